def matmul_kernel(
    a_ptr,
    b_ptr,
    c_ptr,
    M,
    N,
    K,
    stride_am,
    stride_ak,
    stride_bk,
    stride_bn,
    stride_cm,
    stride_cn,
    BLOCK_M: tl.constexpr,
    BLOCK_N: tl.constexpr,
    BLOCK_K: tl.constexpr,
    GROUP_M: tl.constexpr,
):
    pid = tl.program_id(axis=0)
    num_pid_m = tl.cdiv(M, BLOCK_M)
    num_pid_n = tl.cdiv(N, BLOCK_N)
    num_pid_in_group = GROUP_M * num_pid_n
    group_id = pid // num_pid_in_group
    first_pid_m = group_id * GROUP_M
    group_size_m = min(num_pid_m - first_pid_m, GROUP_M)
    pid_m = first_pid_m + ((pid % num_pid_in_group) % group_size_m)
    pid_n = (pid % num_pid_in_group) // group_size_m

    offs_am = (pid_m * BLOCK_M + tl.arange(0, BLOCK_M)) % M
    offs_bn = (pid_n * BLOCK_N + tl.arange(0, BLOCK_N)) % N
    offs_k = tl.arange(0, BLOCK_K)
    a_ptrs = a_ptr + offs_am[:, None] * stride_am + offs_k[None, :] * stride_ak
    b_ptrs = b_ptr + offs_k[:, None] * stride_bk + offs_bn[None, :] * stride_bn

    acc = tl.zeros((BLOCK_M, BLOCK_N), dtype=tl.float32)
    for kk in range(0, tl.cdiv(K, BLOCK_K)):
        a = tl.load(a_ptrs, mask=offs_k[None, :] < K - kk * BLOCK_K, other=0.0)
        b = tl.load(b_ptrs, mask=offs_k[:, None] < K - kk * BLOCK_K, other=0.0)
        acc = tl.dot(a, b, acc)
        a_ptrs += BLOCK_K * stride_ak
        b_ptrs += BLOCK_K * stride_bk

    c = acc.to(c_ptr.dtype.element_ty)
    offs_cm = pid_m * BLOCK_M + tl.arange(0, BLOCK_M)
    offs_cn = pid_n * BLOCK_N + tl.arange(0, BLOCK_N)
    c_ptrs = c_ptr + offs_cm[:, None] * stride_cm + offs_cn[None, :] * stride_cn
    mask = (offs_cm[:, None] < M) & (offs_cn[None, :] < N)
    tl.store(c_ptrs, c, mask=mask)

# config = {"BLOCK_K": 128, "BLOCK_M": 512, "BLOCK_N": 512, "GROUP_M": 8, "arch": "sm_90", "dtype": "fp32", "num_ctas": 1, "num_stages": 4, "num_warps": 4}
# arch = sm_90


// ===== COMPILED SASS (sm_90a) =====

	.target	sm_90a

	.elftype	@"ET_EXEC"


//--------------------- .note.nv.tkinfo           --------------------------
	.section	.note.nv.tkinfo,"",@"SHT_NOTE"
	.sectionflags	@"SHF_NOTE_NV_TKINFO"
	.tkinfo
        /*0018*/ 	.word	0x00000002
        /*0030*/ 	.string	""
        /*0030*/ 	.string	"ptxas"
        /*0030*/ 	.string	"Cuda compilation tools, release 13.0, V13.0.88"
        /*0030*/ 	.string	"Build cuda_13.0.r13.0/compiler.36424714_0"
        /*0030*/ 	.string	"-v  -suppress-debug-info  -lineinfo  -arch sm_90a "



//--------------------- .note.nv.cuinfo           --------------------------
	.section	.note.nv.cuinfo,"",@"SHT_NOTE"
	.sectionflags	@"SHF_NOTE_NV_CUINFO"
        /*0018*/ 	.short	0x0002
        /*001a*/ 	.short	0x005a
        /*001c*/ 	.short	0x0082
	.zero		2


//--------------------- .nv.info                  --------------------------
	.section	.nv.info,"",@"SHT_CUDA_INFO"
	.align	4


	//----- nvinfo : EIATTR_REGCOUNT
	.align		4
        /*0000*/ 	.byte	0x04, 0x2f
        /*0002*/ 	.short	(.L_1 - .L_0)
	.align		4
.L_0:
        /*0004*/ 	.word	index@(matmul_kernel)
        /*0008*/ 	.word	0x000000ff


	//----- nvinfo : EIATTR_FRAME_SIZE
	.align		4
.L_1:
        /*000c*/ 	.byte	0x04, 0x11
        /*000e*/ 	.short	(.L_3 - .L_2)
	.align		4
.L_2:
        /*0010*/ 	.word	index@(matmul_kernel)
        /*0014*/ 	.word	0x00006070


	//----- nvinfo : EIATTR_MIN_STACK_SIZE
	.align		4
.L_3:
        /*0018*/ 	.byte	0x04, 0x12
        /*001a*/ 	.short	(.L_5 - .L_4)
	.align		4
.L_4:
        /*001c*/ 	.word	index@(matmul_kernel)
        /*0020*/ 	.word	0x00006070
.L_5:


//--------------------- .nv.compat                --------------------------
	.section	.nv.compat,"",@"SHT_CUDA_COMPAT_INFO"
	.align	4
        /*0000*/ 	.byte	0x02, 0x09, 0x01, 0x00, 0x02, 0x02, 0x04, 0x00, 0x02, 0x05, 0x05, 0x00, 0x03, 0x07, 0x01, 0x01
        /*0010*/ 	.byte	0x02, 0x03, 0x00, 0x00, 0x02, 0x06, 0x01, 0x00, 0x04, 0x0b, 0x08, 0x00, 0x00, 0x00, 0x00, 0x00
        /*0020*/ 	.byte	0x00, 0x00, 0x00, 0x00


//--------------------- .nv.info.matmul_kernel    --------------------------
	.section	.nv.info.matmul_kernel,"",@"SHT_CUDA_INFO"
	.sectionflags	@""
	.align	4


	//----- nvinfo : EIATTR_CUDA_API_VERSION
	.align		4
        /*0000*/ 	.byte	0x04, 0x37
        /*0002*/ 	.short	(.L_7 - .L_6)
.L_6:
        /*0004*/ 	.word	0x00000082


	//----- nvinfo : EIATTR_KPARAM_INFO
	.align		4
.L_7:
        /*0008*/ 	.byte	0x04, 0x17
        /*000a*/ 	.short	(.L_9 - .L_8)
.L_8:
        /*000c*/ 	.word	0x00000000
        /*0010*/ 	.short	0x000d
        /*0012*/ 	.short	0x0048
        /*0014*/ 	.byte	0x00, 0xf4, 0x21, 0x00


	//----- nvinfo : EIATTR_KPARAM_INFO
	.align		4
.L_9:
        /*0018*/ 	.byte	0x04, 0x17
        /*001a*/ 	.short	(.L_11 - .L_10)
.L_10:
        /*001c*/ 	.word	0x00000000
        /*0020*/ 	.short	0x000c
        /*0022*/ 	.short	0x0040
        /*0024*/ 	.byte	0x00, 0xf4, 0x21, 0x00


	//----- nvinfo : EIATTR_KPARAM_INFO
	.align		4
.L_11:
        /*0028*/ 	.byte	0x04, 0x17
        /*002a*/ 	.short	(.L_13 - .L_12)
.L_12:
        /*002c*/ 	.word	0x00000000
        /*0030*/ 	.short	0x000b
        /*0032*/ 	.short	0x0038
        /*0034*/ 	.byte	0x00, 0xf0, 0x11, 0x00


	//----- nvinfo : EIATTR_KPARAM_INFO
	.align		4
.L_13:
        /*0038*/ 	.byte	0x04, 0x17
        /*003a*/ 	.short	(.L_15 - .L_14)
.L_14:
        /*003c*/ 	.word	0x00000000
        /*0040*/ 	.short	0x000a
        /*0042*/ 	.short	0x0034
        /*0044*/ 	.byte	0x00, 0xf0, 0x11, 0x00


	//----- nvinfo : EIATTR_KPARAM_INFO
	.align		4
.L_15:
        /*0048*/ 	.byte	0x04, 0x17
        /*004a*/ 	.short	(.L_17 - .L_16)
.L_16:
        /*004c*/ 	.word	0x00000000
        /*0050*/ 	.short	0x0009
        /*0052*/ 	.short	0x0030
        /*0054*/ 	.byte	0x00, 0xf0, 0x11, 0x00


	//----- nvinfo : EIATTR_KPARAM_INFO
	.align		4
.L_17:
        /*0058*/ 	.byte	0x04, 0x17
        /*005a*/ 	.short	(.L_19 - .L_18)
.L_18:
        /*005c*/ 	.word	0x00000000
        /*0060*/ 	.short	0x0008
        /*0062*/ 	.short	0x002c
        /*0064*/ 	.byte	0x00, 0xf0, 0x11, 0x00


	//----- nvinfo : EIATTR_KPARAM_INFO
	.align		4
.L_19:
        /*0068*/ 	.byte	0x04, 0x17
        /*006a*/ 	.short	(.L_21 - .L_20)
.L_20:
        /*006c*/ 	.word	0x00000000
        /*0070*/ 	.short	0x0007
        /*0072*/ 	.short	0x0028
        /*0074*/ 	.byte	0x00, 0xf0, 0x11, 0x00


	//----- nvinfo : EIATTR_KPARAM_INFO
	.align		4
.L_21:
        /*0078*/ 	.byte	0x04, 0x17
        /*007a*/ 	.short	(.L_23 - .L_22)
.L_22:
        /*007c*/ 	.word	0x00000000
        /*0080*/ 	.short	0x0006
        /*0082*/ 	.short	0x0024
        /*0084*/ 	.byte	0x00, 0xf0, 0x11, 0x00


	//----- nvinfo : EIATTR_KPARAM_INFO
	.align		4
.L_23:
        /*0088*/ 	.byte	0x04, 0x17
        /*008a*/ 	.short	(.L_25 - .L_24)
.L_24:
        /*008c*/ 	.word	0x00000000
        /*0090*/ 	.short	0x0005
        /*0092*/ 	.short	0x0020
        /*0094*/ 	.byte	0x00, 0xf0, 0x11, 0x00


	//----- nvinfo : EIATTR_KPARAM_INFO
	.align		4
.L_25:
        /*0098*/ 	.byte	0x04, 0x17
        /*009a*/ 	.short	(.L_27 - .L_26)
.L_26:
        /*009c*/ 	.word	0x00000000
        /*00a0*/ 	.short	0x0004
        /*00a2*/ 	.short	0x001c
        /*00a4*/ 	.byte	0x00, 0xf0, 0x11, 0x00


	//----- nvinfo : EIATTR_KPARAM_INFO
	.align		4
.L_27:
        /*00a8*/ 	.byte	0x04, 0x17
        /*00aa*/ 	.short	(.L_29 - .L_28)
.L_28:
        /*00ac*/ 	.word	0x00000000
        /*00b0*/ 	.short	0x0003
        /*00b2*/ 	.short	0x0018
        /*00b4*/ 	.byte	0x00, 0xf0, 0x11, 0x00


	//----- nvinfo : EIATTR_KPARAM_INFO
	.align		4
.L_29:
        /*00b8*/ 	.byte	0x04, 0x17
        /*00ba*/ 	.short	(.L_31 - .L_30)
.L_30:
        /*00bc*/ 	.word	0x00000000
        /*00c0*/ 	.short	0x0002
        /*00c2*/ 	.short	0x0010
        /*00c4*/ 	.byte	0x00, 0xf4, 0x21, 0x00


	//----- nvinfo : EIATTR_KPARAM_INFO
	.align		4
.L_31:
        /*00c8*/ 	.byte	0x04, 0x17
        /*00ca*/ 	.short	(.L_33 - .L_32)
.L_32:
        /*00cc*/ 	.word	0x00000000
        /*00d0*/ 	.short	0x0001
        /*00d2*/ 	.short	0x0008
        /*00d4*/ 	.byte	0x00, 0xf4, 0x21, 0x00


	//----- nvinfo : EIATTR_KPARAM_INFO
	.align		4
.L_33:
        /*00d8*/ 	.byte	0x04, 0x17
        /*00da*/ 	.short	(.L_35 - .L_34)
.L_34:
        /*00dc*/ 	.word	0x00000000
        /*00e0*/ 	.short	0x0000
        /*00e2*/ 	.short	0x0000
        /*00e4*/ 	.byte	0x00, 0xf4, 0x21, 0x00


	//----- nvinfo : EIATTR_SPARSE_MMA_MASK
	.align		4
.L_35:
        /*00e8*/ 	.byte	0x03, 0x50
        /*00ea*/ 	.short	0x0000


	//----- nvinfo : EIATTR_MAXREG_COUNT
	.align		4
        /*00ec*/ 	.byte	0x03, 0x1b
        /*00ee*/ 	.short	0x00ff


	//----- nvinfo : EIATTR_NUM_BARRIERS
	.align		4
        /*00f0*/ 	.byte	0x02, 0x4c
        /*00f2*/ 	.byte	0x01
	.zero		1


	//----- nvinfo : EIATTR_ANNOTATIONS
	.align		4
        /*00f4*/ 	.byte	0x04, 0x55
        /*00f6*/ 	.short	(.L_37 - .L_36)


	//   ....[0]....
.L_36:
        /*00f8*/ 	.word	0x00000001
        /*00fc*/ 	.byte	0xd0, 0x05, 0x00, 0x00, 0x01, 0x00, 0x00, 0x00, 0x10, 0x06, 0x00, 0x00, 0x01, 0x00, 0x00, 0x00
        /* <DEDUP_REMOVED lines=177> */
        /*0c1c*/ 	.byte	0xf0, 0x27, 0x01, 0x00, 0x01, 0x00, 0x00, 0x00, 0x20, 0x29, 0x01, 0x00


	//----- nvinfo : EIATTR_MERCURY_ISA_VERSION
	.align		4
.L_37:
        /*0c28*/ 	.byte	0x03, 0x5f
        /*0c2a*/ 	.short	0x0101


	//----- nvinfo : EIATTR_EXIT_INSTR_OFFSETS
	.align		4
        /*0c2c*/ 	.byte	0x04, 0x1c
        /*0c2e*/ 	.short	(.L_39 - .L_38)


	//   ....[0]....
.L_38:
        /*0c30*/ 	.word	0x000ec760


	//   ....[1]....
        /*0c34*/ 	.word	0x000ec780


	//----- nvinfo : EIATTR_REQNTID
	.align		4
.L_39:
        /*0c38*/ 	.byte	0x04, 0x10
        /*0c3a*/ 	.short	(.L_41 - .L_40)
.L_40:
        /*0c3c*/ 	.word	0x00000080
        /*0c40*/ 	.word	0x00000001
        /*0c44*/ 	.word	0x00000001


	//----- nvinfo : EIATTR_CBANK_PARAM_SIZE
	.align		4
.L_41:
        /*0c48*/ 	.byte	0x03, 0x19
        /*0c4a*/ 	.short	0x0050


	//----- nvinfo : EIATTR_PARAM_CBANK
	.align		4
        /*0c4c*/ 	.byte	0x04, 0x0a
        /*0c4e*/ 	.short	(.L_43 - .L_42)
	.align		4
.L_42:
        /*0c50*/ 	.word	index@(.nv.constant0.matmul_kernel)
        /*0c54*/ 	.short	0x0210
        /*0c56*/ 	.short	0x0050


	//----- nvinfo : EIATTR_SW_WAR
	.align		4
.L_43:
        /*0c58*/ 	.byte	0x04, 0x36
        /*0c5a*/ 	.short	(.L_45 - .L_44)
.L_44:
        /*0c5c*/ 	.word	0x00000008
.L_45:


//--------------------- .nv.callgraph             --------------------------
	.section	.nv.callgraph,"",@"SHT_CUDA_CALLGRAPH"
	.align	4
	.sectionentsize	8
	.align		4
        /*0000*/ 	.word	0x00000000
	.align		4
        /*0004*/ 	.word	0xffffffff
	.align		4
        /*0008*/ 	.word	0x00000000
	.align		4
        /*000c*/ 	.word	0xfffffffe
	.align		4
        /*0010*/ 	.word	0x00000000
	.align		4
        /*0014*/ 	.word	0xfffffffd
	.align		4
        /*0018*/ 	.word	0x00000000
	.align		4
        /*001c*/ 	.word	0xfffffffc


//--------------------- .text.matmul_kernel       --------------------------
	.section	.text.matmul_kernel,"ax",@progbits
	.align	128
        .global         matmul_kernel
        .type           matmul_kernel,@function
        .size           matmul_kernel,(.L_x_3 - matmul_kernel)
        .other          matmul_kernel,@"STO_CUDA_ENTRY STV_DEFAULT"
matmul_kernel:
.text.matmul_kernel:
[----:B------:R-:W1:Y:S08]  /*0000*/  LDC R1, c[0x0][0x28] ;  /* 0x00000a00ff017b82 */ /* 0x000e700000000800 */
[----:B------:R-:W2:Y:S01]  /*0010*/  LDC.64 R2, c[0x0][0x228] ;  /* 0x00008a00ff027b82 */ /* 0x000ea20000000a00 */
[----:B------:R-:W3:Y:S01]  /*0020*/  S2R R7, SR_CTAID.X ;  /* 0x0000000000077919 */ /* 0x000ee20000002500 */
[----:B-1----:R-:W-:Y:S01]  /*0030*/  VIADD R1, R1, 0xffff9f90 ;  /* 0xffff9f9001017836 */ /* 0x002fe20000000000 */
[----:B------:R-:W1:Y:S01]  /*0040*/  S2R R15, SR_TID.X ;  /* 0x00000000000f7919 */ /* 0x000e620000002100 */
[----:B--2---:R-:W-:Y:S01]  /*0050*/  VIADD R0, R3, 0x1ff ;  /* 0x000001ff03007836 */ /* 0x004fe20000000000 */
[----:B------:R-:W-:-:S04]  /*0060*/  IABS R21, R3 ;  /* 0x0000000300157213 */ /* 0x000fc80000000000 */
[----:B------:R-:W-:-:S04]  /*0070*/  SHF.R.S32.HI R5, RZ, 0x1f, R0 ;  /* 0x0000001fff057819 */ /* 0x000fc80000011400 */
[----:B------:R-:W-:Y:S02]  /*0080*/  LEA.HI R5, R5, R0, RZ, 0x9 ;  /* 0x0000000005057211 */ /* 0x000fe400078f48ff */
[----:B---3--:R-:W-:Y:S02]  /*0090*/  IABS R10, R7 ;  /* 0x00000007000a7213 */ /* 0x008fe40000000000 */
[----:B------:R-:W-:Y:S02]  /*00a0*/  SHF.R.S32.HI R5, RZ, 0x9, R5 ;  /* 0x00000009ff057819 */ /* 0x000fe40000011405 */
[----:B-1----:R-:W-:Y:S02]  /*00b0*/  LOP3.LUT R245, R15, 0x60, RZ, 0xc0, !PT ;  /* 0x000000600ff57812 */ /* 0x002fe400078ec0ff */
[----:B------:R-:W-:-:S04]  /*00c0*/  SHF.L.U32 R6, R5, 0x3, RZ ;  /* 0x0000000305067819 */ /* 0x000fc800000006ff */
[-C--:B------:R-:W-:Y:S02]  /*00d0*/  IABS R9, R6.reuse ;  /* 0x0000000600097213 */ /* 0x080fe40000000000 */
[----:B------:R-:W-:Y:S02]  /*00e0*/  IABS R12, R6 ;  /* 0x00000006000c7213 */ /* 0x000fe40000000000 */
[----:B------:R-:W1:Y:S08]  /*00f0*/  I2F.RP R0, R9 ;  /* 0x0000000900007306 */ /* 0x000e700000209400 */
[----:B-1----:R-:W1:Y:S02]  /*0100*/  MUFU.RCP R0, R0 ;  /* 0x0000000000007308 */ /* 0x002e640000001000 */
[----:B-1----:R-:W-:-:S02]  /*0110*/  VIADD R4, R0, 0xffffffe ;  /* 0x0ffffffe00047836 */ /* 0x002fc40000000000 */
[----:B------:R-:W-:Y:S01]  /*0120*/  IMAD.MOV R0, RZ, RZ, -R12 ;  /* 0x000000ffff007224 */ /* 0x000fe200078e0a0c */
[----:B------:R-:W-:-:S03]  /*0130*/  IABS R12, R2 ;  /* 0x00000002000c7213 */ /* 0x000fc60000000000 */
[----:B------:R1:W2:Y:S02]  /*0140*/  F2I.FTZ.U32.TRUNC.NTZ R5, R4 ;  /* 0x0000000400057305 */ /* 0x0002a4000021f000 */
[----:B-1----:R-:W-:Y:S02]  /*0150*/  IMAD.MOV.U32 R4, RZ, RZ, RZ ;  /* 0x000000ffff047224 */ /* 0x002fe400078e00ff */
[----:B--2---:R-:W-:-:S04]  /*0160*/  IMAD.MOV R8, RZ, RZ, -R5 ;  /* 0x000000ffff087224 */ /* 0x004fc800078e0a05 */
[----:B------:R-:W-:Y:S01]  /*0170*/  IMAD R11, R8, R9, RZ ;  /* 0x00000009080b7224 */ /* 0x000fe200078e02ff */
[----:B------:R-:W-:-:S03]  /*0180*/  MOV R8, R10 ;  /* 0x0000000a00087202 */ /* 0x000fc60000000f00 */
[----:B------:R-:W-:-:S06]  /*0190*/  IMAD.HI.U32 R5, R5, R11, R4 ;  /* 0x0000000b05057227 */ /* 0x000fcc00078e0004 */
[----:B------:R-:W-:-:S04]  /*01a0*/  IMAD.HI.U32 R5, R5, R8, RZ ;  /* 0x0000000805057227 */ /* 0x000fc800078e00ff */
[----:B------:R-:W-:-:S05]  /*01b0*/  IMAD R0, R5, R0, R8 ;  /* 0x0000000005007224 */ /* 0x000fca00078e0208 */
[----:B------:R-:W-:-:S13]  /*01c0*/  ISETP.GT.U32.AND P1, PT, R9, R0, PT ;  /* 0x000000000900720c */ /* 0x000fda0003f24070 */
[-C--:B------:R-:W-:Y:S01]  /*01d0*/  @!P1 IADD3 R0, R0, -R9.reuse, RZ ;  /* 0x8000000900009210 */ /* 0x080fe20007ffe0ff */
[----:B------:R-:W-:Y:S01]  /*01e0*/  @!P1 VIADD R5, R5, 0x1 ;  /* 0x0000000105059836 */ /* 0x000fe20000000000 */
[----:B------:R-:W-:Y:S02]  /*01f0*/  ISETP.NE.AND P1, PT, R6, RZ, PT ;  /* 0x000000ff0600720c */ /* 0x000fe40003f25270 */
[----:B------:R-:W-:Y:S02]  /*0200*/  ISETP.GE.U32.AND P0, PT, R0, R9, PT ;  /* 0x000000090000720c */ /* 0x000fe40003f06070 */
[----:B------:R-:W-:-:S04]  /*0210*/  LOP3.LUT R0, R7, R6, RZ, 0x3c, !PT ;  /* 0x0000000607007212 */ /* 0x000fc800078e3cff */
[----:B------:R-:W-:Y:S01]  /*0220*/  ISETP.GE.AND P2, PT, R0, RZ, PT ;  /* 0x000000ff0000720c */ /* 0x000fe20003f46270 */
[----:B------:R-:W-:-:S06]  /*0230*/  VIADD R0, R2, 0x1ff ;  /* 0x000001ff02007836 */ /* 0x000fcc0000000000 */
[----:B------:R-:W-:-:S05]  /*0240*/  @P0 VIADD R5, R5, 0x1 ;  /* 0x0000000105050836 */ /* 0x000fca0000000000 */
[----:B------:R-:W-:Y:S02]  /*0250*/  MOV R4, R5 ;  /* 0x0000000500047202 */ /* 0x000fe40000000f00 */
[----:B------:R-:W-:-:S03]  /*0260*/  SHF.R.S32.HI R5, RZ, 0x1f, R0 ;  /* 0x0000001fff057819 */ /* 0x000fc60000011400 */
[----:B------:R-:W-:Y:S01]  /*0270*/  @!P2 IMAD.MOV R4, RZ, RZ, -R4 ;  /* 0x000000ffff04a224 */ /* 0x000fe200078e0a04 */
[----:B------:R-:W-:Y:S02]  /*0280*/  @!P1 LOP3.LUT R4, RZ, R6, RZ, 0x33, !PT ;  /* 0x00000006ff049212 */ /* 0x000fe400078e33ff */
[----:B------:R-:W-:Y:S02]  /*0290*/  LEA.HI R5, R5, R0, RZ, 0x9 ;  /* 0x0000000005057211 */ /* 0x000fe400078f48ff */
[----:B------:R-:W-:Y:S01]  /*02a0*/  SHF.L.U32 R8, R4, 0x3, RZ ;  /* 0x0000000304087819 */ /* 0x000fe200000006ff */
[----:B------:R-:W-:-:S03]  /*02b0*/  IMAD.MOV R4, RZ, RZ, -R4 ;  /* 0x000000ffff047224 */ /* 0x000fc600078e0a04 */
[----:B------:R-:W-:Y:S01]  /*02c0*/  LEA.HI.SX32 R5, R5, -R8, 0x17 ;  /* 0x8000000805057211 */ /* 0x000fe200078fbaff */
[----:B------:R-:W-:-:S03]  /*02d0*/  IMAD R10, R6, R4, R7 ;  /* 0x00000004060a7224 */ /* 0x000fc600078e0207 */
[----:B------:R-:W-:-:S04]  /*02e0*/  VIMNMX R13, R5, 0x8, PT ;  /* 0x00000008050d7848 */ /* 0x000fc80003fe0100 */
[-C--:B------:R-:W-:Y:S02]  /*02f0*/  IABS R9, R13.reuse ;  /* 0x0000000d00097213 */ /* 0x080fe40000000000 */
[----:B------:R-:W-:Y:S02]  /*0300*/  IABS R6, R13 ;  /* 0x0000000d00067213 */ /* 0x000fe40000000000 */
[----:B------:R-:W1:Y:S08]  /*0310*/  I2F.RP R0, R9 ;  /* 0x0000000900007306 */ /* 0x000e700000209400 */
[----:B-1----:R-:W1:Y:S02]  /*0320*/  MUFU.RCP R0, R0 ;  /* 0x0000000000007308 */ /* 0x002e640000001000 */
[----:B-1----:R-:W-:Y:S01]  /*0330*/  VIADD R5, R0, 0xffffffe ;  /* 0x0ffffffe00057836 */ /* 0x002fe20000000000 */
[----:B------:R-:W-:-:S05]  /*0340*/  IADD3 R0, RZ, -R6, RZ ;  /* 0x80000006ff007210 */ /* 0x000fca0007ffe0ff */
[----:B------:R-:W1:Y:S08]  /*0350*/  I2F.RP R6, R21 ;  /* 0x0000001500067306 */ /* 0x000e700000209400 */
[----:B------:R-:W2:Y:S08]  /*0360*/  F2I.FTZ.U32.TRUNC.NTZ R5, R5 ;  /* 0x0000000500057305 */ /* 0x000eb0000021f000 */
[----:B-1----:R-:W1:Y:S01]  /*0370*/  MUFU.RCP R6, R6 ;  /* 0x0000000600067308 */ /* 0x002e620000001000 */
[----:B--2---:R-:W-:-:S05]  /*0380*/  IADD3 R11, RZ, -R5, RZ ;  /* 0x80000005ff0b7210 */ /* 0x004fca0007ffe0ff */
[----:B------:R-:W-:Y:S01]  /*0390*/  IMAD.MOV.U32 R4, RZ, RZ, R11 ;  /* 0x000000ffff047224 */ /* 0x000fe200078e000b */
[----:B------:R-:W-:-:S03]  /*03a0*/  IABS R11, R10 ;  /* 0x0000000a000b7213 */ /* 0x000fc60000000000 */
[----:B------:R-:W-:Y:S02]  /*03b0*/  IMAD R7, R4, R9, RZ ;  /* 0x0000000904077224 */ /* 0x000fe400078e02ff */
[----:B------:R-:W-:-:S04]  /*03c0*/  IMAD.MOV.U32 R4, RZ, RZ, RZ ;  /* 0x000000ffff047224 */ /* 0x000fc800078e00ff */
[----:B------:R-:W-:Y:S02]  /*03d0*/  IMAD.HI.U32 R4, R5, R7, R4 ;  /* 0x0000000705047227 */ /* 0x000fe400078e0004 */
[----:B------:R-:W2:Y:S02]  /*03e0*/  I2F.RP R5, R12 ;  /* 0x0000000c00057306 */ /* 0x000ea40000209400 */
[----:B-1----:R-:W-:Y:S02]  /*03f0*/  VIADD R7, R6, 0xffffffe ;  /* 0x0ffffffe06077836 */ /* 0x002fe40000000000 */
[----:B------:R-:W-:-:S04]  /*0400*/  IMAD.HI.U32 R4, R4, R11, RZ ;  /* 0x0000000b04047227 */ /* 0x000fc800078e00ff */
[----:B------:R-:W-:Y:S01]  /*0410*/  IMAD R0, R4, R0, R11 ;  /* 0x0000000004007224 */ /* 0x000fe200078e020b */
[----:B------:R-:W-:Y:S01]  /*0420*/  F2I.FTZ.U32.TRUNC.NTZ R7, R7 ;  /* 0x0000000700077305 */ /* 0x000fe2000021f000 */
[----:B------:R-:W-:-:S03]  /*0430*/  IMAD.SHL.U32 R6, R15, 0x4, RZ ;  /* 0x000000040f067824 */ /* 0x000fc600078e00ff */
[----:B------:R-:W-:Y:S02]  /*0440*/  ISETP.GT.U32.AND P1, PT, R9, R0, PT ;  /* 0x000000000900720c */ /* 0x000fe40003f24070 */
[----:B------:R-:W-:Y:S02]  /*0450*/  LOP3.LUT R6, R6, 0x7c, RZ, 0xc0, !PT ;  /* 0x0000007c06067812 */ /* 0x000fe400078ec0ff */
[----:B--2---:R-:W1:Y:S02]  /*0460*/  MUFU.RCP R5, R5 ;  /* 0x0000000500057308 */ /* 0x004e640000001000 */
[----:B------:R-:W-:Y:S01]  /*0470*/  LEA R245, R245, R6, 0xa ;  /* 0x00000006f5f57211 */ /* 0x000fe200078e50ff */
[----:B------:R-:W-:-:S06]  /*0480*/  IMAD.MOV.U32 R6, RZ, RZ, RZ ;  /* 0x000000ffff067224 */ /* 0x000fcc00078e00ff */
[----:B------:R-:W-:Y:S02]  /*0490*/  @!P1 IMAD.IADD R0, R0, 0x1, -R9 ;  /* 0x0000000100009824 */ /* 0x000fe400078e0a09 */
[----:B------:R-:W-:Y:S01]  /*04a0*/  @!P1 VIADD R4, R4, 0x1 ;  /* 0x0000000104049836 */ /* 0x000fe20000000000 */
[----:B------:R-:W-:Y:S02]  /*04b0*/  ISETP.NE.AND P1, PT, R13, RZ, PT ;  /* 0x000000ff0d00720c */ /* 0x000fe40003f25270 */
[----:B------:R-:W-:Y:S02]  /*04c0*/  ISETP.GE.U32.AND P0, PT, R0, R9, PT ;  /* 0x000000090000720c */ /* 0x000fe40003f06070 */
[----:B------:R-:W2:Y:S01]  /*04d0*/  S2R R9, SR_CgaCtaId ;  /* 0x0000000000097919 */ /* 0x000ea20000008800 */
[----:B------:R-:W-:Y:S01]  /*04e0*/  LOP3.LUT R0, R10, R13, RZ, 0x3c, !PT ;  /* 0x0000000d0a007212 */ /* 0x000fe200078e3cff */
[----:B-1----:R-:W-:-:S03]  /*04f0*/  VIADD R3, R5, 0xffffffe ;  /* 0x0ffffffe05037836 */ /* 0x002fc60000000000 */
[----:B------:R-:W-:Y:S01]  /*0500*/  ISETP.GE.AND P2, PT, R0, RZ, PT ;  /* 0x000000ff0000720c */ /* 0x000fe20003f46270 */
[----:B------:R-:W1:Y:S05]  /*0510*/  F2I.FTZ.U32.TRUNC.NTZ R5, R3 ;  /* 0x0000000300057305 */ /* 0x000e6a000021f000 */
[----:B------:R-:W-:-:S05]  /*0520*/  @P0 IADD3 R4, R4, 0x1, RZ ;  /* 0x0000000104040810 */ /* 0x000fca0007ffe0ff */
[----:B------:R-:W-:Y:S01]  /*0530*/  IMAD.MOV.U32 R14, RZ, RZ, R4 ;  /* 0x000000ffff0e7224 */ /* 0x000fe200078e0004 */
[----:B------:R-:W-:-:S04]  /*0540*/  MOV R4, 0x400 ;  /* 0x0000040000047802 */ /* 0x000fc80000000f00 */
[----:B------:R-:W-:Y:S02]  /*0550*/  @!P2 IADD3 R14, -R14, RZ, RZ ;  /* 0x000000ff0e0ea210 */ /* 0x000fe40007ffe1ff */
[----:B------:R-:W-:Y:S02]  /*0560*/  @!P1 LOP3.LUT R14, RZ, R13, RZ, 0x33, !PT ;  /* 0x0000000dff0e9212 */ /* 0x000fe400078e33ff */
[----:B-1----:R-:W-:-:S03]  /*0570*/  IADD3 R3, RZ, -R5, RZ ;  /* 0x80000005ff037210 */ /* 0x002fc60007ffe0ff */
[----:B------:R-:W-:Y:S02]  /*0580*/  IMAD.MOV R0, RZ, RZ, -R14 ;  /* 0x000000ffff007224 */ /* 0x000fe400078e0a0e */
[----:B------:R-:W-:Y:S01]  /*0590*/  IMAD R3, R3, R12, RZ ;  /* 0x0000000c03037224 */ /* 0x000fe200078e02ff */
[----:B--2---:R-:W-:Y:S01]  /*05a0*/  LEA R9, R9, R4, 0x18 ;  /* 0x0000000409097211 */ /* 0x004fe200078ec0ff */
[----:B------:R-:W-:Y:S02]  /*05b0*/  IMAD R0, R13, R0, R10 ;  /* 0x000000000d007224 */ /* 0x000fe400078e020a */
[----:B------:R-:W-:Y:S02]  /*05c0*/  IMAD.MOV.U32 R4, RZ, RZ, RZ ;  /* 0x000000ffff047224 */ /* 0x000fe400078e00ff */
[----:B------:R1:W-:Y:S01]  /*05d0*/  STL [R1+0x3d40], R9 ;  /* 0x003d400901007387 */ /* 0x0003e20000100800 */
[----:B------:R-:W-:Y:S01]  /*05e0*/  IMAD.IADD R0, R8, 0x1, R0 ;  /* 0x0000000108007824 */ /* 0x000fe200078e0200 */
[----:B------:R-:W-:Y:S01]  /*05f0*/  IADD3 R8, RZ, -R7, RZ ;  /* 0x80000007ff087210 */ /* 0x000fe20007ffe0ff */
[----:B------:R-:W-:Y:S01]  /*0600*/  IMAD.HI.U32 R4, R5, R3, R4 ;  /* 0x0000000305047227 */ /* 0x000fe200078e0004 */
[----:B------:R-:W-:Y:S03]  /*0610*/  STL [R1+0x4ac0], R245 ;  /* 0x004ac0f501007387 */ /* 0x000fe60000100800 */
[----:B------:R-:W-:-:S02]  /*0620*/  IMAD R27, R8, R21, RZ ;  /* 0x00000015081b7224 */ /* 0x000fc400078e02ff */
[----:B------:R-:W-:Y:S01]  /*0630*/  IMAD.SHL.U32 R10, R14, 0x200, RZ ;  /* 0x000002000e0a7824 */ /* 0x000fe200078e00ff */
[----:B-1----:R-:W-:-:S03]  /*0640*/  LOP3.LUT R9, R15, 0x7f, RZ, 0xc0, !PT ;  /* 0x0000007f0f097812 */ /* 0x002fc600078ec0ff */
[C---:B------:R-:W-:Y:S01]  /*0650*/  VIADD R20, R10.reuse, 0x4 ;  /* 0x000000040a147836 */ /* 0x040fe20000000000 */
[----:B------:R-:W-:Y:S01]  /*0660*/  IADD3 R29, R10, 0x30, RZ ;  /* 0x000000300a1d7810 */ /* 0x000fe20007ffe0ff */
[----:B------:R-:W-:Y:S01]  /*0670*/  IMAD R11, R0, 0x200, R9 ;  /* 0x00000200000b7824 */ /* 0x000fe200078e0209 */
[C---:B------:R-:W-:Y:S01]  /*0680*/  IADD3 R30, R10.reuse, 0x32, RZ ;  /* 0x000000320a1e7810 */ /* 0x040fe20007ffe0ff */
[C---:B------:R-:W-:Y:S01]  /*0690*/  VIADD R22, R10.reuse, 0x8 ;  /* 0x000000080a167836 */ /* 0x040fe20000000000 */
[----:B------:R-:W-:Y:S01]  /*06a0*/  IABS R18, R20 ;  /* 0x0000001400127213 */ /* 0x000fe20000000000 */
[C---:B------:R-:W-:Y:S01]  /*06b0*/  VIADD R13, R11.reuse, 0x80 ;  /* 0x000000800b0d7836 */ /* 0x040fe20000000000 */
[----:B------:R-:W-:Y:S01]  /*06c0*/  IABS R9, R11 ;  /* 0x0000000b00097213 */ /* 0x000fe20000000000 */
[C---:B------:R-:W-:Y:S01]  /*06d0*/  VIADD R15, R11.reuse, 0x180 ;  /* 0x000001800b0f7836 */ /* 0x040fe20000000000 */
[----:B------:R-:W-:Y:S01]  /*06e0*/  IADD3 R17, R11, 0x100, RZ ;  /* 0x000001000b117810 */ /* 0x000fe20007ffe0ff */
[----:B------:R-:W-:Y:S01]  /*06f0*/  VIADD R24, R10, 0x24 ;  /* 0x000000240a187836 */ /* 0x000fe20000000000 */
[----:B------:R-:W-:Y:S01]  /*0700*/  IABS R19, R13 ;  /* 0x0000000d00137213 */ /* 0x000fe20000000000 */
[----:B------:R-:W-:Y:S01]  /*0710*/  IMAD.HI.U32 R0, R4, R9, RZ ;  /* 0x0000000904007227 */ /* 0x000fe200078e00ff */
[----:B------:R-:W-:-:S02]  /*0720*/  IABS R23, R17 ;  /* 0x0000001100177213 */ /* 0x000fc40000000000 */
[----:B------:R-:W-:Y:S01]  /*0730*/  IABS R25, R15 ;  /* 0x0000000f00197213 */ /* 0x000fe20000000000 */
[----:B------:R-:W-:Y:S01]  /*0740*/  IMAD.HI.U32 R3, R4, R19, RZ ;  /* 0x0000001304037227 */ /* 0x000fe200078e00ff */
[C---:B------:R-:W-:Y:S02]  /*0750*/  IADD3 R32, R10.reuse, 0x34, RZ ;  /* 0x000000340a207810 */ /* 0x040fe40007ffe0ff */
[C---:B------:R-:W-:Y:S01]  /*0760*/  IADD3 R33, R10.reuse, 0x35, RZ ;  /* 0x000000350a217810 */ /* 0x040fe20007ffe0ff */
[----:B------:R-:W-:Y:S01]  /*0770*/  IMAD.MOV R8, RZ, RZ, -R0 ;  /* 0x000000ffff087224 */ /* 0x000fe200078e0a00 */
[----:B------:R-:W-:Y:S01]  /*0780*/  IADD3 R41, R10, 0x3e, RZ ;  /* 0x0000003e0a297810 */ /* 0x000fe20007ffe0ff */
[----:B------:R-:W-:Y:S01]  /*0790*/  IMAD.HI.U32 R0, R7, R27, R6 ;  /* 0x0000001b07007227 */ /* 0x000fe200078e0006 */
[----:B------:R-:W-:Y:S02]  /*07a0*/  IADD3 R6, -R3, RZ, RZ ;  /* 0x000000ff03067210 */ /* 0x000fe40007ffe1ff */
[----:B------:R-:W-:Y:S01]  /*07b0*/  IABS R37, R41 ;  /* 0x0000002900257213 */ /* 0x000fe20000000000 */
[----:B------:R-:W-:Y:S01]  /*07c0*/  IMAD R3, R12, R8, R9 ;  /* 0x000000080c037224 */ /* 0x000fe200078e0209 */
[----:B------:R-:W-:Y:S01]  /*07d0*/  IADD3 R43, R10, 0x40, RZ ;  /* 0x000000400a2b7810 */ /* 0x000fe20007ffe0ff */
[----:B------:R-:W-:Y:S01]  /*07e0*/  IMAD.HI.U32 R5, R4, R23, RZ ;  /* 0x0000001704057227 */ /* 0x000fe200078e00ff */
[----:B------:R-:W-:-:S02]  /*07f0*/  IADD3 R49, R10, 0x47, RZ ;  /* 0x000000470a317810 */ /* 0x000fc40007ffe0ff */
[----:B------:R-:W-:Y:S01]  /*0800*/  ISETP.GT.U32.AND P0, PT, R12, R3, PT ;  /* 0x000000030c00720c */ /* 0x000fe20003f04070 */
[----:B------:R-:W-:Y:S01]  /*0810*/  IMAD.HI.U32 R4, R4, R25, RZ ;  /* 0x0000001904047227 */ /* 0x000fe200078e00ff */
[----:B------:R-:W-:Y:S02]  /*0820*/  IABS R39, R43 ;  /* 0x0000002b00277213 */ /* 0x000fe40000000000 */
[----:B------:R-:W-:Y:S01]  /*0830*/  IADD3 R51, R10, 0x4b, RZ ;  /* 0x0000004b0a337810 */ /* 0x000fe20007ffe0ff */
[----:B------:R-:W-:Y:S01]  /*0840*/  IMAD.MOV R5, RZ, RZ, -R5 ;  /* 0x000000ffff057224 */ /* 0x000fe200078e0a05 */
[----:B------:R-:W-:Y:S01]  /*0850*/  IADD3 R8, -R4, RZ, RZ ;  /* 0x000000ff04087210 */ /* 0x000fe20007ffe1ff */
[C---:B------:R-:W-:Y:S01]  /*0860*/  IMAD R4, R12.reuse, R6, R19 ;  /* 0x000000060c047224 */ /* 0x040fe200078e0213 */
[----:B------:R-:W-:Y:S01]  /*0870*/  IABS R50, R51 ;  /* 0x0000003300327213 */ /* 0x000fe20000000000 */
[----:B------:R-:W-:Y:S01]  /*0880*/  IMAD R5, R12, R5, R23 ;  /* 0x000000050c057224 */ /* 0x000fe200078e0217 */
[----:B------:R-:W-:Y:S01]  /*0890*/  IADD3 R58, R10, 0x50, RZ ;  /* 0x000000500a3a7810 */ /* 0x000fe20007ffe0ff */
[C---:B------:R-:W-:Y:S01]  /*08a0*/  IMAD R8, R12.reuse, R8, R25 ;  /* 0x000000080c087224 */ /* 0x040fe200078e0219 */
[----:B------:R-:W-:Y:S01]  /*08b0*/  ISETP.GT.U32.AND P1, PT, R12, R4, PT ;  /* 0x000000040c00720c */ /* 0x000fe20003f24070 */
[----:B------:R-:W-:Y:S01]  /*08c0*/  VIADD R9, R10, 0x1 ;  /* 0x000000010a097836 */ /* 0x000fe20000000000 */
[----:B------:R-:W-:Y:S01]  /*08d0*/  @!P0 IADD3 R3, R3, -R12, RZ ;  /* 0x8000000c03038210 */ /* 0x000fe20007ffe0ff */
[----:B------:R-:W-:Y:S01]  /*08e0*/  IMAD.MOV.U32 R6, RZ, RZ, RZ ;  /* 0x000000ffff067224 */ /* 0x000fe200078e00ff */
[----:B------:R-:W-:Y:S01]  /*08f0*/  ISETP.GT.U32.AND P4, PT, R12, R8, PT ;  /* 0x000000080c00720c */ /* 0x000fe20003f84070 */
[----:B------:R-:W-:Y:S01]  /*0900*/  VIADD R23, R10, 0x13 ;  /* 0x000000130a177836 */ /* 0x000fe20000000000 */
[C---:B------:R-:W-:Y:S01]  /*0910*/  ISETP.GT.U32.AND P5, PT, R12.reuse, R3, PT ;  /* 0x000000030c00720c */ /* 0x040fe20003fa4070 */
[----:B------:R-:W-:Y:S01]  /*0920*/  IMAD.HI.U32 R6, R7, R27, R6 ;  /* 0x0000001b07067227 */ /* 0x000fe200078e0006 */
[----:B------:R-:W-:-:S02]  /*0930*/  ISETP.GT.U32.AND P2, PT, R12, R5, PT ;  /* 0x000000050c00720c */ /* 0x000fc40003f44070 */
[----:B------:R-:W-:Y:S01]  /*0940*/  IABS R14, R9 ;  /* 0x00000009000e7213 */ /* 0x000fe20000000000 */
[----:B------:R-:W-:Y:S01]  /*0950*/  VIADD R28, R10, 0x2f ;  /* 0x0000002f0a1c7836 */ /* 0x000fe20000000000 */
[----:B------:R-:W-:Y:S01]  /*0960*/  ISETP.GE.AND P3, PT, R9, RZ, PT ;  /* 0x000000ff0900720c */ /* 0x000fe20003f66270 */
[----:B------:R-:W-:Y:S01]  /*0970*/  @!P1 IMAD.IADD R4, R4, 0x1, -R12 ;  /* 0x0000000104049824 */ /* 0x000fe200078e0a0c */
[----:B------:R-:W-:Y:S01]  /*0980*/  IADD3 R9, R10, 0x2, RZ ;  /* 0x000000020a097810 */ /* 0x000fe20007ffe0ff */
[----:B------:R-:W-:Y:S01]  /*0990*/  IMAD.MOV.U32 R7, RZ, RZ, R14 ;  /* 0x000000ffff077224 */ /* 0x000fe200078e000e */
[----:B------:R1:W-:Y:S01]  /*09a0*/  STL [R1+0x120], R6 ;  /* 0x0001200601007387 */ /* 0x0003e20000100800 */
[--C-:B------:R-:W-:Y:S01]  /*09b0*/  @!P4 IMAD.IADD R8, R8, 0x1, -R12.reuse ;  /* 0x000000010808c824 */ /* 0x100fe200078e0a0c */
[----:B------:R-:W-:Y:S01]  /*09c0*/  ISETP.GT.U32.AND P1, PT, R12, R4, PT ;  /* 0x000000040c00720c */ /* 0x000fe20003f24070 */
[----:B------:R-:W-:Y:S01]  /*09d0*/  @!P5 IMAD.IADD R3, R3, 0x1, -R12 ;  /* 0x000000010303d824 */ /* 0x000fe200078e0a0c */
[----:B------:R-:W-:Y:S01]  /*09e0*/  ISETP.GE.AND P5, PT, R11, RZ, PT ;  /* 0x000000ff0b00720c */ /* 0x000fe20003fa6270 */
[----:B------:R-:W-:Y:S01]  /*09f0*/  VIADD R14, R10, 0x3 ;  /* 0x000000030a0e7836 */ /* 0x000fe20000000000 */
[----:B------:R-:W-:Y:S01]  /*0a00*/  @!P2 IADD3 R5, R5, -R12, RZ ;  /* 0x8000000c0505a210 */ /* 0x000fe20007ffe0ff */
[----:B------:R-:W-:Y:S01]  /*0a10*/  STL [R1+0x4ac4], R11 ;  /* 0x004ac40b01007387 */ /* 0x000fe20000100800 */
[----:B------:R-:W-:Y:S01]  /*0a20*/  ISETP.GT.U32.AND P6, PT, R12, R8, PT ;  /* 0x000000080c00720c */ /* 0x000fe20003fc4070 */
[----:B------:R-:W-:Y:S01]  /*0a30*/  VIADD R31, R10, 0x33 ;  /* 0x000000330a1f7836 */ /* 0x000fe20000000000 */
[----:B------:R-:W-:Y:S01]  /*0a40*/  ISETP.GT.U32.AND P2, PT, R12, R5, PT ;  /* 0x000000050c00720c */ /* 0x000fe20003f44070 */
[----:B-1----:R-:W-:Y:S01]  /*0a50*/  IMAD.HI.U32 R6, R0, R7, RZ ;  /* 0x0000000700067227 */ /* 0x002fe200078e00ff */
[----:B------:R-:W-:Y:S01]  /*0a60*/  ISETP.GE.AND P0, PT, R9, RZ, PT ;  /* 0x000000ff0900720c */ /* 0x000fe20003f06270 */
[----:B------:R-:W-:Y:S01]  /*0a70*/  STL [R1+0x4ac8], R13 ;  /* 0x004ac80d01007387 */ /* 0x000fe20000100800 */
[----:B------:R-:W-:Y:S01]  /*0a80*/  IABS R9, R9 ;  /* 0x0000000900097213 */ /* 0x000fe20000000000 */
[----:B------:R-:W-:Y:S01]  /*0a90*/  IMAD.MOV R6, RZ, RZ, -R6 ;  /* 0x000000ffff067224 */ /* 0x000fe200078e0a06 */
[----:B------:R-:W-:Y:S01]  /*0aa0*/  ISETP.GE.AND P4, PT, R14, RZ, PT ;  /* 0x000000ff0e00720c */ /* 0x000fe20003f86270 */
[----:B------:R-:W-:Y:S01]  /*0ab0*/  @!P5 IMAD.MOV R3, RZ, RZ, -R3 ;  /* 0x000000ffff03d224 */ /* 0x000fe200078e0a03 */
[----:B------:R-:W-:Y:S01]  /*0ac0*/  IABS R16, R14 ;  /* 0x0000000e00107213 */ /* 0x000fe20000000000 */
[----:B------:R-:W-:Y:S01]  /*0ad0*/  IMAD R6, R21, R6, R7 ;  /* 0x0000000615067224 */ /* 0x000fe200078e0207 */
[----:B------:R-:W-:Y:S01]  /*0ae0*/  MOV R14, R9 ;  /* 0x00000009000e7202 */ /* 0x000fe20000000f00 */
[--C-:B------:R-:W-:Y:S01]  /*0af0*/  @!P6 IMAD.IADD R8, R8, 0x1, -R12.reuse ;  /* 0x000000010808e824 */ /* 0x100fe200078e0a0c */
[----:B------:R-:W-:Y:S01]  /*0b00*/  ISETP.GE.AND P5, PT, R17, RZ, PT ;  /* 0x000000ff1100720c */ /* 0x000fe20003fa6270 */
[----:B------:R-:W-:Y:S01]  /*0b10*/  @!P1 IMAD.IADD R4, R4, 0x1, -R12 ;  /* 0x0000000104049824 */ /* 0x000fe200078e0a0c */
[----:B------:R-:W-:Y:S01]  /*0b20*/  ISETP.GE.AND P6, PT, R13, RZ, PT ;  /* 0x000000ff0d00720c */ /* 0x000fe20003fc6270 */
[C---:B------:R-:W-:Y:S01]  /*0b30*/  IMAD.HI.U32 R7, R0.reuse, R14, RZ ;  /* 0x0000000e00077227 */ /* 0x040fe200078e00ff */
[----:B------:R-:W-:Y:S01]  /*0b40*/  @!P2 IADD3 R5, R5, -R12, RZ ;  /* 0x8000000c0505a210 */ /* 0x000fe20007ffe0ff */
[----:B------:R-:W-:Y:S01]  /*0b50*/  STL [R1+0x4acc], R15 ;  /* 0x004acc0f01007387 */ /* 0x000fe20000100800 */
[----:B------:R-:W-:Y:S01]  /*0b60*/  ISETP.GE.AND P1, PT, R15, RZ, PT ;  /* 0x000000ff0f00720c */ /* 0x000fe20003f26270 */
[----:B------:R-:W-:Y:S01]  /*0b70*/  IMAD.HI.U32 R12, R0, R18, RZ ;  /* 0x00000012000c7227 */ /* 0x000fe200078e00ff */
[----:B------:R-:W-:Y:S01]  /*0b80*/  ISETP.GT.U32.AND P2, PT, R21, R6, PT ;  /* 0x000000061500720c */ /* 0x000fe20003f44070 */
[----:B------:R-:W-:Y:S01]  /*0b90*/  STL [R1+0x4ad0], R17 ;  /* 0x004ad01101007387 */ /* 0x000fe20000100800 */
[----:B------:R-:W-:Y:S01]  /*0ba0*/  IADD3 R25, R10, 0x2e, RZ ;  /* 0x0000002e0a197810 */ /* 0x000fe20007ffe0ff */
[----:B------:R-:W-:Y:S01]  /*0bb0*/  IMAD.MOV R7, RZ, RZ, -R7 ;  /* 0x000000ffff077224 */ /* 0x000fe200078e0a07 */
[----:B------:R-:W-:Y:S01]  /*0bc0*/  IABS R27, R32 ;  /* 0x00000020001b7213 */ /* 0x000fe20000000000 */
[----:B------:R-:W-:Y:S01]  /*0bd0*/  IMAD.HI.U32 R9, R0, R16, RZ ;  /* 0x0000001000097227 */ /* 0x000fe200078e00ff */
[----:B------:R-:W-:-:S02]  /*0be0*/  @!P5 IADD3 R5, -R5, RZ, RZ ;  /* 0x000000ff0505d210 */ /* 0x000fc40007ffe1ff */
[----:B------:R-:W-:Y:S01]  /*0bf0*/  @!P6 IADD3 R4, -R4, RZ, RZ ;  /* 0x000000ff0404e210 */ /* 0x000fe20007ffe1ff */
[----:B------:R-:W-:Y:S01]  /*0c00*/  IMAD.MOV R19, RZ, RZ, -R12 ;  /* 0x000000ffff137224 */ /* 0x000fe200078e0a0c */
[----:B------:R-:W-:Y:S01]  /*0c10*/  IADD3 R9, -R9, RZ, RZ ;  /* 0x000000ff09097210 */ /* 0x000fe20007ffe1ff */
[C---:B------:R-:W-:Y:S01]  /*0c20*/  IMAD R12, R21.reuse, R7, R14 ;  /* 0x00000007150c7224 */ /* 0x040fe200078e020e */
[----:B------:R-:W-:Y:S01]  /*0c30*/  ISETP.NE.AND P6, PT, R2, RZ, PT ;  /* 0x000000ff0200720c */ /* 0x000fe20003fc5270 */
[----:B------:R-:W-:Y:S01]  /*0c40*/  @!P1 IMAD.MOV R8, RZ, RZ, -R8 ;  /* 0x000000ffff089224 */ /* 0x000fe200078e0a08 */
[----:B------:R-:W-:Y:S01]  /*0c50*/  LOP3.LUT R2, RZ, R2, RZ, 0x33, !PT ;  /* 0x00000002ff027212 */ /* 0x000fe200078e33ff */
[C---:B------:R-:W-:Y:S01]  /*0c60*/  IMAD R14, R21.reuse, R9, R16 ;  /* 0x00000009150e7224 */ /* 0x040fe200078e0210 */
[C---:B------:R-:W-:Y:S01]  /*0c70*/  ISETP.GT.U32.AND P5, PT, R21.reuse, R12, PT ;  /* 0x0000000c1500720c */ /* 0x040fe20003fa4070 */
[C---:B------:R-:W-:Y:S01]  /*0c80*/  IMAD R16, R21.reuse, R19, R18 ;  /* 0x0000001315107224 */ /* 0x040fe200078e0212 */
[----:B------:R-:W-:Y:S01]  /*0c90*/  SEL R7, R2, R3, !P6 ;  /* 0x0000000302077207 */ /* 0x000fe20007000000 */
[--C-:B------:R-:W-:Y:S01]  /*0ca0*/  @!P2 IMAD.IADD R6, R6, 0x1, -R21.reuse ;  /* 0x000000010606a824 */ /* 0x100fe200078e0a15 */
[----:B------:R-:W-:Y:S01]  /*0cb0*/  SEL R4, R2, R4, !P6 ;  /* 0x0000000402047207 */ /* 0x000fe20007000000 */
[----:B------:R-:W-:Y:S01]  /*0cc0*/  VIADD R9, R10, 0x5 ;  /* 0x000000050a097836 */ /* 0x000fe20000000000 */
[C---:B------:R-:W-:Y:S01]  /*0cd0*/  ISETP.GT.U32.AND P1, PT, R21.reuse, R14, PT ;  /* 0x0000000e1500720c */ /* 0x040fe20003f24070 */
[----:B------:R-:W-:Y:S01]  /*0ce0*/  STL [R1+0x6b8], R7 ;  /* 0x0006b80701007387 */ /* 0x000fe20000100800 */
[----:B------:R-:W-:Y:S01]  /*0cf0*/  SEL R3, R2, R5, !P6 ;  /* 0x0000000502037207 */ /* 0x000fe20007000000 */
[----:B------:R-:W-:Y:S01]  /*0d00*/  VIADD R18, R10, 0x6 ;  /* 0x000000060a127836 */ /* 0x000fe20000000000 */
[----:B------:R-:W-:Y:S01]  /*0d10*/  SEL R2, R2, R8, !P6 ;  /* 0x0000000802027207 */ /* 0x000fe20007000000 */
[----:B------:R1:W-:Y:S01]  /*0d20*/  STL [R1+0x6c4], R4 ;  /* 0x0006c40401007387 */ /* 0x0003e20000100800 */
[C---:B------:R-:W-:Y:S01]  /*0d30*/  ISETP.GT.U32.AND P6, PT, R21.reuse, R16, PT ;  /* 0x000000101500720c */ /* 0x040fe20003fc4070 */
[----:B------:R-:W-:Y:S01]  /*0d40*/  VIADD R34, R10, 0x36 ;  /* 0x000000360a227836 */ /* 0x000fe20000000000 */
[C---:B------:R-:W-:Y:S01]  /*0d50*/  ISETP.GT.U32.AND P2, PT, R21.reuse, R6, PT ;  /* 0x000000061500720c */ /* 0x040fe20003f44070 */
[----:B------:R2:W-:Y:S01]  /*0d60*/  STL [R1+0x6c0], R3 ;  /* 0x0006c00301007387 */ /* 0x0005e20000100800 */
[----:B------:R-:W-:Y:S01]  /*0d70*/  @!P5 IADD3 R12, R12, -R21, RZ ;  /* 0x800000150c0cd210 */ /* 0x000fe20007ffe0ff */
[----:B------:R-:W-:Y:S01]  /*0d80*/  VIADD R40, R10, 0x3d ;  /* 0x0000003d0a287836 */ /* 0x000fe20000000000 */
[----:B------:R-:W-:Y:S01]  /*0d90*/  IABS R5, R18 ;  /* 0x0000001200057213 */ /* 0x000fe20000000000 */
[----:B------:R3:W-:Y:S01]  /*0da0*/  STL [R1+0x6bc], R2 ;  /* 0x0006bc0201007387 */ /* 0x0007e20000100800 */
[----:B------:R-:W-:Y:S01]  /*0db0*/  ISETP.GT.U32.AND P5, PT, R21, R12, PT ;  /* 0x0000000c1500720c */ /* 0x000fe20003fa4070 */
[----:B------:R-:W-:Y:S01]  /*0dc0*/  @!P1 IMAD.IADD R14, R14, 0x1, -R21 ;  /* 0x000000010e0e9824 */ /* 0x000fe200078e0a15 */
[----:B-1----:R-:W-:Y:S01]  /*0dd0*/  IABS R4, R9 ;  /* 0x0000000900047213 */ /* 0x002fe20000000000 */
[C---:B------:R-:W-:Y:S01]  /*0de0*/  VIADD R42, R10.reuse, 0x3f ;  /* 0x0000003f0a2a7836 */ /* 0x040fe20000000000 */
[----:B------:R-:W-:Y:S01]  /*0df0*/  IADD3 R19, R10, 0x7, RZ ;  /* 0x000000070a137810 */ /* 0x000fe20007ffe0ff */
[----:B--2---:R-:W-:Y:S01]  /*0e00*/  IMAD.HI.U32 R3, R0, R5, RZ ;  /* 0x0000000500037227 */ /* 0x004fe200078e00ff */
[----:B------:R-:W-:-:S02]  /*0e10*/  @!P6 IADD3 R16, R16, -R21, RZ ;  /* 0x800000151010e210 */ /* 0x000fc40007ffe0ff */
[C---:B------:R-:W-:Y:S01]  /*0e20*/  ISETP.GT.U32.AND P6, PT, R21.reuse, R14, PT ;  /* 0x0000000e1500720c */ /* 0x040fe20003fc4070 */
[----:B---3--:R-:W-:Y:S01]  /*0e30*/  IMAD.HI.U32 R2, R0, R4, RZ ;  /* 0x0000000400027227 */ /* 0x008fe200078e00ff */
[----:B------:R-:W-:Y:S02]  /*0e40*/  IABS R8, R22 ;  /* 0x0000001600087213 */ /* 0x000fe40000000000 */
[----:B------:R-:W-:Y:S01]  /*0e50*/  IABS R7, R19 ;  /* 0x0000001300077213 */ /* 0x000fe20000000000 */
[----:B------:R-:W-:Y:S01]  /*0e60*/  IMAD.MOV R2, RZ, RZ, -R2 ;  /* 0x000000ffff027224 */ /* 0x000fe200078e0a02 */
[C---:B------:R-:W-:Y:S01]  /*0e70*/  ISETP.GT.U32.AND P1, PT, R21.reuse, R16, PT ;  /* 0x000000101500720c */ /* 0x040fe20003f24070 */
[--C-:B------:R-:W-:Y:S01]  /*0e80*/  @!P2 IMAD.IADD R6, R6, 0x1, -R21.reuse ;  /* 0x000000010606a824 */ /* 0x100fe200078e0a15 */
[----:B------:R-:W-:Y:S01]  /*0e90*/  ISETP.GE.AND P2, PT, R20, RZ, PT ;  /* 0x000000ff1400720c */ /* 0x000fe20003f46270 */
[C---:B------:R-:W-:Y:S01]  /*0ea0*/  IMAD R2, R21.reuse, R2, R4 ;  /* 0x0000000215027224 */ /* 0x040fe200078e0204 */
[----:B------:R-:W-:Y:S01]  /*0eb0*/  IADD3 R20, R10, 0x11, RZ ;  /* 0x000000110a147810 */ /* 0x000fe20007ffe0ff */
[----:B------:R-:W-:Y:S01]  /*0ec0*/  IMAD.MOV.U32 R11, RZ, RZ, R6 ;  /* 0x000000ffff0b7224 */ /* 0x000fe200078e0006 */
[----:B------:R-:W-:Y:S01]  /*0ed0*/  IABS R26, R31 ;  /* 0x0000001f001a7213 */ /* 0x000fe20000000000 */
[----:B------:R-:W-:Y:S01]  /*0ee0*/  @!P5 IMAD.IADD R12, R12, 0x1, -R21 ;  /* 0x000000010c0cd824 */ /* 0x000fe200078e0a15 */
[----:B------:R-:W-:Y:S01]  /*0ef0*/  ISETP.GT.U32.AND P5, PT, R21, R2, PT ;  /* 0x000000021500720c */ /* 0x000fe20003fa4070 */
[----:B------:R-:W-:Y:S01]  /*0f00*/  IMAD.MOV R6, RZ, RZ, -R3 ;  /* 0x000000ffff067224 */ /* 0x000fe200078e0a03 */
[----:B------:R-:W-:Y:S01]  /*0f10*/  @!P3 IADD3 R11, -R11, RZ, RZ ;  /* 0x000000ff0b0bb210 */ /* 0x000fe20007ffe1ff */
[----:B------:R-:W-:Y:S01]  /*0f20*/  @!P6 IMAD.IADD R14, R14, 0x1, -R21 ;  /* 0x000000010e0ee824 */ /* 0x000fe200078e0a15 */
[----:B------:R-:W-:Y:S01]  /*0f30*/  ISETP.GE.AND P3, PT, R9, RZ, PT ;  /* 0x000000ff0900720c */ /* 0x000fe20003f66270 */
[----:B------:R-:W-:Y:S01]  /*0f40*/  IMAD R4, R21, R6, R5 ;  /* 0x0000000615047224 */ /* 0x000fe200078e0205 */
[----:B------:R-:W-:Y:S01]  /*0f50*/  @!P1 IADD3 R16, R16, -R21, RZ ;  /* 0x8000001510109210 */ /* 0x000fe20007ffe0ff */
[----:B------:R-:W-:Y:S01]  /*0f60*/  IMAD.HI.U32 R5, R0, R8, RZ ;  /* 0x0000000800057227 */ /* 0x000fe200078e00ff */
[----:B------:R1:W-:Y:S01]  /*0f70*/  STL [R1+0x98], R11 ;  /* 0x0000980b01007387 */ /* 0x0003e20000100800 */
[----:B------:R-:W-:-:S02]  /*0f80*/  ISETP.GE.AND P1, PT, R18, RZ, PT ;  /* 0x000000ff1200720c */ /* 0x000fc40003f26270 */
[----:B------:R-:W-:Y:S01]  /*0f90*/  ISETP.GT.U32.AND P6, PT, R21, R4, PT ;  /* 0x000000041500720c */ /* 0x000fe20003fc4070 */
[----:B------:R-:W-:Y:S01]  /*0fa0*/  IMAD.HI.U32 R3, R0, R7, RZ ;  /* 0x0000000700037227 */ /* 0x000fe200078e00ff */
[----:B------:R-:W-:Y:S02]  /*0fb0*/  @!P5 IADD3 R2, R2, -R21, RZ ;  /* 0x800000150202d210 */ /* 0x000fe40007ffe0ff */
[----:B------:R-:W-:Y:S01]  /*0fc0*/  IABS R36, R40 ;  /* 0x0000002800247213 */ /* 0x000fe20000000000 */
[----:B------:R-:W-:Y:S01]  /*0fd0*/  IMAD.MOV R5, RZ, RZ, -R5 ;  /* 0x000000ffff057224 */ /* 0x000fe200078e0a05 */
[----:B------:R-:W-:Y:S01]  /*0fe0*/  IADD3 R6, -R3, RZ, RZ ;  /* 0x000000ff03067210 */ /* 0x000fe20007ffe1ff */
[----:B-1----:R-:W-:Y:S01]  /*0ff0*/  IMAD.MOV.U32 R11, RZ, RZ, R12 ;  /* 0x000000ffff0b7224 */ /* 0x002fe200078e000c */
[----:B------:R-:W-:Y:S01]  /*1000*/  IABS R38, R42 ;  /* 0x0000002a00267213 */ /* 0x000fe20000000000 */
[----:B------:R-:W-:Y:S01]  /*1010*/  VIADD R9, R10, 0x9 ;  /* 0x000000090a097836 */ /* 0x000fe20000000000 */
[----:B------:R-:W-:Y:S01]  /*1020*/  IABS R55, R58 ;  /* 0x0000003a00377213 */ /* 0x000fe20000000000 */
[----:B------:R-:W-:Y:S01]  /*1030*/  IMAD R8, R21, R5, R8 ;  /* 0x0000000515087224 */ /* 0x000fe200078e0208 */
[----:B------:R-:W-:Y:S01]  /*1040*/  @!P0 IADD3 R11, -R11, RZ, RZ ;  /* 0x000000ff0b0b8210 */ /* 0x000fe20007ffe1ff */
[----:B------:R-:W-:Y:S01]  /*1050*/  IMAD.MOV.U32 R13, RZ, RZ, R14 ;  /* 0x000000ffff0d7224 */ /* 0x000fe200078e000e */
[C---:B------:R-:W-:Y:S01]  /*1060*/  ISETP.GT.U32.AND P0, PT, R21.reuse, R2, PT ;  /* 0x000000021500720c */ /* 0x040fe20003f04070 */
[----:B------:R-:W-:Y:S01]  /*1070*/  @!P6 IMAD.IADD R4, R4, 0x1, -R21 ;  /* 0x000000010404e824 */ /* 0x000fe200078e0a15 */
[----:B------:R-:W-:Y:S01]  /*1080*/  IABS R3, R9 ;  /* 0x0000000900037213 */ /* 0x000fe20000000000 */
[----:B------:R-:W-:Y:S01]  /*1090*/  @!P4 IMAD.MOV R13, RZ, RZ, -R13 ;  /* 0x000000ffff0dc224 */ /* 0x000fe200078e0a0d */
[C---:B------:R-:W-:Y:S01]  /*10a0*/  ISETP.GT.U32.AND P4, PT, R21.reuse, R8, PT ;  /* 0x000000081500720c */ /* 0x040fe20003f84070 */
[----:B------:R1:W-:Y:S01]  /*10b0*/  STL [R1+0x94], R11 ;  /* 0x0000940b01007387 */ /* 0x0003e20000100800 */
[C---:B------:R-:W-:Y:S01]  /*10c0*/  IMAD R6, R21.reuse, R6, R7 ;  /* 0x0000000615067224 */ /* 0x040fe200078e0207 */
[C---:B------:R-:W-:Y:S01]  /*10d0*/  ISETP.GT.U32.AND P6, PT, R21.reuse, R4, PT ;  /* 0x000000041500720c */ /* 0x040fe20003fc4070 */
[----:B------:R-:W-:Y:S01]  /*10e0*/  IMAD.MOV.U32 R5, RZ, RZ, R3 ;  /* 0x000000ffff057224 */ /* 0x000fe200078e0003 */
[----:B------:R-:W-:Y:S01]  /*10f0*/  STL [R1+0x90], R13 ;  /* 0x0000900d01007387 */ /* 0x000fe20000100800 */
[----:B------:R-:W-:Y:S01]  /*1100*/  VIADD R18, R10, 0xa ;  /* 0x0000000a0a127836 */ /* 0x000fe20000000000 */
[----:B------:R-:W-:Y:S01]  /*1110*/  ISETP.GT.U32.AND P5, PT, R21, R6, PT ;  /* 0x000000061500720c */ /* 0x000fe20003fa4070 */
[----:B------:R-:W-:Y:S01]  /*1120*/  IMAD.HI.U32 R3, R0, R5, RZ ;  /* 0x0000000500037227 */ /* 0x000fe200078e00ff */
[----:B------:R-:W-:-:S02]  /*1130*/  IADD3 R61, R10, 0x52, RZ ;  /* 0x000000520a3d7810 */ /* 0x000fc40007ffe0ff */
[----:B-1----:R-:W-:Y:S01]  /*1140*/  MOV R11, R16 ;  /* 0x00000010000b7202 */ /* 0x002fe20000000f00 */
[----:B------:R-:W-:Y:S01]  /*1150*/  @!P0 IMAD.IADD R2, R2, 0x1, -R21 ;  /* 0x0000000102028824 */ /* 0x000fe200078e0a15 */
[----:B------:R-:W-:Y:S01]  /*1160*/  IABS R7, R18 ;  /* 0x0000001200077213 */ /* 0x000fe20000000000 */
[----:B------:R-:W-:Y:S01]  /*1170*/  IMAD.MOV R12, RZ, RZ, -R3 ;  /* 0x000000ffff0c7224 */ /* 0x000fe200078e0a03 */
[----:B------:R-:W-:Y:S01]  /*1180*/  @!P2 IADD3 R11, -R11, RZ, RZ ;  /* 0x000000ff0b0ba210 */ /* 0x000fe20007ffe1ff */
[----:B------:R-:W-:Y:S01]  /*1190*/  @!P4 IMAD.IADD R8, R8, 0x1, -R21 ;  /* 0x000000010808c824 */ /* 0x000fe200078e0a15 */
[----:B------:R-:W-:Y:S01]  /*11a0*/  ISETP.GE.AND P2, PT, R19, RZ, PT ;  /* 0x000000ff1300720c */ /* 0x000fe20003f46270 */
[----:B------:R-:W-:Y:S01]  /*11b0*/  IMAD R12, R21, R12, R5 ;  /* 0x0000000c150c7224 */ /* 0x000fe200078e0205 */
[----:B------:R-:W-:Y:S01]  /*11c0*/  ISETP.GE.AND P0, PT, R22, RZ, PT ;  /* 0x000000ff1600720c */ /* 0x000fe20003f06270 */
[----:B------:R1:W-:Y:S01]  /*11d0*/  STL [R1+0x8c], R11 ;  /* 0x00008c0b01007387 */ /* 0x0003e20000100800 */
[----:B------:R-:W-:Y:S01]  /*11e0*/  @!P6 IMAD.IADD R4, R4, 0x1, -R21 ;  /* 0x000000010404e824 */ /* 0x000fe200078e0a15 */
[----:B------:R-:W-:Y:S01]  /*11f0*/  ISETP.GE.AND P4, PT, R9, RZ, PT ;  /* 0x000000ff0900720c */ /* 0x000fe20003f86270 */
[----:B------:R-:W-:Y:S01]  /*1200*/  IMAD.HI.U32 R3, R0, R7, RZ ;  /* 0x0000000700037227 */ /* 0x000fe200078e00ff */
[----:B------:R-:W-:-:S02]  /*1210*/  ISETP.GT.U32.AND P6, PT, R21, R12, PT ;  /* 0x0000000c1500720c */ /* 0x000fc40003fc4070 */
[----:B------:R-:W-:Y:S01]  /*1220*/  IADD3 R5, R10, 0xc, RZ ;  /* 0x0000000c0a057810 */ /* 0x000fe20007ffe0ff */
[----:B------:R-:W-:Y:S01]  /*1230*/  @!P5 IMAD.IADD R6, R6, 0x1, -R21 ;  /* 0x000000010606d824 */ /* 0x000fe200078e0a15 */
[C---:B------:R-:W-:Y:S01]  /*1240*/  IADD3 R9, R10.reuse, 0xe, RZ ;  /* 0x0000000e0a097810 */ /* 0x040fe20007ffe0ff */
[----:B------:R-:W-:Y:S01]  /*1250*/  @!P1 IMAD.MOV R4, RZ, RZ, -R4 ;  /* 0x000000ffff049224 */ /* 0x000fe200078e0a04 */
[----:B-1----:R-:W-:Y:S01]  /*1260*/  MOV R11, R2 ;  /* 0x00000002000b7202 */ /* 0x002fe20000000f00 */
[----:B------:R-:W-:Y:S01]  /*1270*/  IMAD.MOV R2, RZ, RZ, -R3 ;  /* 0x000000ffff027224 */ /* 0x000fe200078e0a03 */
[----:B------:R-:W-:Y:S01]  /*1280*/  ISETP.GT.U32.AND P5, PT, R21, R6, PT ;  /* 0x000000061500720c */ /* 0x000fe20003fa4070 */
[----:B------:R-:W-:Y:S01]  /*1290*/  VIADD R3, R10, 0xb ;  /* 0x0000000b0a037836 */ /* 0x000fe20000000000 */
[----:B------:R-:W-:Y:S01]  /*12a0*/  @!P3 IADD3 R11, -R11, RZ, RZ ;  /* 0x000000ff0b0bb210 */ /* 0x000fe20007ffe1ff */
[C---:B------:R-:W-:Y:S01]  /*12b0*/  IMAD R2, R21.reuse, R2, R7 ;  /* 0x0000000215027224 */ /* 0x040fe200078e0207 */
[----:B------:R-:W-:Y:S01]  /*12c0*/  ISETP.GT.U32.AND P3, PT, R21, R8, PT ;  /* 0x000000081500720c */ /* 0x000fe20003f64070 */
[--C-:B------:R-:W-:Y:S01]  /*12d0*/  @!P6 IMAD.IADD R12, R12, 0x1, -R21.reuse ;  /* 0x000000010c0ce824 */ /* 0x100fe200078e0a15 */
[----:B------:R-:W-:Y:S01]  /*12e0*/  ISETP.GE.AND P1, PT, R3, RZ, PT ;  /* 0x000000ff0300720c */ /* 0x000fe20003f26270 */
[----:B------:R-:W-:Y:S01]  /*12f0*/  STL [R1+0x88], R11 ;  /* 0x0000880b01007387 */ /* 0x000fe20000100800 */
[C---:B------:R-:W-:Y:S01]  /*1300*/  VIADD R7, R10.reuse, 0xd ;  /* 0x0000000d0a077836 */ /* 0x040fe20000000000 */
[C---:B------:R-:W-:Y:S01]  /*1310*/  IADD3 R19, R10.reuse, 0x10, RZ ;  /* 0x000000100a137810 */ /* 0x040fe20007ffe0ff */
[----:B------:R-:W-:Y:S01]  /*1320*/  VIADD R16, R10, 0xf ;  /* 0x0000000f0a107836 */ /* 0x000fe20000000000 */
[C---:B------:R-:W-:Y:S01]  /*1330*/  ISETP.GT.U32.AND P6, PT, R21.reuse, R12, PT ;  /* 0x0000000c1500720c */ /* 0x040fe20003fc4070 */
[----:B------:R1:W-:Y:S01]  /*1340*/  STL [R1+0x84], R4 ;  /* 0x0000840401007387 */ /* 0x0003e20000100800 */
[--C-:B------:R-:W-:Y:S01]  /*1350*/  @!P5 IMAD.IADD R6, R6, 0x1, -R21.reuse ;  /* 0x000000010606d824 */ /* 0x100fe200078e0a15 */
[----:B------:R-:W-:Y:S01]  /*1360*/  ISETP.GE.AND P5, PT, R18, RZ, PT ;  /* 0x000000ff1200720c */ /* 0x000fe20003fa6270 */
[----:B------:R-:W-:Y:S01]  /*1370*/  VIADD R22, R10, 0x12 ;  /* 0x000000120a167836 */ /* 0x000fe20000000000 */
[----:B------:R-:W-:Y:S01]  /*1380*/  IABS R14, R19 ;  /* 0x00000013000e7213 */ /* 0x000fe20000000000 */
[----:B------:R-:W-:Y:S01]  /*1390*/  @!P3 IMAD.IADD R8, R8, 0x1, -R21 ;  /* 0x000000010808b824 */ /* 0x000fe200078e0a15 */
[----:B------:R-:W-:Y:S01]  /*13a0*/  ISETP.GT.U32.AND P3, PT, R21, R2, PT ;  /* 0x000000021500720c */ /* 0x000fe20003f64070 */
[----:B------:R-:W-:Y:S01]  /*13b0*/  @!P2 IMAD.MOV R6, RZ, RZ, -R6 ;  /* 0x000000ffff06a224 */ /* 0x000fe200078e0a06 */
[----:B------:R-:W-:Y:S01]  /*13c0*/  ISETP.GE.AND P2, PT, R5, RZ, PT ;  /* 0x000000ff0500720c */ /* 0x000fe20003f46270 */
[C---:B------:R-:W-:Y:S01]  /*13d0*/  VIADD R46, R10.reuse, 0x43 ;  /* 0x000000430a2e7836 */ /* 0x040fe20000000000 */
[----:B-1----:R-:W-:Y:S01]  /*13e0*/  IABS R4, R3 ;  /* 0x0000000300047213 */ /* 0x002fe20000000000 */
[----:B------:R-:W-:Y:S01]  /*13f0*/  VIADD R47, R10, 0x45 ;  /* 0x000000450a2f7836 */ /* 0x000fe20000000000 */
[----:B------:R-:W-:Y:S01]  /*1400*/  MOV R11, R8 ;  /* 0x00000008000b7202 */ /* 0x000fe20000000f00 */
[----:B------:R1:W-:Y:S01]  /*1410*/  STL [R1+0x80], R6 ;  /* 0x0000800601007387 */ /* 0x0003e20000100800 */
[----:B------:R-:W-:Y:S01]  /*1420*/  @!P6 IADD3 R12, R12, -R21, RZ ;  /* 0x800000150c0ce210 */ /* 0x000fe20007ffe0ff */
[----:B------:R-:W-:Y:S01]  /*1430*/  IMAD.HI.U32 R3, R0, R4, RZ ;  /* 0x0000000400037227 */ /* 0x000fe200078e00ff */
[----:B------:R-:W-:-:S02]  /*1440*/  IABS R5, R5 ;  /* 0x0000000500057213 */ /* 0x000fc40000000000 */
[----:B------:R-:W-:Y:S01]  /*1450*/  IABS R8, R7 ;  /* 0x0000000700087213 */ /* 0x000fe20000000000 */
[----:B------:R-:W-:Y:S01]  /*1460*/  @!P3 IMAD.IADD R2, R2, 0x1, -R21 ;  /* 0x000000010202b824 */ /* 0x000fe200078e0a15 */
[----:B------:R-:W-:Y:S01]  /*1470*/  ISETP.GE.AND P6, PT, R9, RZ, PT ;  /* 0x000000ff0900720c */ /* 0x000fe20003fc6270 */
[----:B------:R-:W-:Y:S01]  /*1480*/  @!P0 IMAD.MOV R11, RZ, RZ, -R11 ;  /* 0x000000ffff0b8224 */ /* 0x000fe200078e0a0b */
[----:B------:R-:W-:Y:S01]  /*1490*/  ISETP.GE.AND P0, PT, R7, RZ, PT ;  /* 0x000000ff0700720c */ /* 0x000fe20003f06270 */
[----:B------:R-:W-:Y:S01]  /*14a0*/  IMAD.MOV.U32 R7, RZ, RZ, R5 ;  /* 0x000000ffff077224 */ /* 0x000fe200078e0005 */
[----:B-1----:R-:W-:Y:S01]  /*14b0*/  IADD3 R6, -R3, RZ, RZ ;  /* 0x000000ff03067210 */ /* 0x002fe20007ffe1ff */
[C---:B------:R-:W-:Y:S01]  /*14c0*/  IMAD.HI.U32 R5, R0.reuse, R8, RZ ;  /* 0x0000000800057227 */ /* 0x040fe200078e00ff */
[C---:B------:R-:W-:Y:S01]  /*14d0*/  ISETP.GT.U32.AND P3, PT, R21.reuse, R2, PT ;  /* 0x000000021500720c */ /* 0x040fe20003f64070 */
[----:B------:R1:W-:Y:S01]  /*14e0*/  STL [R1+0x7c], R11 ;  /* 0x00007c0b01007387 */ /* 0x0003e20000100800 */
[----:B------:R-:W-:Y:S01]  /*14f0*/  IABS R9, R9 ;  /* 0x0000000900097213 */ /* 0x000fe20000000000 */
[----:B------:R-:W-:Y:S01]  /*1500*/  IMAD R4, R21, R6, R4 ;  /* 0x0000000615047224 */ /* 0x000fe200078e0204 */
[----:B------:R-:W-:Y:S01]  /*1510*/  IADD3 R5, -R5, RZ, RZ ;  /* 0x000000ff05057210 */ /* 0x000fe20007ffe1ff */
[----:B------:R-:W-:Y:S01]  /*1520*/  IMAD.HI.U32 R3, R0, R7, RZ ;  /* 0x0000000700037227 */ /* 0x000fe200078e00ff */
[----:B------:R-:W-:-:S02]  /*1530*/  IABS R18, R23 ;  /* 0x0000001700127213 */ /* 0x000fc40000000000 */
[----:B------:R-:W-:Y:S01]  /*1540*/  IABS R44, R47 ;  /* 0x0000002f002c7213 */ /* 0x000fe20000000000 */
[C---:B------:R-:W-:Y:S01]  /*1550*/  IMAD R8, R21.reuse, R5, R8 ;  /* 0x0000000515087224 */ /* 0x040fe200078e0208 */
[----:B------:R-:W-:Y:S01]  /*1560*/  IABS R57, R61 ;  /* 0x0000003d00397213 */ /* 0x000fe20000000000 */
[----:B-1----:R-:W-:Y:S01]  /*1570*/  IMAD.MOV.U32 R11, RZ, RZ, R12 ;  /* 0x000000ffff0b7224 */ /* 0x002fe200078e000c */
[----:B------:R-:W-:Y:S01]  /*1580*/  IADD3 R75, R10, 0x5d, RZ ;  /* 0x0000005d0a4b7810 */ /* 0x000fe20007ffe0ff */
[----:B------:R-:W-:Y:S01]  /*1590*/  IMAD.MOV R6, RZ, RZ, -R3 ;  /* 0x000000ffff067224 */ /* 0x000fe200078e0a03 */
[----:B------:R-:W-:Y:S01]  /*15a0*/  @!P3 IADD3 R2, R2, -R21, RZ ;  /* 0x800000150202b210 */ /* 0x000fe20007ffe0ff */
[----:B------:R-:W-:Y:S01]  /*15b0*/  @!P4 IMAD.MOV R11, RZ, RZ, -R11 ;  /* 0x000000ffff0bc224 */ /* 0x000fe200078e0a0b */
[C---:B------:R-:W-:Y:S01]  /*15c0*/  ISETP.GT.U32.AND P4, PT, R21.reuse, R4, PT ;  /* 0x000000041500720c */ /* 0x040fe20003f84070 */
[----:B------:R-:W-:Y:S01]  /*15d0*/  IMAD R6, R21, R6, R7 ;  /* 0x0000000615067224 */ /* 0x000fe200078e0207 */
[----:B------:R-:W-:Y:S01]  /*15e0*/  IABS R7, R20 ;  /* 0x0000001400077213 */ /* 0x000fe20000000000 */
[----:B------:R-:W-:Y:S01]  /*15f0*/  IMAD.HI.U32 R3, R0, R9, RZ ;  /* 0x0000000900037227 */ /* 0x000fe200078e00ff */
[----:B------:R1:W-:Y:S01]  /*1600*/  STL [R1+0x78], R11 ;  /* 0x0000780b01007387 */ /* 0x0003e20000100800 */
[----:B------:R-:W-:-:S02]  /*1610*/  IABS R69, R75 ;  /* 0x0000004b00457213 */ /* 0x000fc40000000000 */
[C---:B------:R-:W-:Y:S01]  /*1620*/  ISETP.GT.U32.AND P3, PT, R21.reuse, R6, PT ;  /* 0x000000061500720c */ /* 0x040fe20003f64070 */
[----:B------:R-:W-:Y:S01]  /*1630*/  IMAD.MOV R12, RZ, RZ, -R3 ;  /* 0x000000ffff0c7224 */ /* 0x000fe200078e0a03 */
[----:B------:R-:W-:Y:S01]  /*1640*/  IADD3 R86, R10, 0x6d, RZ ;  /* 0x0000006d0a567810 */ /* 0x000fe20007ffe0ff */
[----:B------:R-:W-:Y:S01]  /*1650*/  IMAD.HI.U32 R5, R0, R14, RZ ;  /* 0x0000000e00057227 */ /* 0x000fe200078e00ff */
[----:B------:R-:W-:Y:S02]  /*1660*/  IADD3 R93, R10, 0x73, RZ ;  /* 0x000000730a5d7810 */ /* 0x000fe40007ffe0ff */
[----:B------:R-:W-:Y:S01]  /*1670*/  IABS R84, R86 ;  /* 0x0000005600547213 */ /* 0x000fe20000000000 */
[----:B-1----:R-:W-:Y:S01]  /*1680*/  IMAD.MOV.U32 R11, RZ, RZ, R2 ;  /* 0x000000ffff0b7224 */ /* 0x002fe200078e0002 */
[----:B------:R-:W-:Y:S01]  /*1690*/  IABS R90, R93 ;  /* 0x0000005d005a7213 */ /* 0x000fe20000000000 */
[----:B------:R-:W-:Y:S01]  /*16a0*/  @!P4 IMAD.IADD R4, R4, 0x1, -R21 ;  /* 0x000000010404c824 */ /* 0x000fe200078e0a15 */
[----:B------:R-:W-:Y:S01]  /*16b0*/  IADD3 R99, R10, 0x77, RZ ;  /* 0x000000770a637810 */ /* 0x000fe20007ffe0ff */
[----:B------:R-:W-:Y:S01]  /*16c0*/  @!P5 IMAD.MOV R11, RZ, RZ, -R11 ;  /* 0x000000ffff0bd224 */ /* 0x000fe200078e0a0b */
[C---:B------:R-:W-:Y:S01]  /*16d0*/  ISETP.GT.U32.AND P5, PT, R21.reuse, R8, PT ;  /* 0x000000081500720c */ /* 0x040fe20003fa4070 */
[C---:B------:R-:W-:Y:S01]  /*16e0*/  IMAD R2, R21.reuse, R12, R9 ;  /* 0x0000000c15027224 */ /* 0x040fe200078e0209 */
[C---:B------:R-:W-:Y:S01]  /*16f0*/  ISETP.GT.U32.AND P4, PT, R21.reuse, R4, PT ;  /* 0x000000041500720c */ /* 0x040fe20003f84070 */
[----:B------:R-:W-:Y:S01]  /*1700*/  @!P3 IMAD.IADD R6, R6, 0x1, -R21 ;  /* 0x000000010606b824 */ /* 0x000fe200078e0a15 */
[----:B------:R-:W-:Y:S01]  /*1710*/  IABS R12, R16 ;  /* 0x00000010000c7213 */ /* 0x000fe20000000000 */
[----:B------:R-:W-:Y:S01]  /*1720*/  IMAD.MOV R5, RZ, RZ, -R5 ;  /* 0x000000ffff057224 */ /* 0x000fe200078e0a05 */
[----:B------:R1:W-:Y:S01]  /*1730*/  STL [R1+0x74], R11 ;  /* 0x0000740b01007387 */ /* 0x0003e20000100800 */
[----:B------:R-:W-:Y:S01]  /*1740*/  IABS R9, R22 ;  /* 0x0000001600097213 */ /* 0x000fe20000000000 */
[----:B------:R-:W-:Y:S01]  /*1750*/  VIADD R59, R10, 0x51 ;  /* 0x000000510a3b7836 */ /* 0x000fe20000000000 */
[----:B------:R-:W-:Y:S01]  /*1760*/  ISETP.GT.U32.AND P3, PT, R21, R6, PT ;  /* 0x000000061500720c */ /* 0x000fe20003f64070 */
[----:B------:R-:W-:Y:S01]  /*1770*/  IMAD.HI.U32 R3, R0, R12, RZ ;  /* 0x0000000c00037227 */ /* 0x000fe200078e00ff */
[----:B------:R-:W-:-:S02]  /*1780*/  IABS R94, R99 ;  /* 0x00000063005e7213 */ /* 0x000fc40000000000 */
[----:B------:R-:W-:Y:S01]  /*1790*/  @!P5 IADD3 R8, R8, -R21, RZ ;  /* 0x800000150808d210 */ /* 0x000fe20007ffe0ff */
[C---:B------:R-:W-:Y:S01]  /*17a0*/  IMAD R14, R21.reuse, R5, R14 ;  /* 0x00000005150e7224 */ /* 0x040fe200078e020e */
[----:B------:R-:W-:Y:S01]  /*17b0*/  @!P4 IADD3 R4, R4, -R21, RZ ;  /* 0x800000150404c210 */ /* 0x000fe20007ffe0ff */
[----:B------:R-:W-:Y:S01]  /*17c0*/  IMAD.MOV R3, RZ, RZ, -R3 ;  /* 0x000000ffff037224 */ /* 0x000fe200078e0a03 */
[C---:B------:R-:W-:Y:S01]  /*17d0*/  ISETP.GT.U32.AND P5, PT, R21.reuse, R8, PT ;  /* 0x000000081500720c */ /* 0x040fe20003fa4070 */
[----:B------:R-:W-:Y:S01]  /*17e0*/  IMAD.HI.U32 R5, R0, R9, RZ ;  /* 0x0000000900057227 */ /* 0x000fe200078e00ff */
[C---:B------:R-:W-:Y:S02]  /*17f0*/  ISETP.GT.U32.AND P4, PT, R21.reuse, R2, PT ;  /* 0x000000021500720c */ /* 0x040fe40003f84070 */
[----:B-1----:R-:W-:Y:S01]  /*1800*/  MOV R11, R4 ;  /* 0x00000004000b7202 */ /* 0x002fe20000000f00 */
[----:B------:R-:W-:Y:S01]  /*1810*/  IMAD R12, R21, R3, R12 ;  /* 0x00000003150c7224 */ /* 0x000fe200078e020c */
[----:B------:R-:W-:Y:S01]  /*1820*/  IABS R56, R59 ;  /* 0x0000003b00387213 */ /* 0x000fe20000000000 */
[----:B------:R-:W-:Y:S01]  /*1830*/  @!P3 IMAD.IADD R6, R6, 0x1, -R21 ;  /* 0x000000010606b824 */ /* 0x000fe200078e0a15 */
[----:B------:R-:W-:Y:S01]  /*1840*/  @!P1 IADD3 R11, -R11, RZ, RZ ;  /* 0x000000ff0b0b9210 */ /* 0x000fe20007ffe1ff */
[----:B------:R-:W-:Y:S01]  /*1850*/  IMAD.HI.U32 R3, R0, R7, RZ ;  /* 0x0000000700037227 */ /* 0x000fe200078e00ff */
[----:B------:R-:W-:-:S02]  /*1860*/  ISETP.GT.U32.AND P3, PT, R21, R12, PT ;  /* 0x0000000c1500720c */ /* 0x000fc40003f64070 */
[----:B------:R-:W-:Y:S01]  /*1870*/  IADD3 R101, R10, 0x7a, RZ ;  /* 0x0000007a0a657810 */ /* 0x000fe20007ffe0ff */
[--C-:B------:R-:W-:Y:S01]  /*1880*/  @!P5 IMAD.IADD R8, R8, 0x1, -R21.reuse ;  /* 0x000000010808d824 */ /* 0x100fe200078e0a15 */
[C---:B------:R-:W-:Y:S01]  /*1890*/  ISETP.GT.U32.AND P5, PT, R21.reuse, R14, PT ;  /* 0x0000000e1500720c */ /* 0x040fe20003fa4070 */
[----:B------:R-:W-:Y:S01]  /*18a0*/  @!P4 IMAD.IADD R2, R2, 0x1, -R21 ;  /* 0x000000010202c824 */ /* 0x000fe200078e0a15 */
[----:B------:R-:W-:Y:S01]  /*18b0*/  ISETP.GE.AND P4, PT, R16, RZ, PT ;  /* 0x000000ff1000720c */ /* 0x000fe20003f86270 */
[----:B------:R-:W-:Y:S01]  /*18c0*/  IMAD.MOV R16, RZ, RZ, -R5 ;  /* 0x000000ffff107224 */ /* 0x000fe200078e0a05 */
[----:B------:R1:W-:Y:S01]  /*18d0*/  STL [R1+0x70], R11 ;  /* 0x0000700b01007387 */ /* 0x0003e20000100800 */
[----:B------:R-:W-:Y:S01]  /*18e0*/  IMAD.MOV.U32 R5, RZ, RZ, R18 ;  /* 0x000000ffff057224 */ /* 0x000fe200078e0012 */
[----:B------:R-:W-:Y:S01]  /*18f0*/  ISETP.GT.U32.AND P1, PT, R21, R2, PT ;  /* 0x000000021500720c */ /* 0x000fe20003f24070 */
[----:B------:R-:W-:Y:S01]  /*1900*/  IMAD.MOV R4, RZ, RZ, -R3 ;  /* 0x000000ffff047224 */ /* 0x000fe200078e0a03 */
[----:B------:R-:W-:Y:S01]  /*1910*/  IABS R97, R101 ;  /* 0x0000006500617213 */ /* 0x000fe20000000000 */
[----:B------:R-:W-:Y:S01]  /*1920*/  IMAD.HI.U32 R3, R0, R5, RZ ;  /* 0x0000000500037227 */ /* 0x000fe200078e00ff */
[----:B------:R-:W-:-:S02]  /*1930*/  @!P3 IADD3 R12, R12, -R21, RZ ;  /* 0x800000150c0cb210 */ /* 0x000fc40007ffe0ff */
[----:B------:R-:W-:Y:S01]  /*1940*/  ISETP.GE.AND P3, PT, R19, RZ, PT ;  /* 0x000000ff1300720c */ /* 0x000fe20003f66270 */
[C---:B------:R-:W-:Y:S01]  /*1950*/  IMAD R4, R21.reuse, R4, R7 ;  /* 0x0000000415047224 */ /* 0x040fe200078e0207 */
[-C--:B------:R-:W-:Y:S01]  /*1960*/  @!P5 IADD3 R14, R14, -R21.reuse, RZ ;  /* 0x800000150e0ed210 */ /* 0x080fe20007ffe0ff */
[----:B-1----:R-:W-:Y:S01]  /*1970*/  IMAD.MOV.U32 R11, RZ, RZ, R6 ;  /* 0x000000ffff0b7224 */ /* 0x002fe200078e0006 */
[----:B------:R-:W-:Y:S01]  /*1980*/  MOV R7, R8 ;  /* 0x0000000800077202 */ /* 0x000fe20000000f00 */
[C---:B------:R-:W-:Y:S01]  /*1990*/  IMAD R6, R21.reuse, R16, R9 ;  /* 0x0000001015067224 */ /* 0x040fe200078e0209 */
[----:B------:R-:W-:Y:S01]  /*19a0*/  ISETP.GT.U32.AND P5, PT, R21, R14, PT ;  /* 0x0000000e1500720c */ /* 0x000fe20003fa4070 */
[----:B------:R-:W-:Y:S01]  /*19b0*/  @!P1 IMAD.IADD R2, R2, 0x1, -R21 ;  /* 0x0000000102029824 */ /* 0x000fe200078e0a15 */
[----:B------:R-:W-:Y:S01]  /*19c0*/  @!P0 IADD3 R7, -R7, RZ, RZ ;  /* 0x000000ff07078210 */ /* 0x000fe20007ffe1ff */
[----:B------:R-:W-:Y:S01]  /*19d0*/  IMAD.MOV R8, RZ, RZ, -R3 ;  /* 0x000000ffff087224 */ /* 0x000fe200078e0a03 */
[C---:B------:R-:W-:Y:S01]  /*19e0*/  ISETP.GT.U32.AND P1, PT, R21.reuse, R4, PT ;  /* 0x000000041500720c */ /* 0x040fe20003f24070 */
[----:B------:R-:W-:Y:S01]  /*19f0*/  IMAD.MOV.U32 R9, RZ, RZ, R2 ;  /* 0x000000ffff097224 */ /* 0x000fe200078e0002 */
[----:B------:R-:W-:Y:S01]  /*1a00*/  ISETP.GE.AND P0, PT, R20, RZ, PT ;  /* 0x000000ff1400720c */ /* 0x000fe20003f06270 */
[----:B------:R-:W-:Y:S01]  /*1a10*/  @!P2 IMAD.MOV R11, RZ, RZ, -R11 ;  /* 0x000000ffff0ba224 */ /* 0x000fe200078e0a0b */
[C---:B------:R-:W-:Y:S01]  /*1a20*/  ISETP.GT.U32.AND P2, PT, R21.reuse, R12, PT ;  /* 0x0000000c1500720c */ /* 0x040fe20003f44070 */
[C---:B------:R-:W-:Y:S01]  /*1a30*/  IMAD R2, R21.reuse, R8, R5 ;  /* 0x0000000815027224 */ /* 0x040fe200078e0205 */
[----:B------:R-:W-:Y:S01]  /*1a40*/  IADD3 R112, R10, 0x86, RZ ;  /* 0x000000860a707810 */ /* 0x000fe20007ffe0ff */
[----:B------:R-:W-:Y:S01]  /*1a50*/  @!P6 IMAD.MOV R9, RZ, RZ, -R9 ;  /* 0x000000ffff09e224 */ /* 0x000fe200078e0a09 */
[----:B------:R1:W-:Y:S01]  /*1a60*/  STL [R1+0x6c], R11 ;  /* 0x00006c0b01007387 */ /* 0x0003e20000100800 */
[C---:B------:R-:W-:Y:S01]  /*1a70*/  ISETP.GT.U32.AND P6, PT, R21.reuse, R6, PT ;  /* 0x000000061500720c */ /* 0x040fe20003fc4070 */
[----:B------:R-:W-:Y:S01]  /*1a80*/  @!P5 IMAD.IADD R14, R14, 0x1, -R21 ;  /* 0x000000010e0ed824 */ /* 0x000fe200078e0a15 */
[C---:B------:R-:W-:Y:S01]  /*1a90*/  ISETP.GT.U32.AND P5, PT, R21.reuse, R2, PT ;  /* 0x000000021500720c */ /* 0x040fe20003fa4070 */
[----:B------:R2:W-:Y:S01]  /*1aa0*/  STL [R1+0x68], R7 ;  /* 0x0000680701007387 */ /* 0x0005e20000100800 */
[-C--:B------:R-:W-:Y:S01]  /*1ab0*/  @!P1 IADD3 R4, R4, -R21.reuse, RZ ;  /* 0x8000001504049210 */ /* 0x080fe20007ffe0ff */
[----:B------:R-:W-:Y:S01]  /*1ac0*/  VIADD R19, R10, 0x16 ;  /* 0x000000160a137836 */ /* 0x000fe20000000000 */
[----:B------:R-:W-:Y:S01]  /*1ad0*/  MOV R13, R14 ;  /* 0x0000000e000d7202 */ /* 0x000fe20000000f00 */
[----:B------:R3:W-:Y:S01]  /*1ae0*/  STL [R1+0x64], R9 ;  /* 0x0000640901007387 */ /* 0x0007e20000100800 */
[----:B------:R-:W-:Y:S01]  /*1af0*/  @!P2 IADD3 R12, R12, -R21, RZ ;  /* 0x800000150c0ca210 */ /* 0x000fe20007ffe0ff */
[C---:B------:R-:W-:Y:S01]  /*1b00*/  VIADD R20, R10.reuse, 0x17 ;  /* 0x000000170a147836 */ /* 0x040fe20000000000 */
[----:B------:R-:W-:Y:S01]  /*1b10*/  IABS R16, R19 ;  /* 0x0000001300107213 */ /* 0x000fe20000000000 */
[----:B------:R-:W-:Y:S01]  /*1b20*/  @!P3 IMAD.MOV R13, RZ, RZ, -R13 ;  /* 0x000000ffff0db224 */ /* 0x000fe200078e0a0d */
[----:B-1----:R-:W-:Y:S01]  /*1b30*/  MOV R11, R12 ;  /* 0x0000000c000b7202 */ /* 0x002fe20000000f00 */
[----:B--2---:R-:W-:Y:S01]  /*1b40*/  VIADD R7, R10, 0x14 ;  /* 0x000000140a077836 */ /* 0x004fe20000000000 */
[----:B------:R-:W-:Y:S01]  /*1b50*/  IABS R18, R20 ;  /* 0x0000001400127213 */ /* 0x000fe20000000000 */
[----:B------:R-:W-:Y:S01]  /*1b60*/  @!P6 IMAD.IADD R6, R6, 0x1, -R21 ;  /* 0x000000010606e824 */ /* 0x000fe200078e0a15 */
[C---:B------:R-:W-:Y:S01]  /*1b70*/  ISETP.GT.U32.AND P6, PT, R21.reuse, R4, PT ;  /* 0x000000041500720c */ /* 0x040fe20003fc4070 */
[----:B---3--:R-:W-:Y:S01]  /*1b80*/  VIADD R9, R10, 0x15 ;  /* 0x000000150a097836 */ /* 0x008fe20000000000 */
[----:B------:R-:W-:Y:S01]  /*1b90*/  IABS R8, R7 ;  /* 0x0000000700087213 */ /* 0x000fe20000000000 */
[----:B------:R-:W-:Y:S01]  /*1ba0*/  @!P4 IMAD.MOV R11, RZ, RZ, -R11 ;  /* 0x000000ffff0bc224 */ /* 0x000fe200078e0a0b */
[----:B------:R-:W-:Y:S01]  /*1bb0*/  @!P5 IADD3 R2, R2, -R21, RZ ;  /* 0x800000150202d210 */ /* 0x000fe20007ffe0ff */
[----:B------:R-:W-:Y:S01]  /*1bc0*/  VIADD R62, R10, 0x55 ;  /* 0x000000550a3e7836 */ /* 0x000fe20000000000 */
[----:B------:R-:W-:Y:S01]  /*1bd0*/  IABS R5, R9 ;  /* 0x0000000900057213 */ /* 0x000fe20000000000 */
[----:B------:R-:W-:Y:S01]  /*1be0*/  IMAD.HI.U32 R3, R0, R8, RZ ;  /* 0x0000000800037227 */ /* 0x000fe200078e00ff */
[C---:B------:R-:W-:Y:S01]  /*1bf0*/  ISETP.GT.U32.AND P4, PT, R21.reuse, R2, PT ;  /* 0x000000021500720c */ /* 0x040fe20003f84070 */
[----:B------:R1:W-:Y:S01]  /*1c00*/  STL [R1+0x60], R11 ;  /* 0x0000600b01007387 */ /* 0x0003e20000100800 */
[----:B------:R-:W-:Y:S01]  /*1c10*/  ISETP.GT.U32.AND P5, PT, R21, R6, PT ;  /* 0x000000061500720c */ /* 0x000fe20003fa4070 */
[----:B------:R-:W-:Y:S01]  /*1c20*/  IMAD.MOV.U32 R12, RZ, RZ, R5 ;  /* 0x000000ffff0c7224 */ /* 0x000fe200078e0005 */
[----:B------:R-:W-:Y:S01]  /*1c30*/  ISETP.GE.AND P2, PT, R22, RZ, PT ;  /* 0x000000ff1600720c */ /* 0x000fe20003f46270 */
[----:B------:R-:W-:Y:S01]  /*1c40*/  IMAD.MOV R5, RZ, RZ, -R3 ;  /* 0x000000ffff057224 */ /* 0x000fe200078e0a03 */
[----:B------:R-:W-:Y:S01]  /*1c50*/  ISETP.GE.AND P1, PT, R23, RZ, PT ;  /* 0x000000ff1700720c */ /* 0x000fe20003f26270 */
[----:B------:R-:W-:Y:S01]  /*1c60*/  IMAD.HI.U32 R3, R0, R12, RZ ;  /* 0x0000000c00037227 */ /* 0x000fe200078e00ff */
[----:B------:R2:W-:Y:S01]  /*1c70*/  STL [R1+0x5c], R13 ;  /* 0x00005c0d01007387 */ /* 0x0005e20000100800 */
[----:B------:R-:W-:-:S02]  /*1c80*/  IADD3 R23, R10, 0x20, RZ ;  /* 0x000000200a177810 */ /* 0x000fc40007ffe0ff */
[----:B------:R-:W-:Y:S01]  /*1c90*/  IMAD R8, R21, R5, R8 ;  /* 0x0000000515087224 */ /* 0x000fe200078e0208 */
[----:B------:R-:W-:Y:S01]  /*1ca0*/  IADD3 R3, -R3, RZ, RZ ;  /* 0x000000ff03037210 */ /* 0x000fe20007ffe1ff */
[----:B------:R-:W-:Y:S01]  /*1cb0*/  @!P6 IMAD.IADD R4, R4, 0x1, -R21 ;  /* 0x000000010404e824 */ /* 0x000fe200078e0a15 */
[----:B------:R-:W-:Y:S01]  /*1cc0*/  @!P4 IADD3 R2, R2, -R21, RZ ;  /* 0x800000150202c210 */ /* 0x000fe20007ffe0ff */
[C---:B------:R-:W-:Y:S01]  /*1cd0*/  IMAD.HI.U32 R5, R0.reuse, R18, RZ ;  /* 0x0000001200057227 */ /* 0x040fe200078e00ff */
[C---:B------:R-:W-:Y:S02]  /*1ce0*/  ISETP.GT.U32.AND P6, PT, R21.reuse, R8, PT ;  /* 0x000000081500720c */ /* 0x040fe40003fc4070 */
[----:B-1----:R-:W-:Y:S01]  /*1cf0*/  MOV R11, R4 ;  /* 0x00000004000b7202 */ /* 0x002fe20000000f00 */
[----:B------:R-:W-:Y:S01]  /*1d00*/  IMAD R12, R21, R3, R12 ;  /* 0x00000003150c7224 */ /* 0x000fe200078e020c */
[----:B------:R-:W-:Y:S01]  /*1d10*/  IADD3 R5, -R5, RZ, RZ ;  /* 0x000000ff05057210 */ /* 0x000fe20007ffe1ff */
[----:B------:R-:W-:Y:S01]  /*1d20*/  IMAD.HI.U32 R3, R0, R16, RZ ;  /* 0x0000001000037227 */ /* 0x000fe200078e00ff */
[----:B------:R-:W-:-:S02]  /*1d30*/  MOV R4, R2 ;  /* 0x0000000200047202 */ /* 0x000fc40000000f00 */
[----:B------:R-:W-:Y:S01]  /*1d40*/  ISETP.GT.U32.AND P4, PT, R21, R12, PT ;  /* 0x0000000c1500720c */ /* 0x000fe20003f84070 */
[C---:B------:R-:W-:Y:S01]  /*1d50*/  VIADD R22, R10.reuse, 0x18 ;  /* 0x000000180a167836 */ /* 0x040fe20000000000 */
[----:B------:R-:W-:Y:S01]  /*1d60*/  IABS R60, R62 ;  /* 0x0000003e003c7213 */ /* 0x000fe20000000000 */
[----:B------:R-:W-:Y:S01]  /*1d70*/  IMAD.MOV R3, RZ, RZ, -R3 ;  /* 0x000000ffff037224 */ /* 0x000fe200078e0a03 */
[----:B------:R-:W-:Y:S01]  /*1d80*/  IADD3 R111, R10, 0x85, RZ ;  /* 0x000000850a6f7810 */ /* 0x000fe20007ffe0ff */
[--C-:B------:R-:W-:Y:S01]  /*1d90*/  @!P6 IMAD.IADD R8, R8, 0x1, -R21.reuse ;  /* 0x000000010808e824 */ /* 0x100fe200078e0a15 */
[----:B------:R-:W-:Y:S01]  /*1da0*/  ISETP.GE.AND P6, PT, R9, RZ, PT ;  /* 0x000000ff0900720c */ /* 0x000fe20003fc6270 */
[C---:B------:R-:W-:Y:S01]  /*1db0*/  IMAD R16, R21.reuse, R3, R16 ;  /* 0x0000000315107224 */ /* 0x040fe200078e0210 */
[----:B------:R-:W-:Y:S01]  /*1dc0*/  IABS R3, R22 ;  /* 0x0000001600037213 */ /* 0x000fe20000000000 */
[--C-:B------:R-:W-:Y:S01]  /*1dd0*/  @!P5 IMAD.IADD R6, R6, 0x1, -R21.reuse ;  /* 0x000000010606d824 */ /* 0x100fe200078e0a15 */
[----:B------:R-:W-:Y:S01]  /*1de0*/  ISETP.GT.U32.AND P3, PT, R21, R8, PT ;  /* 0x000000081500720c */ /* 0x000fe20003f64070 */
[----:B------:R-:W-:Y:S01]  /*1df0*/  VIADD R9, R10, 0x19 ;  /* 0x000000190a097836 */ /* 0x000fe20000000000 */
[----:B------:R-:W-:Y:S01]  /*1e00*/  ISETP.GE.AND P5, PT, R7, RZ, PT ;  /* 0x000000ff0700720c */ /* 0x000fe20003fa6270 */
[----:B------:R-:W-:Y:S01]  /*1e10*/  @!P4 IMAD.IADD R12, R12, 0x1, -R21 ;  /* 0x000000010c0cc824 */ /* 0x000fe200078e0a15 */
[----:B------:R-:W-:Y:S01]  /*1e20*/  IABS R109, R112 ;  /* 0x00000070006d7213 */ /* 0x000fe20000000000 */
[C---:B------:R-:W-:Y:S01]  /*1e30*/  IMAD R18, R21.reuse, R5, R18 ;  /* 0x0000000515127224 */ /* 0x040fe200078e0212 */
[----:B------:R-:W-:Y:S01]  /*1e40*/  IABS R7, R9 ;  /* 0x0000000900077213 */ /* 0x000fe20000000000 */
[----:B------:R-:W-:Y:S01]  /*1e50*/  IMAD.MOV.U32 R5, RZ, RZ, R3 ;  /* 0x000000ffff057224 */ /* 0x000fe200078e0003 */
[C---:B------:R-:W-:Y:S01]  /*1e60*/  ISETP.GT.U32.AND P4, PT, R21.reuse, R12, PT ;  /* 0x0000000c1500720c */ /* 0x040fe20003f84070 */
[----:B------:R-:W-:Y:S01]  /*1e70*/  @!P0 IMAD.MOV R11, RZ, RZ, -R11 ;  /* 0x000000ffff0b8224 */ /* 0x000fe200078e0a0b */
[C---:B------:R-:W-:Y:S01]  /*1e80*/  ISETP.GT.U32.AND P0, PT, R21.reuse, R16, PT ;  /* 0x000000101500720c */ /* 0x040fe20003f04070 */
[----:B------:R-:W-:Y:S01]  /*1e90*/  @!P2 IMAD.MOV R6, RZ, RZ, -R6 ;  /* 0x000000ffff06a224 */ /* 0x000fe200078e0a06 */
[----:B------:R-:W-:Y:S01]  /*1ea0*/  ISETP.GT.U32.AND P2, PT, R21, R18, PT ;  /* 0x000000121500720c */ /* 0x000fe20003f44070 */
[----:B------:R-:W-:Y:S01]  /*1eb0*/  @!P1 IMAD.MOV R4, RZ, RZ, -R4 ;  /* 0x000000ffff049224 */ /* 0x000fe200078e0a04 */
[----:B------:R1:W-:Y:S01]  /*1ec0*/  STL [R1+0x58], R11 ;  /* 0x0000580b01007387 */ /* 0x0003e20000100800 */
[----:B------:R-:W-:Y:S01]  /*1ed0*/  IMAD.HI.U32 R3, R0, R5, RZ ;  /* 0x0000000500037227 */ /* 0x000fe200078e00ff */
[----:B------:R-:W-:-:S02]  /*1ee0*/  @!P3 IADD3 R8, R8, -R21, RZ ;  /* 0x800000150808b210 */ /* 0x000fc40007ffe0ff */
[----:B------:R3:W-:Y:S01]  /*1ef0*/  STL [R1+0x54], R6 ;  /* 0x0000540601007387 */ /* 0x0007e20000100800 */
[----:B------:R-:W-:Y:S01]  /*1f00*/  IMAD.HI.U32 R2, R0, R7, RZ ;  /* 0x0000000700027227 */ /* 0x000fe200078e00ff */
[----:B------:R-:W-:Y:S02]  /*1f10*/  ISETP.GE.AND P1, PT, R19, RZ, PT ;  /* 0x000000ff1300720c */ /* 0x000fe40003f26270 */
[----:B------:R4:W-:Y:S01]  /*1f20*/  STL [R1+0x50], R4 ;  /* 0x0000500401007387 */ /* 0x0009e20000100800 */
[-C--:B------:R-:W-:Y:S01]  /*1f30*/  @!P4 IADD3 R12, R12, -R21.reuse, RZ ;  /* 0x800000150c0cc210 */ /* 0x080fe20007ffe0ff */
[----:B--2---:R-:W-:Y:S01]  /*1f40*/  IMAD.MOV.U32 R13, RZ, RZ, R8 ;  /* 0x000000ffff0d7224 */ /* 0x004fe200078e0008 */
[----:B------:R-:W-:Y:S01]  /*1f50*/  @!P2 IADD3 R18, R18, -R21, RZ ;  /* 0x800000151212a210 */ /* 0x000fe20007ffe0ff */
[----:B------:R-:W-:Y:S01]  /*1f60*/  @!P0 IMAD.IADD R16, R16, 0x1, -R21 ;  /* 0x0000000110108824 */ /* 0x000fe200078e0a15 */
[----:B-1----:R-:W-:Y:S01]  /*1f70*/  MOV R11, R12 ;  /* 0x0000000c000b7202 */ /* 0x002fe20000000f00 */
[----:B---3--:R-:W-:Y:S01]  /*1f80*/  IMAD.MOV R6, RZ, RZ, -R2 ;  /* 0x000000ffff067224 */ /* 0x008fe200078e0a02 */
[C---:B------:R-:W-:Y:S01]  /*1f90*/  ISETP.GT.U32.AND P2, PT, R21.reuse, R18, PT ;  /* 0x000000121500720c */ /* 0x040fe20003f44070 */
[----:B------:R-:W-:Y:S01]  /*1fa0*/  @!P5 IMAD.MOV R13, RZ, RZ, -R13 ;  /* 0x000000ffff0dd224 */ /* 0x000fe200078e0a0d */
[C---:B------:R-:W-:Y:S01]  /*1fb0*/  ISETP.GT.U32.AND P0, PT, R21.reuse, R16, PT ;  /* 0x000000101500720c */ /* 0x040fe20003f04070 */
[----:B----4-:R-:W-:Y:S01]  /*1fc0*/  IMAD.MOV R4, RZ, RZ, -R3 ;  /* 0x000000ffff047224 */ /* 0x010fe200078e0a03 */
[C---:B------:R-:W-:Y:S01]  /*1fd0*/  IADD3 R19, R10.reuse, 0x1d, RZ ;  /* 0x0000001d0a137810 */ /* 0x040fe20007ffe0ff */
[----:B------:R-:W-:Y:S01]  /*1fe0*/  @!P6 IMAD.MOV R11, RZ, RZ, -R11 ;  /* 0x000000ffff0be224 */ /* 0x000fe200078e0a0b */
[----:B------:R-:W-:Y:S01]  /*1ff0*/  STL [R1+0x4c], R13 ;  /* 0x00004c0d01007387 */ /* 0x000fe20000100800 */
[C---:B------:R-:W-:Y:S01]  /*2000*/  IMAD R2, R21.reuse, R4, R5 ;  /* 0x0000000415027224 */ /* 0x040fe200078e0205 */
[----:B------:R-:W-:Y:S01]  /*2010*/  IABS R14, R19 ;  /* 0x00000013000e7213 */ /* 0x000fe20000000000 */
[C---:B------:R-:W-:Y:S01]  /*2020*/  IMAD R4, R21.reuse, R6, R7 ;  /* 0x0000000615047224 */ /* 0x040fe200078e0207 */
[----:B------:R1:W-:Y:S01]  /*2030*/  STL [R1+0x48], R11 ;  /* 0x0000480b01007387 */ /* 0x0003e20000100800 */
[C---:B------:R-:W-:Y:S01]  /*2040*/  VIADD R5, R10.reuse, 0x1a ;  /* 0x0000001a0a057836 */ /* 0x040fe20000000000 */
[C---:B------:R-:W-:Y:S01]  /*2050*/  ISETP.GT.U32.AND P5, PT, R21.reuse, R2, PT ;  /* 0x000000021500720c */ /* 0x040fe20003fa4070 */
[----:B------:R-:W-:Y:S01]  /*2060*/  VIADD R7, R10, 0x1b ;  /* 0x0000001b0a077836 */ /* 0x000fe20000000000 */
[----:B------:R-:W-:Y:S01]  /*2070*/  ISETP.GT.U32.AND P6, PT, R21, R4, PT ;  /* 0x000000041500720c */ /* 0x000fe20003fc4070 */
[----:B------:R-:W-:Y:S01]  /*2080*/  @!P2 IMAD.IADD R18, R18, 0x1, -R21 ;  /* 0x000000011212a824 */ /* 0x000fe200078e0a15 */
[----:B------:R-:W-:Y:S01]  /*2090*/  IABS R6, R5 ;  /* 0x0000000500067213 */ /* 0x000fe20000000000 */
[C---:B------:R-:W-:Y:S01]  /*20a0*/  VIADD R72, R10.reuse, 0x5a ;  /* 0x0000005a0a487836 */ /* 0x040fe20000000000 */
[----:B------:R-:W-:Y:S01]  /*20b0*/  IABS R8, R7 ;  /* 0x0000000700087213 */ /* 0x000fe20000000000 */
[----:B------:R-:W-:Y:S01]  /*20c0*/  VIADD R73, R10, 0x5b ;  /* 0x0000005b0a497836 */ /* 0x000fe20000000000 */
[----:B------:R-:W-:Y:S01]  /*20d0*/  ISETP.GE.AND P2, PT, R5, RZ, PT ;  /* 0x000000ff0500720c */ /* 0x000fe20003f46270 */
[----:B------:R-:W-:Y:S01]  /*20e0*/  IMAD.HI.U32 R3, R0, R6, RZ ;  /* 0x0000000600037227 */ /* 0x000fe200078e00ff */
[----:B------:R-:W-:-:S02]  /*20f0*/  @!P0 IADD3 R16, R16, -R21, RZ ;  /* 0x8000001510108210 */ /* 0x000fc40007ffe0ff */
[----:B------:R-:W-:Y:S01]  /*2100*/  ISETP.GE.AND P0, PT, R9, RZ, PT ;  /* 0x000000ff0900720c */ /* 0x000fe20003f06270 */
[----:B------:R-:W-:Y:S01]  /*2110*/  IMAD.HI.U32 R5, R0, R8, RZ ;  /* 0x0000000800057227 */ /* 0x000fe200078e00ff */
[-C--:B------:R-:W-:Y:S02]  /*2120*/  @!P5 IADD3 R2, R2, -R21.reuse, RZ ;  /* 0x800000150202d210 */ /* 0x080fe40007ffe0ff */
[----:B------:R-:W-:Y:S01]  /*2130*/  @!P6 IADD3 R4, R4, -R21, RZ ;  /* 0x800000150404e210 */ /* 0x000fe20007ffe0ff */
[----:B------:R-:W-:Y:S01]  /*2140*/  IMAD.MOV R3, RZ, RZ, -R3 ;  /* 0x000000ffff037224 */ /* 0x000fe200078e0a03 */
[C---:B------:R-:W-:Y:S01]  /*2150*/  ISETP.GT.U32.AND P5, PT, R21.reuse, R2, PT ;  /* 0x000000021500720c */ /* 0x040fe20003fa4070 */
[----:B------:R-:W-:Y:S01]  /*2160*/  IMAD.MOV R5, RZ, RZ, -R5 ;  /* 0x000000ffff057224 */ /* 0x000fe200078e0a05 */
[C---:B------:R-:W-:Y:S01]  /*2170*/  ISETP.GT.U32.AND P6, PT, R21.reuse, R4, PT ;  /* 0x000000041500720c */ /* 0x040fe20003fc4070 */
[C---:B------:R-:W-:Y:S01]  /*2180*/  IMAD R6, R21.reuse, R3, R6 ;  /* 0x0000000315067224 */ /* 0x040fe200078e0206 */
[----:B------:R-:W-:Y:S01]  /*2190*/  ISETP.GE.AND P3, PT, R20, RZ, PT ;  /* 0x000000ff1400720c */ /* 0x000fe20003f66270 */
[----:B------:R-:W-:Y:S01]  /*21a0*/  VIADD R9, R10, 0x1c ;  /* 0x0000001c0a097836 */ /* 0x000fe20000000000 */
[----:B------:R-:W-:Y:S01]  /*21b0*/  ISETP.GE.AND P4, PT, R22, RZ, PT ;  /* 0x000000ff1600720c */ /* 0x000fe20003f86270 */
[C---:B------:R-:W-:Y:S01]  /*21c0*/  IMAD R8, R21.reuse, R5, R8 ;  /* 0x0000000515087224 */ /* 0x040fe200078e0208 */
[----:B------:R-:W-:Y:S01]  /*21d0*/  IABS R65, R72 ;  /* 0x0000004800417213 */ /* 0x000fe20000000000 */
[----:B-1----:R-:W-:Y:S01]  /*21e0*/  IMAD.MOV.U32 R11, RZ, RZ, R16 ;  /* 0x000000ffff0b7224 */ /* 0x002fe200078e0010 */
[----:B------:R-:W-:Y:S01]  /*21f0*/  IABS R12, R9 ;  /* 0x00000009000c7213 */ /* 0x000fe20000000000 */
[----:B------:R-:W-:Y:S01]  /*2200*/  VIADD R22, R10, 0x1f ;  /* 0x0000001f0a167836 */ /* 0x000fe20000000000 */
[----:B------:R-:W-:Y:S01]  /*2210*/  IABS R66, R73 ;  /* 0x0000004900427213 */ /* 0x000fe20000000000 */
[----:B------:R-:W-:Y:S01]  /*2220*/  @!P1 IMAD.MOV R11, RZ, RZ, -R11 ;  /* 0x000000ffff0b9224 */ /* 0x000fe200078e0a0b */
[----:B------:R-:W-:Y:S01]  /*2230*/  @!P5 IADD3 R2, R2, -R21, RZ ;  /* 0x800000150202d210 */ /* 0x000fe20007ffe0ff */
[----:B------:R-:W-:Y:S01]  /*2240*/  @!P6 IMAD.IADD R4, R4, 0x1, -R21 ;  /* 0x000000010404e824 */ /* 0x000fe200078e0a15 */
[C---:B------:R-:W-:Y:S01]  /*2250*/  ISETP.GT.U32.AND P5, PT, R21.reuse, R6, PT ;  /* 0x000000061500720c */ /* 0x040fe20003fa4070 */
[----:B------:R-:W-:Y:S01]  /*2260*/  IMAD.HI.U32 R3, R0, R12, RZ ;  /* 0x0000000c00037227 */ /* 0x000fe200078e00ff */
[----:B------:R-:W-:Y:S01]  /*2270*/  ISETP.GT.U32.AND P6, PT, R21, R8, PT ;  /* 0x000000081500720c */ /* 0x000fe20003fc4070 */
[----:B------:R1:W-:Y:S01]  /*2280*/  STL [R1+0x44], R11 ;  /* 0x0000440b01007387 */ /* 0x0003e20000100800 */
[----:B------:R-:W-:Y:S01]  /*2290*/  ISETP.GE.AND P1, PT, R7, RZ, PT ;  /* 0x000000ff0700720c */ /* 0x000fe20003f26270 */
[----:B------:R-:W-:Y:S01]  /*22a0*/  IMAD.MOV R3, RZ, RZ, -R3 ;  /* 0x000000ffff037224 */ /* 0x000fe200078e0a03 */
[----:B------:R-:W-:Y:S01]  /*22b0*/  IABS R7, R22 ;  /* 0x0000001600077213 */ /* 0x000fe20000000000 */
[C---:B------:R-:W-:Y:S01]  /*22c0*/  VIADD R20, R10.reuse, 0x1e ;  /* 0x0000001e0a147836 */ /* 0x040fe20000000000 */
[----:B------:R-:W-:Y:S01]  /*22d0*/  IABS R108, R111 ;  /* 0x0000006f006c7213 */ /* 0x000fe20000000000 */
[----:B------:R-:W-:Y:S01]  /*22e0*/  IMAD R12, R21, R3, R12 ;  /* 0x00000003150c7224 */ /* 0x000fe200078e020c */
[----:B------:R-:W-:Y:S01]  /*22f0*/  IADD3 R116, R10, 0x8a, RZ ;  /* 0x0000008a0a747810 */ /* 0x000fe20007ffe0ff */
[----:B------:R-:W-:Y:S01]  /*2300*/  IMAD.HI.U32 R3, R0, R14, RZ ;  /* 0x0000000e00037227 */ /* 0x000fe200078e00ff */
[----:B------:R-:W-:-:S02]  /*2310*/  IABS R16, R20 ;  /* 0x0000001400107213 */ /* 0x000fc40000000000 */
[----:B------:R-:W-:Y:S01]  /*2320*/  IADD3 R117, R10, 0x8c, RZ ;  /* 0x0000008c0a757810 */ /* 0x000fe20007ffe0ff */
[--C-:B------:R-:W-:Y:S01]  /*2330*/  @!P5 IMAD.IADD R6, R6, 0x1, -R21.reuse ;  /* 0x000000010606d824 */ /* 0x100fe200078e0a15 */
[----:B------:R-:W-:Y:S01]  /*2340*/  IADD3 R3, -R3, RZ, RZ ;  /* 0x000000ff03037210 */ /* 0x000fe20007ffe1ff */
[----:B------:R-:W-:Y:S01]  /*2350*/  @!P6 IMAD.IADD R8, R8, 0x1, -R21 ;  /* 0x000000010808e824 */ /* 0x000fe200078e0a15 */
[C---:B------:R-:W-:Y:S01]  /*2360*/  ISETP.GT.U32.AND P5, PT, R21.reuse, R12, PT ;  /* 0x0000000c1500720c */ /* 0x040fe20003fa4070 */
[----:B-1----:R-:W-:Y:S01]  /*2370*/  IMAD.MOV.U32 R11, RZ, RZ, R18 ;  /* 0x000000ffff0b7224 */ /* 0x002fe200078e0012 */
[C---:B------:R-:W-:Y:S01]  /*2380*/  ISETP.GT.U32.AND P6, PT, R21.reuse, R6, PT ;  /* 0x000000061500720c */ /* 0x040fe20003fc4070 */
[----:B------:R-:W-:Y:S01]  /*2390*/  IMAD R14, R21, R3, R14 ;  /* 0x00000003150e7224 */ /* 0x000fe200078e020e */
[----:B------:R-:W-:Y:S01]  /*23a0*/  IABS R3, R23 ;  /* 0x0000001700037213 */ /* 0x000fe20000000000 */
[----:B------:R-:W-:Y:S01]  /*23b0*/  IMAD.HI.U32 R5, R0, R16, RZ ;  /* 0x0000001000057227 */ /* 0x000fe200078e00ff */
[----:B------:R-:W-:-:S02]  /*23c0*/  @!P3 IADD3 R11, -R11, RZ, RZ ;  /* 0x000000ff0b0bb210 */ /* 0x000fc40007ffe1ff */
[----:B------:R-:W-:Y:S01]  /*23d0*/  ISETP.GE.AND P3, PT, R9, RZ, PT ;  /* 0x000000ff0900720c */ /* 0x000fe20003f66270 */
[----:B------:R-:W-:Y:S01]  /*23e0*/  IMAD.MOV R5, RZ, RZ, -R5 ;  /* 0x000000ffff057224 */ /* 0x000fe200078e0a05 */
[----:B------:R-:W-:Y:S01]  /*23f0*/  IADD3 R119, R10, 0x90, RZ ;  /* 0x000000900a777810 */ /* 0x000fe20007ffe0ff */
[----:B------:R1:W-:Y:S01]  /*2400*/  STL [R1+0x40], R11 ;  /* 0x0000400b01007387 */ /* 0x0003e20000100800 */
[----:B------:R-:W-:Y:S01]  /*2410*/  @!P0 IMAD.MOV R4, RZ, RZ, -R4 ;  /* 0x000000ffff048224 */ /* 0x000fe200078e0a04 */
[----:B------:R-:W-:Y:S01]  /*2420*/  @!P5 IADD3 R12, R12, -R21, RZ ;  /* 0x800000150c0cd210 */ /* 0x000fe20007ffe0ff */
[----:B------:R-:W-:Y:S01]  /*2430*/  IMAD R16, R21, R5, R16 ;  /* 0x0000000515107224 */ /* 0x000fe200078e0210 */
[----:B------:R-:W-:Y:S01]  /*2440*/  ISETP.GE.AND P0, PT, R19, RZ, PT ;  /* 0x000000ff1300720c */ /* 0x000fe20003f06270 */
[----:B------:R-:W-:Y:S01]  /*2450*/  @!P6 IMAD.IADD R6, R6, 0x1, -R21 ;  /* 0x000000010606e824 */ /* 0x000fe200078e0a15 */
[C---:B------:R-:W-:Y:S01]  /*2460*/  ISETP.GT.U32.AND P6, PT, R21.reuse, R14, PT ;  /* 0x0000000e1500720c */ /* 0x040fe20003fc4070 */
[----:B------:R-:W-:Y:S01]  /*2470*/  IMAD.MOV.U32 R5, RZ, RZ, R3 ;  /* 0x000000ffff057224 */ /* 0x000fe200078e0003 */
[----:B------:R-:W-:Y:S01]  /*2480*/  ISETP.GT.U32.AND P5, PT, R21, R12, PT ;  /* 0x0000000c1500720c */ /* 0x000fe20003fa4070 */
[C---:B------:R-:W-:Y:S01]  /*2490*/  VIADD R74, R10.reuse, 0x5c ;  /* 0x0000005c0a4a7836 */ /* 0x040fe20000000000 */
[----:B------:R-:W-:Y:S01]  /*24a0*/  MOV R9, R6 ;  /* 0x0000000600097202 */ /* 0x000fe20000000f00 */
[----:B-1----:R-:W-:Y:S01]  /*24b0*/  IMAD.MOV.U32 R11, RZ, RZ, R2 ;  /* 0x000000ffff0b7224 */ /* 0x002fe200078e0002 */
[----:B------:R-:W-:Y:S01]  /*24c0*/  IADD3 R19, R10, 0x22, RZ ;  /* 0x000000220a137810 */ /* 0x000fe20007ffe0ff */
[----:B------:R-:W-:Y:S01]  /*24d0*/  IMAD.HI.U32 R2, R0, R7, RZ ;  /* 0x0000000700027227 */ /* 0x000fe200078e00ff */
[----:B------:R-:W-:-:S02]  /*24e0*/  IABS R67, R74 ;  /* 0x0000004a00437213 */ /* 0x000fc40000000000 */
[C---:B------:R-:W-:Y:S01]  /*24f0*/  IADD3 R123, R10.reuse, 0x93, RZ ;  /* 0x000000930a7b7810 */ /* 0x040fe20007ffe0ff */
[----:B------:R-:W-:Y:S01]  /*2500*/  @!P4 IMAD.MOV R11, RZ, RZ, -R11 ;  /* 0x000000ffff0bc224 */ /* 0x000fe200078e0a0b */
[C---:B------:R-:W-:Y:S01]  /*2510*/  ISETP.GT.U32.AND P4, PT, R21.reuse, R8, PT ;  /* 0x000000081500720c */ /* 0x040fe20003f84070 */
[----:B------:R-:W-:Y:S01]  /*2520*/  IMAD.MOV R2, RZ, RZ, -R2 ;  /* 0x000000ffff027224 */ /* 0x000fe200078e0a02 */
[----:B------:R-:W-:Y:S01]  /*2530*/  IADD3 R125, R10, 0xcd, RZ ;  /* 0x000000cd0a7d7810 */ /* 0x000fe20007ffe0ff */
[----:B------:R-:W-:Y:S01]  /*2540*/  @!P6 IMAD.IADD R14, R14, 0x1, -R21 ;  /* 0x000000010e0ee824 */ /* 0x000fe200078e0a15 */
[----:B------:R-:W-:Y:S01]  /*2550*/  STL [R1+0x3c], R11 ;  /* 0x00003c0b01007387 */ /* 0x000fe20000100800 */
[----:B------:R-:W-:Y:S01]  /*2560*/  IMAD R2, R21, R2, R7 ;  /* 0x0000000215027224 */ /* 0x000fe200078e0207 */
[----:B------:R-:W-:Y:S01]  /*2570*/  @!P5 IADD3 R12, R12, -R21, RZ ;  /* 0x800000150c0cd210 */ /* 0x000fe20007ffe0ff */
[----:B------:R-:W-:Y:S01]  /*2580*/  IMAD.HI.U32 R3, R0, R5, RZ ;  /* 0x0000000500037227 */ /* 0x000fe200078e00ff */
[----:B------:R1:W-:Y:S01]  /*2590*/  STL [R1+0x38], R4 ;  /* 0x0000380401007387 */ /* 0x0003e20000100800 */
[----:B------:R-:W-:-:S02]  /*25a0*/  ISETP.GE.AND P5, PT, R22, RZ, PT ;  /* 0x000000ff1600720c */ /* 0x000fc40003fa6270 */
[C---:B------:R-:W-:Y:S01]  /*25b0*/  ISETP.GT.U32.AND P6, PT, R21.reuse, R2, PT ;  /* 0x000000021500720c */ /* 0x040fe20003fc4070 */
[----:B------:R-:W-:Y:S01]  /*25c0*/  @!P2 IMAD.MOV R9, RZ, RZ, -R9 ;  /* 0x000000ffff09a224 */ /* 0x000fe200078e0a09 */
[----:B------:R-:W-:Y:S01]  /*25d0*/  ISETP.GT.U32.AND P2, PT, R21, R16, PT ;  /* 0x000000101500720c */ /* 0x000fe20003f44070 */
[----:B------:R-:W-:Y:S01]  /*25e0*/  @!P4 IMAD.IADD R8, R8, 0x1, -R21 ;  /* 0x000000010808c824 */ /* 0x000fe200078e0a15 */
[----:B------:R-:W-:Y:S01]  /*25f0*/  ISETP.GE.AND P4, PT, R20, RZ, PT ;  /* 0x000000ff1400720c */ /* 0x000fe20003f86270 */
[----:B------:R-:W-:Y:S01]  /*2600*/  VIADD R22, R10, 0x23 ;  /* 0x000000230a167836 */ /* 0x000fe20000000000 */
[----:B------:R2:W-:Y:S01]  /*2610*/  STL [R1+0x34], R9 ;  /* 0x0000340901007387 */ /* 0x0005e20000100800 */
[----:B-1----:R-:W-:Y:S01]  /*2620*/  IADD3 R4, -R3, RZ, RZ ;  /* 0x000000ff03047210 */ /* 0x002fe20007ffe1ff */
[----:B------:R-:W-:Y:S01]  /*2630*/  IMAD.MOV.U32 R3, RZ, RZ, R8 ;  /* 0x000000ffff037224 */ /* 0x000fe200078e0008 */
[----:B------:R-:W-:Y:S01]  /*2640*/  IABS R8, R19 ;  /* 0x0000001300087213 */ /* 0x000fe20000000000 */
[----:B------:R-:W-:Y:S01]  /*2650*/  @!P3 IMAD.MOV R12, RZ, RZ, -R12 ;  /* 0x000000ffff0cb224 */ /* 0x000fe200078e0a0c */
[----:B------:R-:W-:Y:S01]  /*2660*/  IABS R18, R22 ;  /* 0x0000001600127213 */ /* 0x000fe20000000000 */
[----:B------:R-:W-:Y:S01]  /*2670*/  @!P1 IMAD.MOV R3, RZ, RZ, -R3 ;  /* 0x000000ffff039224 */ /* 0x000fe200078e0a03 */
[-C--:B------:R-:W-:Y:S01]  /*2680*/  @!P6 IADD3 R2, R2, -R21.reuse, RZ ;  /* 0x800000150202e210 */ /* 0x080fe20007ffe0ff */
[C---:B------:R-:W-:Y:S01]  /*2690*/  IMAD R4, R21.reuse, R4, R5 ;  /* 0x0000000415047224 */ /* 0x040fe200078e0205 */
[C---:B------:R-:W-:Y:S01]  /*26a0*/  ISETP.GT.U32.AND P1, PT, R21.reuse, R14, PT ;  /* 0x0000000e1500720c */ /* 0x040fe20003f24070 */
[----:B--2---:R-:W-:Y:S01]  /*26b0*/  VIADD R9, R10, 0x21 ;  /* 0x000000210a097836 */ /* 0x004fe20000000000 */
[----:B------:R1:W-:Y:S01]  /*26c0*/  STL [R1+0x28], R3 ;  /* 0x0000280301007387 */ /* 0x0003e20000100800 */
[C---:B------:R-:W-:Y:S01]  /*26d0*/  ISETP.GT.U32.AND P6, PT, R21.reuse, R2, PT ;  /* 0x000000021500720c */ /* 0x040fe20003fc4070 */
[----:B------:R-:W-:Y:S01]  /*26e0*/  IMAD.HI.U32 R5, R0, R18, RZ ;  /* 0x0000001200057227 */ /* 0x000fe200078e00ff */
[----:B------:R-:W-:Y:S01]  /*26f0*/  @!P2 IADD3 R16, R16, -R21, RZ ;  /* 0x800000151010a210 */ /* 0x000fe20007ffe0ff */
[----:B------:R-:W-:Y:S01]  /*2700*/  STL [R1+0x20], R12 ;  /* 0x0000200c01007387 */ /* 0x000fe20000100800 */
[----:B------:R-:W-:Y:S01]  /*2710*/  IABS R6, R9 ;  /* 0x0000000900067213 */ /* 0x000fe20000000000 */
[C---:B------:R-:W-:Y:S01]  /*2720*/  VIADD R76, R10.reuse, 0x5e ;  /* 0x0000005e0a4c7836 */ /* 0x040fe20000000000 */
[----:B------:R-:W-:Y:S01]  /*2730*/  ISETP.GT.U32.AND P2, PT, R21, R16, PT ;  /* 0x000000101500720c */ /* 0x000fe20003f44070 */
[----:B------:R-:W-:Y:S01]  /*2740*/  VIADD R77, R10, 0x60 ;  /* 0x000000600a4d7836 */ /* 0x000fe20000000000 */
[----:B------:R-:W-:Y:S01]  /*2750*/  IABS R20, R24 ;  /* 0x0000001800147213 */ /* 0x000fe20000000000 */
[----:B-1----:R-:W-:Y:S01]  /*2760*/  IMAD.HI.U32 R3, R0, R6, RZ ;  /* 0x0000000600037227 */ /* 0x002fe200078e00ff */
[----:B------:R-:W-:-:S02]  /*2770*/  IADD3 R5, -R5, RZ, RZ ;  /* 0x000000ff05057210 */ /* 0x000fc40007ffe1ff */
[----:B------:R-:W-:Y:S01]  /*2780*/  IABS R70, R76 ;  /* 0x0000004c00467213 */ /* 0x000fe20000000000 */
[----:B------:R-:W-:Y:S01]  /*2790*/  IMAD.MOV R3, RZ, RZ, -R3 ;  /* 0x000000ffff037224 */ /* 0x000fe200078e0a03 */
[----:B------:R-:W-:Y:S01]  /*27a0*/  IABS R71, R77 ;  /* 0x0000004d00477213 */ /* 0x000fe20000000000 */
[--C-:B------:R-:W-:Y:S01]  /*27b0*/  @!P1 IMAD.IADD R14, R14, 0x1, -R21.reuse ;  /* 0x000000010e0e9824 */ /* 0x100fe200078e0a15 */
[C---:B------:R-:W-:Y:S01]  /*27c0*/  ISETP.GT.U32.AND P1, PT, R21.reuse, R4, PT ;  /* 0x000000041500720c */ /* 0x040fe20003f24070 */
[C---:B------:R-:W-:Y:S01]  /*27d0*/  IMAD R6, R21.reuse, R3, R6 ;  /* 0x0000000315067224 */ /* 0x040fe200078e0206 */
[----:B------:R-:W-:Y:S01]  /*27e0*/  IADD3 R237, R10, 0x16c, RZ ;  /* 0x0000016c0aed7810 */ /* 0x000fe20007ffe0ff */
[----:B------:R-:W-:Y:S01]  /*27f0*/  @!P6 IMAD.IADD R2, R2, 0x1, -R21 ;  /* 0x000000010202e824 */ /* 0x000fe200078e0a15 */
[----:B------:R-:W-:Y:S01]  /*2800*/  MOV R11, R14 ;  /* 0x0000000e000b7202 */ /* 0x000fe20000000f00 */
[----:B------:R-:W-:Y:S01]  /*2810*/  IMAD.HI.U32 R3, R0, R8, RZ ;  /* 0x0000000800037227 */ /* 0x000fe200078e00ff */
[----:B------:R-:W-:-:S02]  /*2820*/  ISETP.GT.U32.AND P6, PT, R21, R6, PT ;  /* 0x000000061500720c */ /* 0x000fc40003fc4070 */
[----:B------:R-:W-:Y:S01]  /*2830*/  @!P2 IADD3 R16, R16, -R21, RZ ;  /* 0x800000151010a210 */ /* 0x000fe20007ffe0ff */
[----:B------:R-:W-:Y:S01]  /*2840*/  IMAD.MOV R3, RZ, RZ, -R3 ;  /* 0x000000ffff037224 */ /* 0x000fe200078e0a03 */
[----:B------:R-:W-:Y:S01]  /*2850*/  ISETP.GE.AND P2, PT, R23, RZ, PT ;  /* 0x000000ff1700720c */ /* 0x000fe20003f46270 */
[----:B------:R-:W-:Y:S01]  /*2860*/  @!P0 IMAD.MOV R11, RZ, RZ, -R11 ;  /* 0x000000ffff0b8224 */ /* 0x000fe200078e0a0b */
[----:B------:R-:W-:Y:S01]  /*2870*/  IADD3 R14, R10, 0x28, RZ ;  /* 0x000000280a0e7810 */ /* 0x000fe20007ffe0ff */
[----:B------:R-:W-:Y:S01]  /*2880*/  @!P1 IMAD.IADD R4, R4, 0x1, -R21 ;  /* 0x0000000104049824 */ /* 0x000fe200078e0a15 */
[----:B------:R-:W-:Y:S01]  /*2890*/  ISETP.GE.AND P1, PT, R9, RZ, PT ;  /* 0x000000ff0900720c */ /* 0x000fe20003f26270 */
[----:B------:R-:W-:Y:S01]  /*28a0*/  IMAD R8, R21, R3, R8 ;  /* 0x0000000315087224 */ /* 0x000fe200078e0208 */
[----:B------:R1:W-:Y:S01]  /*28b0*/  STL [R1+0x1c], R11 ;  /* 0x00001c0b01007387 */ /* 0x0003e20000100800 */
[----:B------:R-:W-:Y:S01]  /*28c0*/  IMAD.HI.U32 R7, R0, R20, RZ ;  /* 0x0000001400077227 */ /* 0x000fe200078e00ff */
[----:B------:R-:W-:-:S02]  /*28d0*/  IADD3 R9, R10, 0x25, RZ ;  /* 0x000000250a097810 */ /* 0x000fc40007ffe0ff */
[C---:B------:R-:W-:Y:S01]  /*28e0*/  ISETP.GT.U32.AND P3, PT, R21.reuse, R8, PT ;  /* 0x000000081500720c */ /* 0x040fe20003f64070 */
[----:B------:R-:W-:Y:S01]  /*28f0*/  @!P6 IMAD.IADD R6, R6, 0x1, -R21 ;  /* 0x000000010606e824 */ /* 0x000fe200078e0a15 */
[C---:B------:R-:W-:Y:S01]  /*2900*/  ISETP.GT.U32.AND P6, PT, R21.reuse, R4, PT ;  /* 0x000000041500720c */ /* 0x040fe20003fc4070 */
[C---:B------:R-:W-:Y:S01]  /*2910*/  IMAD R18, R21.reuse, R5, R18 ;  /* 0x0000000515127224 */ /* 0x040fe200078e0212 */
[----:B------:R-:W-:Y:S01]  /*2920*/  IABS R5, R9 ;  /* 0x0000000900057213 */ /* 0x000fe20000000000 */
[----:B------:R-:W-:Y:S01]  /*2930*/  IMAD.MOV R7, RZ, RZ, -R7 ;  /* 0x000000ffff077224 */ /* 0x000fe200078e0a07 */
[----:B-1----:R-:W-:Y:S01]  /*2940*/  MOV R11, R16 ;  /* 0x00000010000b7202 */ /* 0x002fe20000000f00 */
[C---:B------:R-:W-:Y:S01]  /*2950*/  VIADD R23, R10.reuse, 0x26 ;  /* 0x000000260a177836 */ /* 0x040fe20000000000 */
[C---:B------:R-:W-:Y:S01]  /*2960*/  ISETP.GT.U32.AND P0, PT, R21.reuse, R6, PT ;  /* 0x000000061500720c */ /* 0x040fe20003f04070 */
[C---:B------:R-:W-:Y:S01]  /*2970*/  IMAD R20, R21.reuse, R7, R20 ;  /* 0x0000000715147224 */ /* 0x040fe200078e0214 */
[----:B------:R-:W-:Y:S01]  /*2980*/  IADD3 R244, R10, 0x16f, RZ ;  /* 0x0000016f0af47810 */ /* 0x000fe20007ffe0ff */
[----:B------:R-:W-:Y:S01]  /*2990*/  @!P4 IMAD.MOV R11, RZ, RZ, -R11 ;  /* 0x000000ffff0bc224 */ /* 0x000fe200078e0a0b */
[----:B------:R-:W-:Y:S01]  /*29a0*/  ISETP.GT.U32.AND P4, PT, R21, R18, PT ;  /* 0x000000121500720c */ /* 0x000fe20003f84070 */
[----:B------:R-:W-:Y:S01]  /*29b0*/  IMAD.MOV.U32 R7, RZ, RZ, R2 ;  /* 0x000000ffff077224 */ /* 0x000fe200078e0002 */
[----:B------:R-:W-:Y:S01]  /*29c0*/  IABS R3, R23 ;  /* 0x0000001700037213 */ /* 0x000fe20000000000 */
[----:B------:R-:W-:Y:S01]  /*29d0*/  IMAD.HI.U32 R2, R0, R5, RZ ;  /* 0x0000000500027227 */ /* 0x000fe200078e00ff */
[----:B------:R-:W-:Y:S01]  /*29e0*/  STL [R1+0x18], R11 ;  /* 0x0000180b01007387 */ /* 0x000fe20000100800 */
[----:B------:R-:W-:-:S02]  /*29f0*/  IADD3 R240, R10, 0x172, RZ ;  /* 0x000001720af07810 */ /* 0x000fc40007ffe0ff */
[----:B------:R-:W-:Y:S01]  /*2a00*/  @!P5 IADD3 R7, -R7, RZ, RZ ;  /* 0x000000ff0707d210 */ /* 0x000fe20007ffe1ff */
[--C-:B------:R-:W-:Y:S01]  /*2a10*/  @!P6 IMAD.IADD R4, R4, 0x1, -R21.reuse ;  /* 0x000000010404e824 */ /* 0x100fe200078e0a15 */
[C---:B------:R-:W-:Y:S01]  /*2a20*/  ISETP.GT.U32.AND P6, PT, R21.reuse, R20, PT ;  /* 0x000000141500720c */ /* 0x040fe20003fc4070 */
[--C-:B------:R-:W-:Y:S01]  /*2a30*/  @!P3 IMAD.IADD R8, R8, 0x1, -R21.reuse ;  /* 0x000000010808b824 */ /* 0x100fe200078e0a15 */
[----:B------:R-:W-:Y:S01]  /*2a40*/  @!P0 IADD3 R6, R6, -R21, RZ ;  /* 0x8000001506068210 */ /* 0x000fe20007ffe0ff */
[----:B------:R-:W-:Y:S01]  /*2a50*/  IMAD.MOV R12, RZ, RZ, -R2 ;  /* 0x000000ffff0c7224 */ /* 0x000fe200078e0a02 */
[----:B------:R1:W-:Y:S01]  /*2a60*/  STL [R1+0x14], R7 ;  /* 0x0000140701007387 */ /* 0x0003e20000100800 */
[----:B------:R-:W-:Y:S01]  /*2a70*/  @!P4 IMAD.IADD R18, R18, 0x1, -R21 ;  /* 0x000000011212c824 */ /* 0x000fe200078e0a15 */
[C---:B------:R-:W-:Y:S01]  /*2a80*/  ISETP.GT.U32.AND P4, PT, R21.reuse, R8, PT ;  /* 0x000000081500720c */ /* 0x040fe20003f84070 */
[----:B------:R-:W-:Y:S01]  /*2a90*/  IMAD R5, R21, R12, R5 ;  /* 0x0000000c15057224 */ /* 0x000fe200078e0205 */
[----:B------:R-:W-:Y:S01]  /*2aa0*/  ISETP.GE.AND P5, PT, R19, RZ, PT ;  /* 0x000000ff1300720c */ /* 0x000fe20003fa6270 */
[----:B------:R-:W-:Y:S01]  /*2ab0*/  IMAD.HI.U32 R2, R0, R3, RZ ;  /* 0x0000000300027227 */ /* 0x000fe200078e00ff */
[----:B------:R-:W-:-:S02]  /*2ac0*/  ISETP.GE.AND P0, PT, R22, RZ, PT ;  /* 0x000000ff1600720c */ /* 0x000fc40003f06270 */
[----:B------:R-:W-:Y:S01]  /*2ad0*/  ISETP.GE.AND P3, PT, R24, RZ, PT ;  /* 0x000000ff1800720c */ /* 0x000fe20003f66270 */
[--C-:B------:R-:W-:Y:S01]  /*2ae0*/  @!P6 IMAD.IADD R20, R20, 0x1, -R21.reuse ;  /* 0x000000011414e824 */ /* 0x100fe200078e0a15 */
[----:B-1----:R-:W-:Y:S01]  /*2af0*/  MOV R7, R4 ;  /* 0x0000000400077202 */ /* 0x002fe20000000f00 */
[----:B------:R-:W-:Y:S01]  /*2b00*/  IMAD.MOV.U32 R4, RZ, RZ, R6 ;  /* 0x000000ffff047224 */ /* 0x000fe200078e0006 */
[----:B------:R-:W-:Y:S01]  /*2b10*/  ISETP.GT.U32.AND P6, PT, R21, R18, PT ;  /* 0x000000121500720c */ /* 0x000fe20003fc4070 */
[----:B------:R-:W-:Y:S01]  /*2b20*/  VIADD R12, R10, 0x27 ;  /* 0x000000270a0c7836 */ /* 0x000fe20000000000 */
[----:B------:R-:W-:Y:S01]  /*2b30*/  @!P2 IADD3 R7, -R7, RZ, RZ ;  /* 0x000000ff0707a210 */ /* 0x000fe20007ffe1ff */
[----:B------:R-:W-:Y:S01]  /*2b40*/  @!P1 IMAD.MOV R4, RZ, RZ, -R4 ;  /* 0x000000ffff049224 */ /* 0x000fe200078e0a04 */
[C---:B------:R-:W-:Y:S01]  /*2b50*/  ISETP.GT.U32.AND P1, PT, R21.reuse, R5, PT ;  /* 0x000000051500720c */ /* 0x040fe20003f24070 */
[----:B------:R-:W-:Y:S01]  /*2b60*/  IMAD.MOV R2, RZ, RZ, -R2 ;  /* 0x000000ffff027224 */ /* 0x000fe200078e0a02 */
[----:B------:R-:W-:Y:S01]  /*2b70*/  ISETP.GT.U32.AND P2, PT, R21, R20, PT ;  /* 0x000000141500720c */ /* 0x000fe20003f44070 */
[----:B------:R1:W-:Y:S01]  /*2b80*/  STL [R1+0x10], R7 ;  /* 0x0000100701007387 */ /* 0x0003e20000100800 */
[----:B------:R-:W-:Y:S01]  /*2b90*/  @!P4 IMAD.IADD R8, R8, 0x1, -R21 ;  /* 0x000000010808c824 */ /* 0x000fe200078e0a15 */
[----:B------:R-:W-:Y:S01]  /*2ba0*/  ISETP.GE.AND P4, PT, R9, RZ, PT ;  /* 0x000000ff0900720c */ /* 0x000fe20003f86270 */
[C---:B------:R-:W-:Y:S01]  /*2bb0*/  IMAD R6, R21.reuse, R2, R3 ;  /* 0x0000000215067224 */ /* 0x040fe200078e0203 */
[----:B------:R2:W-:Y:S01]  /*2bc0*/  STL [R1+0xc], R4 ;  /* 0x00000c0401007387 */ /* 0x0005e20000100800 */
[----:B------:R-:W-:Y:S01]  /*2bd0*/  IMAD.MOV.U32 R11, RZ, RZ, R8 ;  /* 0x000000ffff0b7224 */ /* 0x000fe200078e0008 */
[-C--:B------:R-:W-:Y:S01]  /*2be0*/  @!P6 IADD3 R18, R18, -R21.reuse, RZ ;  /* 0x800000151212e210 */ /* 0x080fe20007ffe0ff */
[C---:B------:R-:W-:Y:S01]  /*2bf0*/  VIADD R16, R10.reuse, 0x29 ;  /* 0x000000290a107836 */ /* 0x040fe20000000000 */
[----:B------:R-:W-:Y:S01]  /*2c00*/  ISETP.GT.U32.AND P6, PT, R21, R6, PT ;  /* 0x000000061500720c */ /* 0x000fe20003fc4070 */
[----:B------:R-:W-:Y:S01]  /*2c10*/  @!P5 IMAD.MOV R11, RZ, RZ, -R11 ;  /* 0x000000ffff0bd224 */ /* 0x000fe200078e0a0b */
[----:B-1----:R-:W-:Y:S01]  /*2c20*/  IABS R7, R12 ;  /* 0x0000000c00077213 */ /* 0x002fe20000000000 */
[----:B------:R-:W-:Y:S01]  /*2c30*/  VIADD R81, R10, 0x67 ;  /* 0x000000670a517836 */ /* 0x000fe20000000000 */
[----:B------:R-:W-:Y:S01]  /*2c40*/  @!P1 IADD3 R5, R5, -R21, RZ ;  /* 0x8000001505059210 */ /* 0x000fe20007ffe0ff */
[--C-:B------:R-:W-:Y:S01]  /*2c50*/  @!P2 IMAD.IADD R20, R20, 0x1, -R21.reuse ;  /* 0x000000011414a824 */ /* 0x100fe200078e0a15 */
[----:B------:R-:W-:Y:S01]  /*2c60*/  IABS R9, R16 ;  /* 0x0000001000097213 */ /* 0x000fe20000000000 */
[----:B------:R-:W-:Y:S01]  /*2c70*/  IMAD.HI.U32 R2, R0, R7, RZ ;  /* 0x0000000700027227 */ /* 0x000fe200078e00ff */
[C---:B------:R-:W-:Y:S01]  /*2c80*/  ISETP.GT.U32.AND P5, PT, R21.reuse, R5, PT ;  /* 0x000000051500720c */ /* 0x040fe20003fa4070 */
[----:B------:R1:W-:Y:S01]  /*2c90*/  STL [R1+0x8], R11 ;  /* 0x0000080b01007387 */ /* 0x0003e20000100800 */
[----:B--2---:R-:W-:Y:S01]  /*2ca0*/  IABS R4, R14 ;  /* 0x0000000e00047213 */ /* 0x004fe20000000000 */
[----:B------:R-:W-:Y:S01]  /*2cb0*/  IMAD.MOV R2, RZ, RZ, -R2 ;  /* 0x000000ffff027224 */ /* 0x000fe200078e0a02 */
[----:B------:R-:W-:Y:S01]  /*2cc0*/  ISETP.GE.AND P1, PT, R12, RZ, PT ;  /* 0x000000ff0c00720c */ /* 0x000fe20003f26270 */
[----:B------:R-:W-:Y:S01]  /*2cd0*/  @!P6 IMAD.IADD R6, R6, 0x1, -R21 ;  /* 0x000000010606e824 */ /* 0x000fe200078e0a15 */
[----:B------:R-:W-:Y:S01]  /*2ce0*/  MOV R12, R18 ;  /* 0x00000012000c7202 */ /* 0x000fe20000000f00 */
[----:B------:R-:W-:Y:S01]  /*2cf0*/  IMAD R7, R21, R2, R7 ;  /* 0x0000000215077224 */ /* 0x000fe200078e0207 */
[----:B------:R-:W-:Y:S01]  /*2d00*/  ISETP.GE.AND P2, PT, R23, RZ, PT ;  /* 0x000000ff1700720c */ /* 0x000fe20003f46270 */
[----:B------:R-:W-:Y:S01]  /*2d10*/  IMAD.HI.U32 R2, R0, R9, RZ ;  /* 0x0000000900027227 */ /* 0x000fe200078e00ff */
[----:B------:R-:W-:-:S02]  /*2d20*/  ISETP.GT.U32.AND P6, PT, R21, R6, PT ;  /* 0x000000061500720c */ /* 0x000fc40003fc4070 */
[----:B------:R-:W-:Y:S01]  /*2d30*/  IADD3 R19, R10, 0x2c, RZ ;  /* 0x0000002c0a137810 */ /* 0x000fe20007ffe0ff */
[----:B------:R-:W-:Y:S01]  /*2d40*/  IMAD.MOV R2, RZ, RZ, -R2 ;  /* 0x000000ffff027224 */ /* 0x000fe200078e0a02 */
[----:B------:R-:W-:Y:S01]  /*2d50*/  IABS R23, R29 ;  /* 0x0000001d00177213 */ /* 0x000fe20000000000 */
[----:B------:R-:W-:Y:S01]  /*2d60*/  @!P5 IMAD.IADD R5, R5, 0x1, -R21 ;  /* 0x000000010505d824 */ /* 0x000fe200078e0a15 */
[----:B------:R-:W-:Y:S01]  /*2d70*/  IABS R22, R28 ;  /* 0x0000001c00167213 */ /* 0x000fe20000000000 */
[----:B------:R-:W-:Y:S01]  /*2d80*/  IMAD R9, R21, R2, R9 ;  /* 0x0000000215097224 */ /* 0x000fe200078e0209 */
[----:B------:R-:W-:Y:S01]  /*2d90*/  IABS R78, R81 ;  /* 0x00000051004e7213 */ /* 0x000fe20000000000 */
[----:B------:R-:W-:Y:S01]  /*2da0*/  IMAD.HI.U32 R3, R0, R4, RZ ;  /* 0x0000000400037227 */ /* 0x000fe200078e00ff */
[----:B------:R-:W-:Y:S02]  /*2db0*/  @!P4 IADD3 R5, -R5, RZ, RZ ;  /* 0x000000ff0505c210 */ /* 0x000fe40007ffe1ff */
[----:B------:R-:W-:Y:S01]  /*2dc0*/  ISETP.GT.U32.AND P4, PT, R21, R9, PT ;  /* 0x000000091500720c */ /* 0x000fe20003f84070 */
[----:B-1----:R-:W-:Y:S01]  /*2dd0*/  IMAD.MOV.U32 R11, RZ, RZ, R20 ;  /* 0x000000ffff0b7224 */ /* 0x002fe200078e0014 */
[----:B------:R-:W-:Y:S01]  /*2de0*/  IADD3 R3, -R3, RZ, RZ ;  /* 0x000000ff03037210 */ /* 0x000fe20007ffe1ff */
[----:B------:R-:W-:Y:S01]  /*2df0*/  @!P0 IMAD.MOV R12, RZ, RZ, -R12 ;  /* 0x000000ffff0c8224 */ /* 0x000fe200078e0a0c */
[----:B------:R-:W-:Y:S01]  /*2e00*/  ISETP.GT.U32.AND P0, PT, R21, R7, PT ;  /* 0x000000071500720c */ /* 0x000fe20003f04070 */
[----:B------:R-:W-:Y:S01]  /*2e10*/  VIADD R18, R10, 0x2b ;  /* 0x0000002b0a127836 */ /* 0x000fe20000000000 */
[----:B------:R-:W-:Y:S01]  /*2e20*/  @!P3 IADD3 R11, -R11, RZ, RZ ;  /* 0x000000ff0b0bb210 */ /* 0x000fe20007ffe1ff */
[C---:B------:R-:W-:Y:S01]  /*2e30*/  IMAD R8, R21.reuse, R3, R4 ;  /* 0x0000000315087224 */ /* 0x040fe200078e0204 */
[----:B------:R-:W-:Y:S01]  /*2e40*/  @!P6 IADD3 R6, R6, -R21, RZ ;  /* 0x800000150606e210 */ /* 0x000fe20007ffe0ff */
[----:B------:R-:W-:Y:S01]  /*2e50*/  VIADD R3, R10, 0x2a ;  /* 0x0000002a0a037836 */ /* 0x000fe20000000000 */
[----:B------:R-:W-:Y:S01]  /*2e60*/  ISETP.GE.AND P3, PT, R14, RZ, PT ;  /* 0x000000ff0e00720c */ /* 0x000fe20003f66270 */
[----:B------:R1:W-:Y:S01]  /*2e70*/  STL [R1+0x4], R12 ;  /* 0x0000040c01007387 */ /* 0x0003e20000100800 */
[----:B------:R-:W-:Y:S01]  /*2e80*/  ISETP.GT.U32.AND P5, PT, R21, R8, PT ;  /* 0x000000081500720c */ /* 0x000fe20003fa4070 */
[--C-:B------:R-:W-:Y:S01]  /*2e90*/  @!P4 IMAD.IADD R9, R9, 0x1, -R21.reuse ;  /* 0x000000010909c824 */ /* 0x100fe200078e0a15 */
[----:B------:R-:W-:Y:S01]  /*2ea0*/  IABS R14, R18 ;  /* 0x00000012000e7213 */ /* 0x000fe20000000000 */
[----:B------:R-:W-:Y:S01]  /*2eb0*/  @!P2 IMAD.MOV R6, RZ, RZ, -R6 ;  /* 0x000000ffff06a224 */ /* 0x000fe200078e0a06 */
[----:B------:R-:W-:Y:S01]  /*2ec0*/  ISETP.GE.AND P2, PT, R3, RZ, PT ;  /* 0x000000ff0300720c */ /* 0x000fe20003f46270 */
[----:B------:R-:W-:Y:S01]  /*2ed0*/  @!P0 IMAD.IADD R7, R7, 0x1, -R21 ;  /* 0x0000000107078824 */ /* 0x000fe200078e0a15 */
[C---:B------:R-:W-:Y:S01]  /*2ee0*/  ISETP.GT.U32.AND P4, PT, R21.reuse, R9, PT ;  /* 0x000000091500720c */ /* 0x040fe20003f84070 */
[----:B------:R-:W-:Y:S01]  /*2ef0*/  VIADD R82, R10, 0x68 ;  /* 0x000000680a527836 */ /* 0x000fe20000000000 */
[----:B------:R-:W-:Y:S01]  /*2f00*/  ISETP.GE.AND P6, PT, R16, RZ, PT ;  /* 0x000000ff1000720c */ /* 0x000fe20003fc6270 */
[----:B------:R-:W-:Y:S01]  /*2f10*/  VIADD R83, R10, 0x69 ;  /* 0x000000690a537836 */ /* 0x000fe20000000000 */
[----:B-1----:R-:W-:Y:S01]  /*2f20*/  IABS R12, R3 ;  /* 0x00000003000c7213 */ /* 0x002fe20000000000 */
[----:B------:R-:W-:Y:S01]  /*2f30*/  IMAD.HI.U32 R3, R0, R14, RZ ;  /* 0x0000000e00037227 */ /* 0x000fe200078e00ff */
[C---:B------:R-:W-:Y:S01]  /*2f40*/  ISETP.GT.U32.AND P0, PT, R21.reuse, R7, PT ;  /* 0x000000071500720c */ /* 0x040fe20003f04070 */
[----:B------:R-:W-:Y:S01]  /*2f50*/  STL [R1], R11 ;  /* 0x0000000b01007387 */ /* 0x000fe20000100800 */
[----:B------:R-:W-:Y:S01]  /*2f60*/  IABS R16, R19 ;  /* 0x0000001300107213 */ /* 0x000fe20000000000 */
[----:B------:R-:W-:Y:S01]  /*2f70*/  IMAD.MOV R3, RZ, RZ, -R3 ;  /* 0x000000ffff037224 */ /* 0x000fe200078e0a03 */
[----:B------:R-:W-:Y:S01]  /*2f80*/  IABS R20, R25 ;  /* 0x0000001900147213 */ /* 0x000fe20000000000 */
[--C-:B------:R-:W-:Y:S01]  /*2f90*/  @!P5 IMAD.IADD R8, R8, 0x1, -R21.reuse ;  /* 0x000000010808d824 */ /* 0x100fe200078e0a15 */
[----:B------:R-:W-:Y:S01]  /*2fa0*/  IABS R79, R82 ;  /* 0x00000052004f7213 */ /* 0x000fe20000000000 */
[C---:B------:R-:W-:Y:S01]  /*2fb0*/  IMAD R14, R21.reuse, R3, R14 ;  /* 0x00000003150e7224 */ /* 0x040fe200078e020e */
[----:B------:R-:W-:Y:S01]  /*2fc0*/  IABS R80, R83 ;  /* 0x0000005300507213 */ /* 0x000fe20000000000 */
[----:B------:R-:W-:Y:S01]  /*2fd0*/  IMAD.HI.U32 R2, R0, R12, RZ ;  /* 0x0000000c00027227 */ /* 0x000fe200078e00ff */
[----:B------:R-:W-:Y:S01]  /*2fe0*/  ISETP.GT.U32.AND P5, PT, R21, R8, PT ;  /* 0x000000081500720c */ /* 0x000fe20003fa4070 */
[----:B------:R-:W-:Y:S01]  /*2ff0*/  STL [R1+0x4b38], R5 ;  /* 0x004b380501007387 */ /* 0x000fe20000100800 */
[----:B------:R-:W-:Y:S01]  /*3000*/  IADD3 R241, R10, 0x173, RZ ;  /* 0x000001730af17810 */ /* 0x000fe20007ffe0ff */
[--C-:B------:R-:W-:Y:S01]  /*3010*/  @!P4 IMAD.IADD R9, R9, 0x1, -R21.reuse ;  /* 0x000000010909c824 */ /* 0x100fe200078e0a15 */
[----:B------:R-:W-:Y:S01]  /*3020*/  ISETP.GT.U32.AND P4, PT, R21, R14, PT ;  /* 0x0000000e1500720c */ /* 0x000fe20003f84070 */
[----:B------:R-:W-:Y:S01]  /*3030*/  IMAD.HI.U32 R4, R0, R16, RZ ;  /* 0x0000001000047227 */ /* 0x000fe200078e00ff */
[----:B------:R-:W-:Y:S01]  /*3040*/  IADD3 R2, -R2, RZ, RZ ;  /* 0x000000ff02027210 */ /* 0x000fe20007ffe1ff */
[----:B------:R-:W-:Y:S01]  /*3050*/  STL [R1+0x4b3c], R6 ;  /* 0x004b3c0601007387 */ /* 0x000fe20000100800 */
[----:B------:R-:W-:Y:S01]  /*3060*/  @!P6 IADD3 R9, -R9, RZ, RZ ;  /* 0x000000ff0909e210 */ /* 0x000fe20007ffe1ff */
[----:B------:R-:W-:Y:S01]  /*3070*/  @!P0 IMAD.IADD R7, R7, 0x1, -R21 ;  /* 0x0000000107078824 */ /* 0x000fe200078e0a15 */
[----:B------:R-:W-:Y:S01]  /*3080*/  ISETP.GE.AND P0, PT, R18, RZ, PT ;  /* 0x000000ff1200720c */ /* 0x000fe20003f06270 */
[----:B------:R-:W-:-:S02]  /*3090*/  IMAD R12, R21, R2, R12 ;  /* 0x00000002150c7224 */ /* 0x000fc400078e020c */
[----:B------:R-:W-:Y:S01]  /*30a0*/  VIADD R2, R10, 0x2d ;  /* 0x0000002d0a027836 */ /* 0x000fe20000000000 */
[----:B------:R-:W-:Y:S01]  /*30b0*/  @!P5 IADD3 R8, R8, -R21, RZ ;  /* 0x800000150808d210 */ /* 0x000fe20007ffe0ff */
[----:B------:R-:W-:Y:S01]  /*30c0*/  IMAD.MOV R4, RZ, RZ, -R4 ;  /* 0x000000ffff047224 */ /* 0x000fe200078e0a04 */
[----:B------:R-:W-:Y:S01]  /*30d0*/  ISETP.GE.AND P5, PT, R19, RZ, PT ;  /* 0x000000ff1300720c */ /* 0x000fe20003fa6270 */
[----:B------:R-:W-:Y:S01]  /*30e0*/  @!P1 IMAD.MOV R7, RZ, RZ, -R7 ;  /* 0x000000ffff079224 */ /* 0x000fe200078e0a07 */
[C---:B------:R-:W-:Y:S01]  /*30f0*/  ISETP.GT.U32.AND P1, PT, R21.reuse, R12, PT ;  /* 0x0000000c1500720c */ /* 0x040fe20003f24070 */
[----:B------:R-:W-:Y:S01]  /*3100*/  @!P4 IMAD.IADD R14, R14, 0x1, -R21 ;  /* 0x000000010e0ec824 */ /* 0x000fe200078e0a15 */
[----:B------:R-:W-:Y:S01]  /*3110*/  IABS R19, R2 ;  /* 0x0000000200137213 */ /* 0x000fe20000000000 */
[C---:B------:R-:W-:Y:S01]  /*3120*/  IMAD R16, R21.reuse, R4, R16 ;  /* 0x0000000415107224 */ /* 0x040fe200078e0210 */
[----:B------:R1:W-:Y:S01]  /*3130*/  STL [R1+0x4b40], R7 ;  /* 0x004b400701007387 */ /* 0x0003e20000100800 */
[----:B------:R-:W-:Y:S01]  /*3140*/  @!P3 IMAD.MOV R8, RZ, RZ, -R8 ;  /* 0x000000ffff08b224 */ /* 0x000fe200078e0a08 */
[----:B------:R-:W-:Y:S01]  /*3150*/  ISETP.GE.AND P3, PT, R2, RZ, PT ;  /* 0x000000ff0200720c */ /* 0x000fe20003f66270 */
[----:B------:R-:W-:Y:S01]  /*3160*/  IMAD.HI.U32 R3, R0, R20, RZ ;  /* 0x0000001400037227 */ /* 0x000fe200078e00ff */
[----:B------:R-:W-:-:S02]  /*3170*/  ISETP.GT.U32.AND P4, PT, R21, R14, PT ;  /* 0x0000000e1500720c */ /* 0x000fc40003f84070 */
[----:B------:R-:W-:Y:S01]  /*3180*/  ISETP.GT.U32.AND P6, PT, R21, R16, PT ;  /* 0x000000101500720c */ /* 0x000fe20003fc4070 */
[----:B------:R-:W-:Y:S01]  /*3190*/  IMAD.HI.U32 R2, R0, R19, RZ ;  /* 0x0000001300027227 */ /* 0x000fe200078e00ff */
[----:B------:R-:W-:Y:S01]  /*31a0*/  IADD3 R3, -R3, RZ, RZ ;  /* 0x000000ff03037210 */ /* 0x000fe20007ffe1ff */
[----:B------:R-:W-:Y:S01]  /*31b0*/  STL [R1+0x4b44], R8 ;  /* 0x004b440801007387 */ /* 0x000fe20000100800 */
[----:B------:R-:W-:Y:S01]  /*31c0*/  @!P1 IADD3 R12, R12, -R21, RZ ;  /* 0x800000150c0c9210 */ /* 0x000fe20007ffe0ff */
[----:B------:R-:W-:Y:S01]  /*31d0*/  IMAD.HI.U32 R18, R0, R23, RZ ;  /* 0x0000001700127227 */ /* 0x000fe200078e00ff */
[----:B-1----:R-:W-:Y:S01]  /*31e0*/  IADD3 R7, R10, 0x178, RZ ;  /* 0x000001780a077810 */ /* 0x002fe20007ffe0ff */
[----:B------:R-:W-:Y:S01]  /*31f0*/  STL [R1+0x4b48], R9 ;  /* 0x004b480901007387 */ /* 0x000fe20000100800 */
[----:B------:R-:W-:Y:S01]  /*3200*/  ISETP.GT.U32.AND P1, PT, R21, R12, PT ;  /* 0x0000000c1500720c */ /* 0x000fe20003f24070 */
[----:B------:R-:W-:Y:S02]  /*3210*/  IMAD.MOV R2, RZ, RZ, -R2 ;  /* 0x000000ffff027224 */ /* 0x000fe400078e0a02 */
[----:B------:R-:W-:-:S02]  /*3220*/  IMAD.MOV R24, RZ, RZ, -R18 ;  /* 0x000000ffff187224 */ /* 0x000fc400078e0a12 */
[C---:B------:R-:W-:Y:S02]  /*3230*/  IMAD R18, R21.reuse, R2, R19 ;  /* 0x0000000215127224 */ /* 0x040fe400078e0213 */
[C---:B------:R-:W-:Y:S02]  /*3240*/  IMAD R19, R21.reuse, R3, R20 ;  /* 0x0000000315137224 */ /* 0x040fe400078e0214 */
[--C-:B------:R-:W-:Y:S01]  /*3250*/  @!P4 IMAD.IADD R14, R14, 0x1, -R21.reuse ;  /* 0x000000010e0ec824 */ /* 0x100fe200078e0a15 */
[C---:B------:R-:W-:Y:S01]  /*3260*/  ISETP.GT.U32.AND P4, PT, R21.reuse, R18, PT ;  /* 0x000000121500720c */ /* 0x040fe20003f84070 */
[--C-:B------:R-:W-:Y:S01]  /*3270*/  @!P6 IMAD.IADD R16, R16, 0x1, -R21.reuse ;  /* 0x000000011010e824 */ /* 0x100fe200078e0a15 */
[----:B------:R-:W-:Y:S01]  /*3280*/  ISETP.GT.U32.AND P6, PT, R21, R19, PT ;  /* 0x000000131500720c */ /* 0x000fe20003fc4070 */
[----:B------:R-:W-:Y:S01]  /*3290*/  @!P1 IMAD.IADD R12, R12, 0x1, -R21 ;  /* 0x000000010c0c9824 */ /* 0x000fe200078e0a15 */
[----:B------:R-:W-:Y:S01]  /*32a0*/  ISETP.GE.AND P1, PT, R25, RZ, PT ;  /* 0x000000ff1900720c */ /* 0x000fe20003f26270 */
[----:B------:R-:W-:Y:S01]  /*32b0*/  VIADD R20, R10, 0x31 ;  /* 0x000000310a147836 */ /* 0x000fe20000000000 */
[----:B------:R-:W-:Y:S01]  /*32c0*/  IABS R25, R30 ;  /* 0x0000001e00197213 */ /* 0x000fe20000000000 */
[----:B------:R-:W-:-:S04]  /*32d0*/  IMAD.HI.U32 R4, R0, R22, RZ ;  /* 0x0000001600047227 */ /* 0x000fc800078e00ff */
[C---:B------:R-:W-:Y:S01]  /*32e0*/  IMAD R23, R21.reuse, R24, R23 ;  /* 0x0000001815177224 */ /* 0x040fe200078e0217 */
[----:B------:R-:W-:Y:S01]  /*32f0*/  IABS R24, R20 ;  /* 0x0000001400187213 */ /* 0x000fe20000000000 */
[----:B------:R-:W-:Y:S01]  /*3300*/  @!P4 IMAD.IADD R18, R18, 0x1, -R21 ;  /* 0x000000011212c824 */ /* 0x000fe200078e0a15 */
[----:B------:R-:W-:Y:S01]  /*3310*/  ISETP.GT.U32.AND P4, PT, R21, R16, PT ;  /* 0x000000101500720c */ /* 0x000fe20003f84070 */
[----:B------:R-:W-:Y:S01]  /*3320*/  IMAD.MOV R4, RZ, RZ, -R4 ;  /* 0x000000ffff047224 */ /* 0x000fe200078e0a04 */
[----:B------:R-:W-:Y:S01]  /*3330*/  @!P6 IADD3 R19, R19, -R21, RZ ;  /* 0x800000151313e210 */ /* 0x000fe20007ffe0ff */
[----:B------:R-:W-:-:S03]  /*3340*/  IMAD.HI.U32 R3, R0, R25, RZ ;  /* 0x0000001900037227 */ /* 0x000fc600078e00ff */
[C---:B------:R-:W-:Y:S01]  /*3350*/  ISETP.GT.U32.AND P6, PT, R21.reuse, R19, PT ;  /* 0x000000131500720c */ /* 0x040fe20003fc4070 */
[----:B------:R-:W-:Y:S01]  /*3360*/  @!P2 IMAD.MOV R12, RZ, RZ, -R12 ;  /* 0x000000ffff0ca224 */ /* 0x000fe200078e0a0c */
[C---:B------:R-:W-:Y:S01]  /*3370*/  ISETP.GT.U32.AND P2, PT, R21.reuse, R18, PT ;  /* 0x000000121500720c */ /* 0x040fe20003f44070 */
[----:B------:R-:W-:Y:S01]  /*3380*/  IMAD R22, R21, R4, R22 ;  /* 0x0000000415167224 */ /* 0x000fe200078e0216 */
[----:B------:R-:W-:Y:S01]  /*3390*/  IADD3 R4, -R3, RZ, RZ ;  /* 0x000000ff03047210 */ /* 0x000fe20007ffe1ff */
[----:B------:R-:W-:Y:S01]  /*33a0*/  IMAD.HI.U32 R2, R0, R24, RZ ;  /* 0x0000001800027227 */ /* 0x000fe200078e00ff */
[----:B------:R-:W-:Y:S03]  /*33b0*/  STL [R1+0x4b4c], R12 ;  /* 0x004b4c0c01007387 */ /* 0x000fe60000100800 */
[----:B------:R-:W-:Y:S02]  /*33c0*/  IMAD.MOV R2, RZ, RZ, -R2 ;  /* 0x000000ffff027224 */ /* 0x000fe400078e0a02 */
[----:B------:R-:W-:Y:S01]  /*33d0*/  @!P4 IMAD.IADD R16, R16, 0x1, -R21 ;  /* 0x000000011010c824 */ /* 0x000fe200078e0a15 */
[C---:B------:R-:W-:Y:S01]  /*33e0*/  ISETP.GT.U32.AND P4, PT, R21.reuse, R23, PT ;  /* 0x000000171500720c */ /* 0x040fe20003f84070 */
[----:B------:R-:W-:Y:S01]  /*33f0*/  IMAD R25, R21, R4, R25 ;  /* 0x0000000415197224 */ /* 0x000fe200078e0219 */
[----:B------:R-:W-:Y:S01]  /*3400*/  @!P6 IADD3 R19, R19, -R21, RZ ;  /* 0x800000151313e210 */ /* 0x000fe20007ffe0ff */
[----:B------:R-:W-:Y:S01]  /*3410*/  @!P0 IMAD.MOV R14, RZ, RZ, -R14 ;  /* 0x000000ffff0e8224 */ /* 0x000fe200078e0a0e */
[C---:B------:R-:W-:Y:S01]  /*3420*/  ISETP.GT.U32.AND P0, PT, R21.reuse, R22, PT ;  /* 0x000000161500720c */ /* 0x040fe20003f04070 */
[C---:B------:R-:W-:Y:S01]  /*3430*/  IMAD R24, R21.reuse, R2, R24 ;  /* 0x0000000215187224 */ /* 0x040fe200078e0218 */
[C---:B------:R-:W-:Y:S01]  /*3440*/  ISETP.GT.U32.AND P6, PT, R21.reuse, R25, PT ;  /* 0x000000191500720c */ /* 0x040fe20003fc4070 */
[----:B------:R-:W-:Y:S01]  /*3450*/  IMAD.HI.U32 R3, R0, R27, RZ ;  /* 0x0000001b00037227 */ /* 0x000fe200078e00ff */
[-C--:B------:R-:W-:Y:S01]  /*3460*/  @!P2 IADD3 R18, R18, -R21.reuse, RZ ;  /* 0x800000151212a210 */ /* 0x080fe20007ffe0ff */
[----:B------:R1:W-:Y:S01]  /*3470*/  STL [R1+0x4b50], R14 ;  /* 0x004b500e01007387 */ /* 0x0003e20000100800 */
[----:B------:R-:W-:Y:S01]  /*3480*/  ISETP.GT.U32.AND P2, PT, R21, R24, PT ;  /* 0x000000181500720c */ /* 0x000fe20003f44070 */
[----:B------:R-:W-:Y:S01]  /*3490*/  IMAD.MOV R4, RZ, RZ, -R3 ;  /* 0x000000ffff047224 */ /* 0x000fe200078e0a03 */
[----:B------:R-:W-:Y:S01]  /*34a0*/  @!P1 IADD3 R19, -R19, RZ, RZ ;  /* 0x000000ff13139210 */ /* 0x000fe20007ffe1ff */
[--C-:B------:R-:W-:Y:S01]  /*34b0*/  @!P4 IMAD.IADD R23, R23, 0x1, -R21.reuse ;  /* 0x000000011717c824 */ /* 0x100fe200078e0a15 */
[----:B------:R-:W-:Y:S01]  /*34c0*/  ISETP.GE.AND P4, PT, R29, RZ, PT ;  /* 0x000000ff1d00720c */ /* 0x000fe20003f86270 */
[----:B------:R-:W-:Y:S01]  /*34d0*/  @!P5 IMAD.MOV R16, RZ, RZ, -R16 ;  /* 0x000000ffff10d224 */ /* 0x000fe200078e0a10 */
[----:B------:R-:W-:Y:S01]  /*34e0*/  IABS R29, R34 ;  /* 0x00000022001d7213 */ /* 0x000fe20000000000 */
[--C-:B------:R-:W-:Y:S01]  /*34f0*/  @!P0 IMAD.IADD R22, R22, 0x1, -R21.reuse ;  /* 0x0000000116168824 */ /* 0x100fe200078e0a15 */
[----:B------:R-:W-:Y:S01]  /*3500*/  ISETP.GE.AND P0, PT, R28, RZ, PT ;  /* 0x000000ff1c00720c */ /* 0x000fe20003f06270 */
[----:B------:R-:W-:Y:S01]  /*3510*/  IMAD.HI.U32 R2, R0, R26, RZ ;  /* 0x0000001a00027227 */ /* 0x000fe200078e00ff */
[----:B------:R-:W-:Y:S01]  /*3520*/  @!P6 IADD3 R25, R25, -R21, RZ ;  /* 0x800000151919e210 */ /* 0x000fe20007ffe0ff */
[----:B------:R-:W-:Y:S01]  /*3530*/  STL [R1+0x4b54], R16 ;  /* 0x004b541001007387 */ /* 0x000fe20000100800 */
[C---:B------:R-:W-:Y:S01]  /*3540*/  ISETP.GT.U32.AND P6, PT, R21.reuse, R23, PT ;  /* 0x000000171500720c */ /* 0x040fe20003fc4070 */
[----:B------:R-:W-:Y:S01]  /*3550*/  @!P2 IMAD.IADD R24, R24, 0x1, -R21 ;  /* 0x000000011818a824 */ /* 0x000fe200078e0a15 */
[C---:B------:R-:W-:Y:S01]  /*3560*/  ISETP.GT.U32.AND P2, PT, R21.reuse, R22, PT ;  /* 0x000000161500720c */ /* 0x040fe20003f44070 */
[C---:B------:R-:W-:Y:S01]  /*3570*/  IMAD R27, R21.reuse, R4, R27 ;  /* 0x00000004151b7224 */ /* 0x040fe200078e021b */
[----:B------:R-:W-:Y:S01]  /*3580*/  IABS R28, R33 ;  /* 0x00000021001c7213 */ /* 0x000fe20000000000 */
[----:B------:R-:W-:Y:S01]  /*3590*/  IMAD.MOV R2, RZ, RZ, -R2 ;  /* 0x000000ffff027224 */ /* 0x000fe200078e0a02 */
[C---:B------:R-:W-:Y:S01]  /*35a0*/  ISETP.GT.U32.AND P5, PT, R21.reuse, R24, PT ;  /* 0x000000181500720c */ /* 0x040fe20003fa4070 */
[----:B------:R-:W-:Y:S01]  /*35b0*/  @!P3 IMAD.MOV R18, RZ, RZ, -R18 ;  /* 0x000000ffff12b224 */ /* 0x000fe200078e0a12 */
[C---:B------:R-:W-:Y:S01]  /*35c0*/  ISETP.GT.U32.AND P3, PT, R21.reuse, R25, PT ;  /* 0x000000191500720c */ /* 0x040fe20003f64070 */
[C---:B------:R-:W-:Y:S01]  /*35d0*/  IMAD R26, R21.reuse, R2, R26 ;  /* 0x00000002151a7224 */ /* 0x040fe200078e021a */
[----:B-1----:R-:W-:Y:S01]  /*35e0*/  IADD3 R14, R10, 0x1ff, RZ ;  /* 0x000001ff0a0e7810 */ /* 0x002fe20007ffe0ff */
[----:B------:R-:W-:Y:S01]  /*35f0*/  IMAD.HI.U32 R2, R0, R28, RZ ;  /* 0x0000001c00027227 */ /* 0x000fe200078e00ff */
[----:B------:R-:W-:Y:S02]  /*3600*/  STL [R1+0x4b58], R18 ;  /* 0x004b581201007387 */ /* 0x000fe40000100800 */
[----:B------:R-:W-:Y:S01]  /*3610*/  ISETP.GT.U32.AND P1, PT, R21, R26, PT ;  /* 0x0000001a1500720c */ /* 0x000fe20003f24070 */
[--C-:B------:R-:W-:Y:S01]  /*3620*/  @!P6 IMAD.IADD R23, R23, 0x1, -R21.reuse ;  /* 0x000000011717e824 */ /* 0x100fe200078e0a15 */
[----:B------:R-:W-:Y:S01]  /*3630*/  ISETP.GT.U32.AND P6, PT, R21, R27, PT ;  /* 0x0000001b1500720c */ /* 0x000fe20003fc4070 */
[----:B------:R-:W-:Y:S01]  /*3640*/  @!P2 IMAD.IADD R22, R22, 0x1, -R21 ;  /* 0x000000011616a824 */ /* 0x000fe200078e0a15 */
[----:B------:R-:W-:Y:S01]  /*3650*/  ISETP.GE.AND P2, PT, R20, RZ, PT ;  /* 0x000000ff1400720c */ /* 0x000fe20003f46270 */
[----:B------:R-:W-:Y:S01]  /*3660*/  IMAD.HI.U32 R3, R0, R29, RZ ;  /* 0x0000001d00037227 */ /* 0x000fe200078e00ff */
[----:B------:R-:W-:Y:S01]  /*3670*/  @!P5 IADD3 R24, R24, -R21, RZ ;  /* 0x800000151818d210 */ /* 0x000fe20007ffe0ff */
[----:B------:R-:W-:Y:S01]  /*3680*/  STL [R1+0x4b5c], R19 ;  /* 0x004b5c1301007387 */ /* 0x000fe20000100800 */
[----:B------:R-:W-:Y:S01]  /*3690*/  ISETP.GE.AND P5, PT, R30, RZ, PT ;  /* 0x000000ff1e00720c */ /* 0x000fe20003fa6270 */
[----:B------:R-:W-:Y:S01]  /*36a0*/  IMAD.MOV R4, RZ, RZ, -R3 ;  /* 0x000000ffff047224 */ /* 0x000fe200078e0a03 */
[----:B------:R-:W-:Y:S01]  /*36b0*/  IADD3 R2, -R2, RZ, RZ ;  /* 0x000000ff02027210 */ /* 0x000fe20007ffe1ff */
[----:B------:R-:W-:Y:S01]  /*36c0*/  @!P3 IMAD.IADD R25, R25, 0x1, -R21 ;  /* 0x000000011919b824 */ /* 0x000fe200078e0a15 */
[----:B------:R-:W-:Y:S01]  /*36d0*/  @!P0 IADD3 R22, -R22, RZ, RZ ;  /* 0x000000ff16168210 */ /* 0x000fe20007ffe1ff */
[----:B------:R-:W-:Y:S01]  /*36e0*/  IMAD R29, R21, R4, R29 ;  /* 0x00000004151d7224 */ /* 0x000fe200078e021d */
[----:B------:R-:W-:Y:S01]  /*36f0*/  ISETP.GE.AND P3, PT, R31, RZ, PT ;  /* 0x000000ff1f00720c */ /* 0x000fe20003f66270 */
[----:B------:R-:W-:Y:S01]  /*3700*/  IMAD R28, R21, R2, R28 ;  /* 0x00000002151c7224 */ /* 0x000fe200078e021c */
[----:B------:R-:W-:Y:S01]  /*3710*/  IADD3 R2, R10, 0x37, RZ ;  /* 0x000000370a027810 */ /* 0x000fe20007ffe0ff */
[----:B------:R-:W-:Y:S01]  /*3720*/  @!P6 IMAD.IADD R27, R27, 0x1, -R21 ;  /* 0x000000011b1be824 */ /* 0x000fe200078e0a15 */
[----:B------:R-:W-:Y:S01]  /*3730*/  ISETP.GE.AND P6, PT, R33, RZ, PT ;  /* 0x000000ff2100720c */ /* 0x000fe20003fc6270 */
[----:B------:R-:W-:Y:S01]  /*3740*/  @!P2 IMAD.MOV R24, RZ, RZ, -R24 ;  /* 0x000000ffff18a224 */ /* 0x000fe200078e0a18 */
[C---:B------:R-:W-:Y:S01]  /*3750*/  ISETP.GT.U32.AND P2, PT, R21.reuse, R28, PT ;  /* 0x0000001c1500720c */ /* 0x040fe20003f44070 */
[----:B------:R-:W-:Y:S01]  /*3760*/  @!P4 IMAD.MOV R23, RZ, RZ, -R23 ;  /* 0x000000ffff17c224 */ /* 0x000fe200078e0a17 */
[C---:B------:R-:W-:Y:S01]  /*3770*/  ISETP.GT.U32.AND P4, PT, R21.reuse, R27, PT ;  /* 0x0000001b1500720c */ /* 0x040fe20003f84070 */
[----:B------:R-:W-:Y:S01]  /*3780*/  @!P5 IMAD.MOV R25, RZ, RZ, -R25 ;  /* 0x000000ffff19d224 */ /* 0x000fe200078e0a19 */
[C---:B------:R-:W-:Y:S01]  /*3790*/  ISETP.GT.U32.AND P5, PT, R21.reuse, R29, PT ;  /* 0x0000001d1500720c */ /* 0x040fe20003fa4070 */
[--C-:B------:R-:W-:Y:S01]  /*37a0*/  @!P1 IMAD.IADD R26, R26, 0x1, -R21.reuse ;  /* 0x000000011a1a9824 */ /* 0x100fe200078e0a15 */
[----:B------:R-:W-:Y:S01]  /*37b0*/  IABS R30, R2 ;  /* 0x00000002001e7213 */ /* 0x000fe20000000000 */
[----:B------:R-:W-:Y:S01]  /*37c0*/  VIADD R3, R10, 0x38 ;  /* 0x000000380a037836 */ /* 0x000fe20000000000 */
[----:B------:R-:W-:Y:S01]  /*37d0*/  ISETP.GE.AND P1, PT, R32, RZ, PT ;  /* 0x000000ff2000720c */ /* 0x000fe20003f26270 */
[C---:B------:R-:W-:Y:S01]  /*37e0*/  VIADD R20, R10.reuse, 0x39 ;  /* 0x000000390a147836 */ /* 0x040fe20000000000 */
[----:B------:R-:W-:Y:S01]  /*37f0*/  ISETP.GT.U32.AND P0, PT, R21, R26, PT ;  /* 0x0000001a1500720c */ /* 0x000fe20003f04070 */
[----:B------:R-:W-:Y:S01]  /*3800*/  VIADD R88, R10, 0x6e ;  /* 0x0000006e0a587836 */ /* 0x000fe20000000000 */
[----:B------:R-:W-:Y:S01]  /*3810*/  IABS R31, R3 ;  /* 0x00000003001f7213 */ /* 0x000fe20000000000 */
[--C-:B------:R-:W-:Y:S01]  /*3820*/  @!P2 IMAD.IADD R28, R28, 0x1, -R21.reuse ;  /* 0x000000011c1ca824 */ /* 0x100fe200078e0a15 */
[----:B------:R-:W-:Y:S01]  /*3830*/  ISETP.GE.AND P2, PT, R3, RZ, PT ;  /* 0x000000ff0300720c */ /* 0x000fe20003f46270 */
[----:B------:R-:W-:Y:S01]  /*3840*/  @!P4 IMAD.IADD R27, R27, 0x1, -R21 ;  /* 0x000000011b1bc824 */ /* 0x000fe200078e0a15 */
[----:B------:R-:W-:Y:S01]  /*3850*/  ISETP.GE.AND P4, PT, R2, RZ, PT ;  /* 0x000000ff0200720c */ /* 0x000fe20003f86270 */
[C---:B------:R-:W-:Y:S01]  /*3860*/  IMAD.HI.U32 R2, R0.reuse, R30, RZ ;  /* 0x0000001e00027227 */ /* 0x040fe200078e00ff */
[----:B------:R-:W-:Y:S01]  /*3870*/  @!P5 IADD3 R29, R29, -R21, RZ ;  /* 0x800000151d1dd210 */ /* 0x000fe20007ffe0ff */
[----:B------:R-:W-:Y:S01]  /*3880*/  STL [R1+0x4b60], R22 ;  /* 0x004b601601007387 */ /* 0x000fe20000100800 */
[C---:B------:R-:W-:Y:S01]  /*3890*/  ISETP.GT.U32.AND P5, PT, R21.reuse, R28, PT ;  /* 0x0000001c1500720c */ /* 0x040fe20003fa4070 */
[----:B------:R-:W-:Y:S01]  /*38a0*/  IMAD.HI.U32 R3, R0, R31, RZ ;  /* 0x0000001f00037227 */ /* 0x000fe200078e00ff */
[----:B------:R-:W-:Y:S01]  /*38b0*/  IADD3 R2, -R2, RZ, RZ ;  /* 0x000000ff02027210 */ /* 0x000fe20007ffe1ff */
[----:B------:R1:W-:Y:S01]  /*38c0*/  STL [R1+0x4b64], R23 ;  /* 0x004b641701007387 */ /* 0x0003e20000100800 */
[----:B------:R-:W-:Y:S01]  /*38d0*/  @!P0 IADD3 R26, R26, -R21, RZ ;  /* 0x800000151a1a8210 */ /* 0x000fe20007ffe0ff */
[----:B------:R-:W-:Y:S01]  /*38e0*/  IMAD.MOV R4, RZ, RZ, -R3 ;  /* 0x000000ffff047224 */ /* 0x000fe200078e0a03 */
[----:B------:R-:W-:Y:S01]  /*38f0*/  IABS R32, R20 ;  /* 0x0000001400207213 */ /* 0x000fe20000000000 */
[C---:B------:R-:W-:Y:S01]  /*3900*/  IMAD R30, R21.reuse, R2, R30 ;  /* 0x00000002151e7224 */ /* 0x040fe200078e021e */
[----:B------:R-:W-:Y:S01]  /*3910*/  IADD3 R2, R10, 0x3a, RZ ;  /* 0x0000003a0a027810 */ /* 0x000fe20007ffe0ff */
[----:B------:R-:W-:Y:S01]  /*3920*/  @!P3 IMAD.MOV R26, RZ, RZ, -R26 ;  /* 0x000000ffff1ab224 */ /* 0x000fe200078e0a1a */
[C---:B------:R-:W-:Y:S01]  /*3930*/  ISETP.GT.U32.AND P3, PT, R21.reuse, R29, PT ;  /* 0x0000001d1500720c */ /* 0x040fe20003f64070 */
[C---:B------:R-:W-:Y:S01]  /*3940*/  IMAD R31, R21.reuse, R4, R31 ;  /* 0x00000004151f7224 */ /* 0x040fe200078e021f */
[----:B------:R-:W-:Y:S01]  /*3950*/  IABS R33, R2 ;  /* 0x0000000200217213 */ /* 0x000fe20000000000 */
[----:B------:R-:W-:Y:S01]  /*3960*/  @!P5 IMAD.IADD R28, R28, 0x1, -R21 ;  /* 0x000000011c1cd824 */ /* 0x000fe200078e0a15 */
[C---:B------:R-:W-:Y:S01]  /*3970*/  ISETP.GT.U32.AND P5, PT, R21.reuse, R30, PT ;  /* 0x0000001e1500720c */ /* 0x040fe20003fa4070 */
[----:B------:R-:W-:Y:S01]  /*3980*/  @!P1 IMAD.MOV R27, RZ, RZ, -R27 ;  /* 0x000000ffff1b9224 */ /* 0x000fe200078e0a1b */
[C---:B------:R-:W-:Y:S01]  /*3990*/  IADD3 R4, R10.reuse, 0x3b, RZ ;  /* 0x0000003b0a047810 */ /* 0x040fe20007ffe0ff */
[----:B------:R-:W-:Y:S01]  /*39a0*/  VIADD R91, R10, 0x71 ;  /* 0x000000710a5b7836 */ /* 0x000fe20000000000 */
[----:B------:R-:W-:Y:S01]  /*39b0*/  @!P6 IADD3 R28, -R28, RZ, RZ ;  /* 0x000000ff1c1ce210 */ /* 0x000fe20007ffe1ff */
[C---:B------:R-:W-:Y:S01]  /*39c0*/  VIADD R92, R10.reuse, 0x72 ;  /* 0x000000720a5c7836 */ /* 0x040fe20000000000 */
[----:B------:R-:W-:Y:S01]  /*39d0*/  ISETP.GT.U32.AND P6, PT, R21, R31, PT ;  /* 0x0000001f1500720c */ /* 0x000fe20003fc4070 */
[----:B------:R-:W-:Y:S01]  /*39e0*/  VIADD R95, R10, 0x76 ;  /* 0x000000760a5f7836 */ /* 0x000fe20000000000 */
[----:B------:R-:W-:Y:S01]  /*39f0*/  ISETP.GE.AND P0, PT, R34, RZ, PT ;  /* 0x000000ff2200720c */ /* 0x000fe20003f06270 */
[--C-:B------:R-:W-:Y:S01]  /*3a00*/  @!P3 IMAD.IADD R29, R29, 0x1, -R21.reuse ;  /* 0x000000011d1db824 */ /* 0x100fe200078e0a15 */
[----:B------:R-:W-:Y:S01]  /*3a10*/  ISETP.GE.AND P3, PT, R2, RZ, PT ;  /* 0x000000ff0200720c */ /* 0x000fe20003f66270 */
[----:B------:R-:W-:Y:S01]  /*3a20*/  IMAD.HI.U32 R2, R0, R32, RZ ;  /* 0x0000002000027227 */ /* 0x000fe200078e00ff */
[----:B------:R-:W-:Y:S01]  /*3a30*/  ISETP.GE.AND P1, PT, R20, RZ, PT ;  /* 0x000000ff1400720c */ /* 0x000fe20003f26270 */
[----:B------:R-:W-:Y:S01]  /*3a40*/  STL [R1+0x4b68], R24 ;  /* 0x004b681801007387 */ /* 0x000fe20000100800 */
[----:B------:R-:W-:Y:S01]  /*3a50*/  IABS R34, R4 ;  /* 0x0000000400227213 */ /* 0x000fe20000000000 */
[--C-:B------:R-:W-:Y:S01]  /*3a60*/  @!P5 IMAD.IADD R30, R30, 0x1, -R21.reuse ;  /* 0x000000011e1ed824 */ /* 0x100fe200078e0a15 */
[----:B------:R-:W-:Y:S01]  /*3a70*/  IABS R85, R88 ;  /* 0x0000005800557213 */ /* 0x000fe20000000000 */
[----:B------:R-:W-:Y:S01]  /*3a80*/  IMAD.MOV R3, RZ, RZ, -R2 ;  /* 0x000000ffff037224 */ /* 0x000fe200078e0a02 */
[----:B------:R-:W-:Y:S01]  /*3a90*/  IABS R89, R92 ;  /* 0x0000005c00597213 */ /* 0x000fe20000000000 */
[----:B------:R-:W-:Y:S01]  /*3aa0*/  IMAD.HI.U32 R2, R0, R33, RZ ;  /* 0x0000002100027227 */ /* 0x000fe200078e00ff */
[----:B------:R-:W-:Y:S01]  /*3ab0*/  ISETP.GT.U32.AND P5, PT, R21, R30, PT ;  /* 0x0000001e1500720c */ /* 0x000fe20003fa4070 */
[----:B------:R2:W-:Y:S01]  /*3ac0*/  STL [R1+0x4b6c], R25 ;  /* 0x004b6c1901007387 */ /* 0x0005e20000100800 */
[C---:B-1----:R-:W-:Y:S01]  /*3ad0*/  IADD3 R23, R10.reuse, 0x1f5, RZ ;  /* 0x000001f50a177810 */ /* 0x042fe20007ffe0ff */
[----:B------:R-:W-:Y:S01]  /*3ae0*/  VIADD R20, R10, 0x3c ;  /* 0x0000003c0a147836 */ /* 0x000fe20000000000 */
[----:B------:R-:W-:Y:S01]  /*3af0*/  IADD3 R2, -R2, RZ, RZ ;  /* 0x000000ff02027210 */ /* 0x000fe20007ffe1ff */
[----:B------:R-:W-:Y:S01]  /*3b00*/  @!P6 IMAD.IADD R31, R31, 0x1, -R21 ;  /* 0x000000011f1fe824 */ /* 0x000fe200078e0a15 */
[----:B------:R-:W-:Y:S01]  /*3b10*/  STL [R1+0x4b70], R26 ;  /* 0x004b701a01007387 */ /* 0x000fe20000100800 */
[C---:B------:R-:W-:Y:S01]  /*3b20*/  IMAD R32, R21.reuse, R3, R32 ;  /* 0x0000000315207224 */ /* 0x040fe200078e0220 */
[----:B------:R-:W-:Y:S01]  /*3b30*/  IABS R35, R20 ;  /* 0x0000001400237213 */ /* 0x000fe20000000000 */
[C---:B------:R-:W-:Y:S01]  /*3b40*/  IMAD R33, R21.reuse, R2, R33 ;  /* 0x0000000215217224 */ /* 0x040fe200078e0221 */
[----:B------:R-:W-:Y:S01]  /*3b50*/  ISETP.GT.U32.AND P6, PT, R21, R31, PT ;  /* 0x0000001f1500720c */ /* 0x000fe20003fc4070 */
[----:B------:R-:W-:Y:S01]  /*3b60*/  IMAD.HI.U32 R2, R0, R34, RZ ;  /* 0x0000002200027227 */ /* 0x000fe200078e00ff */
[----:B------:R1:W-:Y:S01]  /*3b70*/  STL [R1+0x4b74], R27 ;  /* 0x004b741b01007387 */ /* 0x0003e20000100800 */
[----:B------:R-:W-:-:S02]  /*3b80*/  @!P5 IADD3 R30, R30, -R21, RZ ;  /* 0x800000151e1ed210 */ /* 0x000fc40007ffe0ff */
[C---:B------:R-:W-:Y:S01]  /*3b90*/  ISETP.GT.U32.AND P5, PT, R21.reuse, R32, PT ;  /* 0x000000201500720c */ /* 0x040fe20003fa4070 */
[----:B------:R-:W-:Y:S01]  /*3ba0*/  IMAD.HI.U32 R3, R0, R35, RZ ;  /* 0x0000002300037227 */ /* 0x000fe200078e00ff */
[----:B------:R-:W-:Y:S01]  /*3bb0*/  @!P4 IADD3 R30, -R30, RZ, RZ ;  /* 0x000000ff1e1ec210 */ /* 0x000fe20007ffe1ff */
[----:B------:R-:W-:Y:S01]  /*3bc0*/  STL [R1+0x4b78], R28 ;  /* 0x004b781c01007387 */ /* 0x000fe20000100800 */
[C---:B------:R-:W-:Y:S01]  /*3bd0*/  ISETP.GT.U32.AND P4, PT, R21.reuse, R33, PT ;  /* 0x000000211500720c */ /* 0x040fe20003f84070 */
[----:B------:R-:W-:Y:S01]  /*3be0*/  IMAD.MOV R2, RZ, RZ, -R2 ;  /* 0x000000ffff027224 */ /* 0x000fe200078e0a02 */
[----:B--2---:R-:W-:Y:S01]  /*3bf0*/  IADD3 R25, R10, 0x1f3, RZ ;  /* 0x000001f30a197810 */ /* 0x004fe20007ffe0ff */
[----:B------:R-:W-:Y:S01]  /*3c00*/  @!P0 IMAD.MOV R29, RZ, RZ, -R29 ;  /* 0x000000ffff1d8224 */ /* 0x000fe200078e0a1d */
[----:B------:R-:W-:Y:S01]  /*3c10*/  ISETP.GE.AND P0, PT, R4, RZ, PT ;  /* 0x000000ff0400720c */ /* 0x000fe20003f06270 */
[----:B------:R-:W-:Y:S01]  /*3c20*/  IMAD.MOV R4, RZ, RZ, -R3 ;  /* 0x000000ffff047224 */ /* 0x000fe200078e0a03 */
[C---:B-1----:R-:W-:Y:S01]  /*3c30*/  IADD3 R27, R10.reuse, 0x1f1, RZ ;  /* 0x000001f10a1b7810 */ /* 0x042fe20007ffe0ff */
[C---:B------:R-:W-:Y:S01]  /*3c40*/  IMAD R34, R21.reuse, R2, R34 ;  /* 0x0000000215227224 */ /* 0x040fe200078e0222 */
[----:B------:R-:W-:Y:S01]  /*3c50*/  STL [R1+0x4b7c], R29 ;  /* 0x004b7c1d01007387 */ /* 0x000fe20000100800 */
[----:B------:R-:W-:Y:S01]  /*3c60*/  IMAD R35, R21, R4, R35 ;  /* 0x0000000415237224 */ /* 0x000fe200078e0223 */
[----:B------:R-:W-:Y:S01]  /*3c70*/  IADD3 R19, R10, 0x1fc, RZ ;  /* 0x000001fc0a137810 */ /* 0x000fe20007ffe0ff */
[--C-:B------:R-:W-:Y:S01]  /*3c80*/  @!P6 IMAD.IADD R31, R31, 0x1, -R21.reuse ;  /* 0x000000011f1fe824 */ /* 0x100fe200078e0a15 */
[C---:B------:R-:W-:Y:S01]  /*3c90*/  ISETP.GT.U32.AND P6, PT, R21.reuse, R34, PT ;  /* 0x000000221500720c */ /* 0x040fe20003fc4070 */
[----:B------:R-:W-:Y:S01]  /*3ca0*/  @!P5 IMAD.IADD R32, R32, 0x1, -R21 ;  /* 0x000000012020d824 */ /* 0x000fe200078e0a15 */
[----:B------:R-:W-:Y:S01]  /*3cb0*/  ISETP.GT.U32.AND P5, PT, R21, R35, PT ;  /* 0x000000231500720c */ /* 0x000fe20003fa4070 */
[----:B------:R-:W-:Y:S01]  /*3cc0*/  IMAD.HI.U32 R2, R0, R36, RZ ;  /* 0x0000002400027227 */ /* 0x000fe200078e00ff */
[----:B------:R-:W-:Y:S03]  /*3cd0*/  STL [R1+0x4b80], R30 ;  /* 0x004b801e01007387 */ /* 0x000fe60000100800 */
[----:B------:R-:W-:-:S02]  /*3ce0*/  IMAD.MOV R2, RZ, RZ, -R2 ;  /* 0x000000ffff027224 */ /* 0x000fc400078e0a02 */
[--C-:B------:R-:W-:Y:S01]  /*3cf0*/  @!P4 IMAD.IADD R33, R33, 0x1, -R21.reuse ;  /* 0x000000012121c824 */ /* 0x100fe200078e0a15 */
[C---:B------:R-:W-:Y:S01]  /*3d00*/  ISETP.GT.U32.AND P4, PT, R21.reuse, R32, PT ;  /* 0x000000201500720c */ /* 0x040fe20003f84070 */
[C---:B------:R-:W-:Y:S02]  /*3d10*/  IMAD R36, R21.reuse, R2, R36 ;  /* 0x0000000215247224 */ /* 0x040fe400078e0224 */
[----:B------:R-:W-:Y:S01]  /*3d20*/  @!P6 IMAD.IADD R34, R34, 0x1, -R21 ;  /* 0x000000012222e824 */ /* 0x000fe200078e0a15 */
[----:B------:R-:W-:Y:S01]  /*3d30*/  ISETP.GT.U32.AND P6, PT, R21, R33, PT ;  /* 0x000000211500720c */ /* 0x000fe20003fc4070 */
[----:B------:R-:W-:Y:S01]  /*3d40*/  IMAD.HI.U32 R2, R0, R37, RZ ;  /* 0x0000002500027227 */ /* 0x000fe200078e00ff */
[----:B------:R-:W-:Y:S02]  /*3d50*/  @!P5 IADD3 R35, R35, -R21, RZ ;  /* 0x800000152323d210 */ /* 0x000fe40007ffe0ff */
[----:B------:R-:W-:Y:S01]  /*3d60*/  ISETP.GT.U32.AND P5, PT, R21, R34, PT ;  /* 0x000000221500720c */ /* 0x000fe20003fa4070 */
[----:B------:R-:W-:-:S02]  /*3d70*/  IMAD.MOV R2, RZ, RZ, -R2 ;  /* 0x000000ffff027224 */ /* 0x000fc400078e0a02 */
[----:B------:R-:W-:Y:S01]  /*3d80*/  @!P2 IMAD.MOV R31, RZ, RZ, -R31 ;  /* 0x000000ffff1fa224 */ /* 0x000fe200078e0a1f */
[C---:B------:R-:W-:Y:S01]  /*3d90*/  ISETP.GT.U32.AND P2, PT, R21.reuse, R35, PT ;  /* 0x000000231500720c */ /* 0x040fe20003f44070 */
[C---:B------:R-:W-:Y:S01]  /*3da0*/  IMAD R37, R21.reuse, R2, R37 ;  /* 0x0000000215257224 */ /* 0x040fe200078e0225 */
[-C--:B------:R-:W-:Y:S01]  /*3db0*/  @!P4 IADD3 R32, R32, -R21.reuse, RZ ;  /* 0x800000152020c210 */ /* 0x080fe20007ffe0ff */
[----:B------:R-:W-:Y:S01]  /*3dc0*/  IMAD.HI.U32 R2, R0, R38, RZ ;  /* 0x0000002600027227 */ /* 0x000fe200078e00ff */
[----:B------:R-:W-:Y:S01]  /*3dd0*/  ISETP.GT.U32.AND P4, PT, R21, R36, PT ;  /* 0x000000241500720c */ /* 0x000fe20003f84070 */
[----:B------:R1:W-:Y:S02]  /*3de0*/  STL [R1+0x4b84], R31 ;  /* 0x004b841f01007387 */ /* 0x0003e40000100800 */
[--C-:B------:R-:W-:Y:S01]  /*3df0*/  @!P6 IMAD.IADD R33, R33, 0x1, -R21.reuse ;  /* 0x000000012121e824 */ /* 0x100fe200078e0a15 */
[----:B------:R-:W-:Y:S01]  /*3e00*/  ISETP.GE.AND P6, PT, R20, RZ, PT ;  /* 0x000000ff1400720c */ /* 0x000fe20003fc6270 */
[----:B------:R-:W-:Y:S01]  /*3e10*/  VIADD R20, R10, 0x41 ;  /* 0x000000410a147836 */ /* 0x000fe20000000000 */
[----:B------:R-:W-:Y:S01]  /*3e20*/  @!P5 IADD3 R34, R34, -R21, RZ ;  /* 0x800000152222d210 */ /* 0x000fe20007ffe0ff */
[----:B------:R-:W-:Y:S01]  /*3e30*/  IMAD.MOV R2, RZ, RZ, -R2 ;  /* 0x000000ffff027224 */ /* 0x000fe200078e0a02 */
[----:B------:R-:W-:Y:S01]  /*3e40*/  ISETP.GT.U32.AND P5, PT, R21, R37, PT ;  /* 0x000000251500720c */ /* 0x000fe20003fa4070 */
[----:B------:R-:W-:Y:S01]  /*3e50*/  @!P2 IMAD.IADD R35, R35, 0x1, -R21 ;  /* 0x000000012323a824 */ /* 0x000fe200078e0a15 */
[----:B------:R-:W-:Y:S01]  /*3e60*/  ISETP.GE.AND P2, PT, R40, RZ, PT ;  /* 0x000000ff2800720c */ /* 0x000fe20003f46270 */
[----:B------:R-:W-:Y:S01]  /*3e70*/  IMAD R38, R21, R2, R38 ;  /* 0x0000000215267224 */ /* 0x000fe200078e0226 */
[----:B------:R-:W-:Y:S01]  /*3e80*/  IABS R40, R20 ;  /* 0x0000001400287213 */ /* 0x000fe20000000000 */
[----:B------:R-:W-:Y:S01]  /*3e90*/  IMAD.HI.U32 R3, R0, R39, RZ ;  /* 0x0000002700037227 */ /* 0x000fe200078e00ff */
[----:B------:R-:W-:-:S02]  /*3ea0*/  @!P3 IADD3 R33, -R33, RZ, RZ ;  /* 0x000000ff2121b210 */ /* 0x000fc40007ffe1ff */
[----:B------:R-:W-:Y:S01]  /*3eb0*/  ISETP.GT.U32.AND P3, PT, R21, R38, PT ;  /* 0x000000261500720c */ /* 0x000fe20003f64070 */
[----:B------:R-:W-:Y:S01]  /*3ec0*/  IMAD.HI.U32 R2, R0, R40, RZ ;  /* 0x0000002800027227 */ /* 0x000fe200078e00ff */
[----:B------:R-:W-:Y:S02]  /*3ed0*/  IADD3 R4, -R3, RZ, RZ ;  /* 0x000000ff03047210 */ /* 0x000fe40007ffe1ff */
[C---:B-1----:R-:W-:Y:S01]  /*3ee0*/  IADD3 R31, R10.reuse, 0x1ed, RZ ;  /* 0x000001ed0a1f7810 */ /* 0x042fe20007ffe0ff */
[----:B------:R-:W-:Y:S01]  /*3ef0*/  IMAD.MOV R2, RZ, RZ, -R2 ;  /* 0x000000ffff027224 */ /* 0x000fe200078e0a02 */
[----:B------:R-:W-:Y:S01]  /*3f00*/  @!P5 IADD3 R37, R37, -R21, RZ ;  /* 0x800000152525d210 */ /* 0x000fe20007ffe0ff */
[----:B------:R-:W-:Y:S02]  /*3f10*/  VIADD R3, R10, 0x42 ;  /* 0x000000420a037836 */ /* 0x000fe40000000000 */
[C---:B------:R-:W-:Y:S01]  /*3f20*/  IMAD R40, R21.reuse, R2, R40 ;  /* 0x0000000215287224 */ /* 0x040fe200078e0228 */
[----:B------:R-:W-:Y:S01]  /*3f30*/  ISETP.GT.U32.AND P5, PT, R21, R37, PT ;  /* 0x000000251500720c */ /* 0x000fe20003fa4070 */
[----:B------:R-:W-:Y:S01]  /*3f40*/  @!P4 IMAD.IADD R36, R36, 0x1, -R21 ;  /* 0x000000012424c824 */ /* 0x000fe200078e0a15 */
[----:B------:R-:W-:Y:S01]  /*3f50*/  ISETP.GE.AND P4, PT, R41, RZ, PT ;  /* 0x000000ff2900720c */ /* 0x000fe20003f86270 */
[C---:B------:R-:W-:Y:S01]  /*3f60*/  IMAD R39, R21.reuse, R4, R39 ;  /* 0x0000000415277224 */ /* 0x040fe200078e0227 */
[----:B------:R-:W-:Y:S01]  /*3f70*/  IABS R41, R3 ;  /* 0x0000000300297213 */ /* 0x000fe20000000000 */
[----:B------:R-:W-:Y:S01]  /*3f80*/  @!P0 IMAD.MOV R34, RZ, RZ, -R34 ;  /* 0x000000ffff228224 */ /* 0x000fe200078e0a22 */
[----:B------:R-:W-:Y:S01]  /*3f90*/  ISETP.GE.AND P0, PT, R42, RZ, PT ;  /* 0x000000ff2a00720c */ /* 0x000fe20003f06270 */
[----:B------:R-:W-:Y:S01]  /*3fa0*/  @!P1 IMAD.MOV R32, RZ, RZ, -R32 ;  /* 0x000000ffff209224 */ /* 0x000fe200078e0a20 */
[----:B------:R-:W-:Y:S01]  /*3fb0*/  IABS R42, R46 ;  /* 0x0000002e002a7213 */ /* 0x000fe20000000000 */
[----:B------:R-:W-:Y:S01]  /*3fc0*/  IMAD.HI.U32 R2, R0, R41, RZ ;  /* 0x0000002900027227 */ /* 0x000fe200078e00ff */
[----:B------:R-:W-:-:S02]  /*3fd0*/  ISETP.GT.U32.AND P1, PT, R21, R36, PT ;  /* 0x000000241500720c */ /* 0x000fc40003f24070 */
[----:B------:R-:W-:Y:S01]  /*3fe0*/  @!P3 IADD3 R38, R38, -R21, RZ ;  /* 0x800000152626b210 */ /* 0x000fe20007ffe0ff */
[----:B------:R-:W-:Y:S01]  /*3ff0*/  @!P5 IMAD.IADD R37, R37, 0x1, -R21 ;  /* 0x000000012525d824 */ /* 0x000fe200078e0a15 */
[C---:B------:R-:W-:Y:S01]  /*4000*/  ISETP.GT.U32.AND P5, PT, R21.reuse, R40, PT ;  /* 0x000000281500720c */ /* 0x040fe20003fa4070 */
[----:B------:R-:W-:Y:S01]  /*4010*/  @!P6 IMAD.MOV R35, RZ, RZ, -R35 ;  /* 0x000000ffff23e224 */ /* 0x000fe200078e0a23 */
[----:B------:R-:W-:Y:S01]  /*4020*/  ISETP.GT.U32.AND P6, PT, R21, R39, PT ;  /* 0x000000271500720c */ /* 0x000fe20003fc4070 */
[----:B------:R-:W-:Y:S01]  /*4030*/  IMAD.MOV R4, RZ, RZ, -R2 ;  /* 0x000000ffff047224 */ /* 0x000fe200078e0a02 */
[----:B------:R-:W-:Y:S01]  /*4040*/  ISETP.GE.AND P3, PT, R20, RZ, PT ;  /* 0x000000ff1400720c */ /* 0x000fe20003f66270 */
[----:B------:R-:W-:Y:S01]  /*4050*/  IMAD.HI.U32 R2, R0, R42, RZ ;  /* 0x0000002a00027227 */ /* 0x000fe200078e00ff */
[----:B------:R-:W-:Y:S03]  /*4060*/  STL [R1+0x4b88], R32 ;  /* 0x004b882001007387 */ /* 0x000fe60000100800 */
[----:B------:R-:W-:Y:S01]  /*4070*/  IMAD.MOV R2, RZ, RZ, -R2 ;  /* 0x000000ffff027224 */ /* 0x000fe200078e0a02 */
[-C--:B------:R-:W-:Y:S01]  /*4080*/  @!P1 IADD3 R36, R36, -R21.reuse, RZ ;  /* 0x8000001524249210 */ /* 0x080fe20007ffe0ff */
[----:B------:R-:W-:Y:S01]  /*4090*/  VIADD R20, R10, 0x44 ;  /* 0x000000440a147836 */ /* 0x000fe20000000000 */
[----:B------:R-:W-:Y:S01]  /*40a0*/  ISETP.GE.AND P1, PT, R43, RZ, PT ;  /* 0x000000ff2b00720c */ /* 0x000fe20003f26270 */
[----:B------:R-:W-:Y:S01]  /*40b0*/  IMAD R42, R21, R2, R42 ;  /* 0x00000002152a7224 */ /* 0x000fe200078e022a */
[----:B------:R-:W-:Y:S01]  /*40c0*/  @!P5 IADD3 R40, R40, -R21, RZ ;  /* 0x800000152828d210 */ /* 0x000fe20007ffe0ff */
[----:B------:R-:W-:Y:S01]  /*40d0*/  @!P6 IMAD.IADD R39, R39, 0x1, -R21 ;  /* 0x000000012727e824 */ /* 0x000fe200078e0a15 */
[C---:B------:R-:W-:Y:S01]  /*40e0*/  ISETP.GT.U32.AND P6, PT, R21.reuse, R38, PT ;  /* 0x000000261500720c */ /* 0x040fe20003fc4070 */
[C---:B------:R-:W-:Y:S01]  /*40f0*/  IMAD R41, R21.reuse, R4, R41 ;  /* 0x0000000415297224 */ /* 0x040fe200078e0229 */
[C---:B------:R-:W-:Y:S01]  /*4100*/  ISETP.GT.U32.AND P5, PT, R21.reuse, R40, PT ;  /* 0x000000281500720c */ /* 0x040fe20003fa4070 */
[----:B------:R-:W-:Y:S01]  /*4110*/  VIADD R4, R10, 0x46 ;  /* 0x000000460a047836 */ /* 0x000fe20000000000 */
[----:B------:R-:W-:Y:S01]  /*4120*/  @!P2 IADD3 R36, -R36, RZ, RZ ;  /* 0x000000ff2424a210 */ /* 0x000fe20007ffe1ff */
[----:B------:R-:W-:Y:S01]  /*4130*/  @!P4 IMAD.MOV R37, RZ, RZ, -R37 ;  /* 0x000000ffff25c224 */ /* 0x000fe200078e0a25 */
[----:B------:R-:W-:Y:S01]  /*4140*/  IABS R43, R20 ;  /* 0x00000014002b7213 */ /* 0x000fe20000000000 */
[C---:B------:R-:W-:Y:S01]  /*4150*/  VIADD R102, R10.reuse, 0x7b ;  /* 0x0000007b0a667836 */ /* 0x040fe20000000000 */
[C---:B------:R-:W-:Y:S01]  /*4160*/  ISETP.GT.U32.AND P2, PT, R21.reuse, R39, PT ;  /* 0x000000271500720c */ /* 0x040fe20003f44070 */
[----:B------:R-:W-:Y:S01]  /*4170*/  VIADD R110, R10, 0x84 ;  /* 0x000000840a6e7836 */ /* 0x000fe20000000000 */
[----:B------:R-:W-:Y:S01]  /*4180*/  IABS R45, R4 ;  /* 0x00000004002d7213 */ /* 0x000fe20000000000 */
[----:B------:R-:W-:Y:S01]  /*4190*/  IMAD.HI.U32 R2, R0, R43, RZ ;  /* 0x0000002b00027227 */ /* 0x000fe200078e00ff */
[----:B------:R-:W-:Y:S01]  /*41a0*/  IABS R98, R102 ;  /* 0x0000006600627213 */ /* 0x000fe20000000000 */
[----:B------:R1:W-:Y:S01]  /*41b0*/  STL [R1+0x4b8c], R33 ;  /* 0x004b8c2101007387 */ /* 0x0003e20000100800 */
[----:B------:R-:W-:Y:S01]  /*41c0*/  IABS R107, R110 ;  /* 0x0000006e006b7213 */ /* 0x000fe20000000000 */
[--C-:B------:R-:W-:Y:S01]  /*41d0*/  @!P5 IMAD.IADD R40, R40, 0x1, -R21.reuse ;  /* 0x000000012828d824 */ /* 0x100fe200078e0a15 */
[C---:B------:R-:W-:Y:S01]  /*41e0*/  ISETP.GT.U32.AND P5, PT, R21.reuse, R42, PT ;  /* 0x0000002a1500720c */ /* 0x040fe20003fa4070 */
[----:B------:R-:W-:Y:S01]  /*41f0*/  @!P6 IMAD.IADD R38, R38, 0x1, -R21 ;  /* 0x000000012626e824 */ /* 0x000fe200078e0a15 */
[----:B------:R-:W-:Y:S01]  /*4200*/  IADD3 R2, -R2, RZ, RZ ;  /* 0x000000ff02027210 */ /* 0x000fe20007ffe1ff */
[----:B------:R-:W-:Y:S01]  /*4210*/  VIADD R113, R10, 0x87 ;  /* 0x000000870a717836 */ /* 0x000fe20000000000 */
[----:B------:R-:W-:Y:S01]  /*4220*/  ISETP.GT.U32.AND P6, PT, R21, R41, PT ;  /* 0x000000291500720c */ /* 0x000fe20003fc4070 */
[----:B------:R-:W-:Y:S01]  /*4230*/  @!P0 IMAD.MOV R38, RZ, RZ, -R38 ;  /* 0x000000ffff268224 */ /* 0x000fe200078e0a26 */
[----:B------:R-:W-:Y:S01]  /*4240*/  @!P2 IADD3 R39, R39, -R21, RZ ;  /* 0x800000152727a210 */ /* 0x000fe20007ffe0ff */
[----:B------:R-:W-:Y:S01]  /*4250*/  IMAD R43, R21, R2, R43 ;  /* 0x00000002152b7224 */ /* 0x000fe200078e022b */
[----:B------:R-:W-:Y:S01]  /*4260*/  ISETP.GE.AND P2, PT, R3, RZ, PT ;  /* 0x000000ff0300720c */ /* 0x000fe20003f46270 */
[----:B------:R-:W-:Y:S01]  /*4270*/  IMAD.HI.U32 R3, R0, R44, RZ ;  /* 0x0000002c00037227 */ /* 0x000fe200078e00ff */
[----:B------:R-:W-:Y:S01]  /*4280*/  @!P3 IADD3 R40, -R40, RZ, RZ ;  /* 0x000000ff2828b210 */ /* 0x000fe20007ffe1ff */
[----:B------:R-:W-:Y:S01]  /*4290*/  STL [R1+0x4b90], R34 ;  /* 0x004b902201007387 */ /* 0x000fe20000100800 */
[C---:B------:R-:W-:Y:S01]  /*42a0*/  ISETP.GT.U32.AND P0, PT, R21.reuse, R43, PT ;  /* 0x0000002b1500720c */ /* 0x040fe20003f04070 */
[----:B------:R-:W-:Y:S01]  /*42b0*/  @!P5 IMAD.IADD R42, R42, 0x1, -R21 ;  /* 0x000000012a2ad824 */ /* 0x000fe200078e0a15 */
[----:B-1----:R-:W-:Y:S01]  /*42c0*/  IADD3 R33, R10, 0x1eb, RZ ;  /* 0x000001eb0a217810 */ /* 0x002fe20007ffe0ff */
[----:B------:R-:W-:Y:S01]  /*42d0*/  IMAD.HI.U32 R2, R0, R45, RZ ;  /* 0x0000002d00027227 */ /* 0x000fe200078e00ff */
[----:B------:R1:W-:Y:S02]  /*42e0*/  STL [R1+0x4b94], R35 ;  /* 0x004b942301007387 */ /* 0x0003e40000100800 */
[----:B------:R-:W-:Y:S01]  /*42f0*/  ISETP.GT.U32.AND P5, PT, R21, R42, PT ;  /* 0x0000002a1500720c */ /* 0x000fe20003fa4070 */
[----:B------:R-:W-:Y:S01]  /*4300*/  IMAD.MOV R3, RZ, RZ, -R3 ;  /* 0x000000ffff037224 */ /* 0x000fe200078e0a03 */
[----:B------:R-:W-:Y:S01]  /*4310*/  IADD3 R2, -R2, RZ, RZ ;  /* 0x000000ff02027210 */ /* 0x000fe20007ffe1ff */
[----:B------:R-:W-:Y:S01]  /*4320*/  @!P6 IMAD.IADD R41, R41, 0x1, -R21 ;  /* 0x000000012929e824 */ /* 0x000fe200078e0a15 */
[----:B------:R-:W-:Y:S01]  /*4330*/  ISETP.GE.AND P6, PT, R46, RZ, PT ;  /* 0x000000ff2e00720c */ /* 0x000fe20003fc6270 */
[C---:B------:R-:W-:Y:S01]  /*4340*/  IMAD R44, R21.reuse, R3, R44 ;  /* 0x00000003152c7224 */ /* 0x040fe200078e022c */
[----:B------:R-:W-:Y:S01]  /*4350*/  IABS R46, R49 ;  /* 0x00000031002e7213 */ /* 0x000fe20000000000 */
[C---:B------:R-:W-:Y:S01]  /*4360*/  IMAD R45, R21.reuse, R2, R45 ;  /* 0x00000002152d7224 */ /* 0x040fe200078e022d */
[----:B------:R-:W-:Y:S01]  /*4370*/  ISETP.GT.U32.AND P4, PT, R21, R41, PT ;  /* 0x000000291500720c */ /* 0x000fe20003f84070 */
[----:B------:R-:W-:Y:S01]  /*4380*/  @!P0 IMAD.IADD R43, R43, 0x1, -R21 ;  /* 0x000000012b2b8824 */ /* 0x000fe200078e0a15 */
[C---:B------:R-:W-:Y:S01]  /*4390*/  ISETP.GT.U32.AND P3, PT, R21.reuse, R44, PT ;  /* 0x0000002c1500720c */ /* 0x040fe20003f64070 */
[----:B------:R-:W-:Y:S01]  /*43a0*/  IMAD.HI.U32 R2, R0, R46, RZ ;  /* 0x0000002e00027227 */ /* 0x000fe200078e00ff */
[----:B------:R-:W-:Y:S01]  /*43b0*/  ISETP.GE.AND P0, PT, R4, RZ, PT ;  /* 0x000000ff0400720c */ /* 0x000fe20003f06270 */
[----:B------:R-:W-:Y:S01]  /*43c0*/  STL [R1+0x4b98], R36 ;  /* 0x004b982401007387 */ /* 0x000fe20000100800 */
[----:B------:R-:W-:Y:S01]  /*43d0*/  @!P5 IADD3 R42, R42, -R21, RZ ;  /* 0x800000152a2ad210 */ /* 0x000fe20007ffe0ff */
[C---:B------:R-:W-:Y:S01]  /*43e0*/  VIADD R3, R10.reuse, 0x48 ;  /* 0x000000480a037836 */ /* 0x040fe20000000000 */
[----:B------:R-:W-:Y:S01]  /*43f0*/  ISETP.GT.U32.AND P5, PT, R21, R45, PT ;  /* 0x0000002d1500720c */ /* 0x000fe20003fa4070 */
[----:B------:R-:W-:Y:S01]  /*4400*/  VIADD R4, R10, 0x49 ;  /* 0x000000490a047836 */ /* 0x000fe20000000000 */
[----:B------:R-:W-:Y:S01]  /*4410*/  IADD3 R2, -R2, RZ, RZ ;  /* 0x000000ff02027210 */ /* 0x000fe20007ffe1ff */
[----:B------:R-:W-:Y:S01]  /*4420*/  @!P1 IMAD.MOV R39, RZ, RZ, -R39 ;  /* 0x000000ffff279224 */ /* 0x000fe200078e0a27 */
[----:B------:R-:W-:Y:S01]  /*4430*/  ISETP.GE.AND P1, PT, R20, RZ, PT ;  /* 0x000000ff1400720c */ /* 0x000fe20003f26270 */
[--C-:B------:R-:W-:Y:S01]  /*4440*/  @!P4 IMAD.IADD R41, R41, 0x1, -R21.reuse ;  /* 0x000000012929c824 */ /* 0x100fe200078e0a15 */
[----:B------:R-:W-:Y:S01]  /*4450*/  ISETP.GE.AND P4, PT, R47, RZ, PT ;  /* 0x000000ff2f00720c */ /* 0x000fe20003f86270 */
[----:B------:R-:W-:Y:S01]  /*4460*/  @!P3 IMAD.IADD R44, R44, 0x1, -R21 ;  /* 0x000000012c2cb824 */ /* 0x000fe200078e0a15 */
[C---:B------:R-:W-:Y:S01]  /*4470*/  ISETP.GT.U32.AND P3, PT, R21.reuse, R43, PT ;  /* 0x0000002b1500720c */ /* 0x040fe20003f64070 */
[C---:B------:R-:W-:Y:S01]  /*4480*/  IMAD R46, R21.reuse, R2, R46 ;  /* 0x00000002152e7224 */ /* 0x040fe200078e022e */
[----:B------:R-:W-:Y:S01]  /*4490*/  IABS R47, R3 ;  /* 0x00000003002f7213 */ /* 0x000fe20000000000 */
[----:B------:R-:W-:Y:S01]  /*44a0*/  @!P2 IMAD.MOV R41, RZ, RZ, -R41 ;  /* 0x000000ffff29a224 */ /* 0x000fe200078e0a29 */
[----:B------:R-:W-:Y:S01]  /*44b0*/  ISETP.GT.U32.AND P2, PT, R21, R44, PT ;  /* 0x0000002c1500720c */ /* 0x000fe20003f44070 */
[----:B------:R-:W-:Y:S01]  /*44c0*/  VIADD R20, R10, 0x4a ;  /* 0x0000004a0a147836 */ /* 0x000fe20000000000 */
[----:B------:R-:W-:Y:S01]  /*44d0*/  @!P5 IADD3 R45, R45, -R21, RZ ;  /* 0x800000152d2dd210 */ /* 0x000fe20007ffe0ff */
[----:B------:R-:W-:Y:S01]  /*44e0*/  IMAD.HI.U32 R2, R0, R47, RZ ;  /* 0x0000002f00027227 */ /* 0x000fe200078e00ff */
[----:B------:R-:W-:Y:S01]  /*44f0*/  IABS R48, R4 ;  /* 0x0000000400307213 */ /* 0x000fe20000000000 */
[----:B------:R2:W-:Y:S01]  /*4500*/  STL [R1+0x4b9c], R37 ;  /* 0x004b9c2501007387 */ /* 0x0005e20000100800 */
[----:B------:R-:W-:Y:S01]  /*4510*/  ISETP.GT.U32.AND P5, PT, R21, R45, PT ;  /* 0x0000002d1500720c */ /* 0x000fe20003fa4070 */
[----:B------:R-:W-:Y:S01]  /*4520*/  IMAD.MOV R2, RZ, RZ, -R2 ;  /* 0x000000ffff027224 */ /* 0x000fe200078e0a02 */
[----:B-1----:R-:W-:Y:S01]  /*4530*/  IADD3 R35, R10, 0x1e9, RZ ;  /* 0x000001e90a237810 */ /* 0x002fe20007ffe0ff */
[----:B------:R-:W-:Y:S01]  /*4540*/  @!P6 IMAD.MOV R42, RZ, RZ, -R42 ;  /* 0x000000ffff2ae224 */ /* 0x000fe200078e0a2a */
[----:B------:R-:W-:Y:S01]  /*4550*/  @!P3 IADD3 R43, R43, -R21, RZ ;  /* 0x800000152b2bb210 */ /* 0x000fe20007ffe0ff */
[C---:B------:R-:W-:Y:S01]  /*4560*/  IMAD R47, R21.reuse, R2, R47 ;  /* 0x00000002152f7224 */ /* 0x040fe200078e022f */
[----:B------:R-:W-:Y:S01]  /*4570*/  ISETP.GT.U32.AND P3, PT, R21, R46, PT ;  /* 0x0000002e1500720c */ /* 0x000fe20003f64070 */
[----:B------:R-:W-:Y:S01]  /*4580*/  IMAD.HI.U32 R2, R0, R48, RZ ;  /* 0x0000003000027227 */ /* 0x000fe200078e00ff */
[----:B------:R-:W-:Y:S01]  /*4590*/  ISETP.GE.AND P6, PT, R49, RZ, PT ;  /* 0x000000ff3100720c */ /* 0x000fe20003fc6270 */
[----:B------:R-:W-:Y:S01]  /*45a0*/  STL [R1+0x4ba0], R38 ;  /* 0x004ba02601007387 */ /* 0x000fe20000100800 */
[----:B------:R-:W-:Y:S01]  /*45b0*/  IABS R49, R20 ;  /* 0x0000001400317213 */ /* 0x000fe20000000000 */
[----:B------:R-:W-:Y:S01]  /*45c0*/  IMAD.MOV R2, RZ, RZ, -R2 ;  /* 0x000000ffff027224 */ /* 0x000fe200078e0a02 */
[----:B--2---:R-:W-:Y:S01]  /*45d0*/  IADD3 R37, R10, 0x1e7, RZ ;  /* 0x000001e70a257810 */ /* 0x004fe20007ffe0ff */
[----:B------:R-:W-:Y:S01]  /*45e0*/  @!P5 IMAD.IADD R45, R45, 0x1, -R21 ;  /* 0x000000012d2dd824 */ /* 0x000fe200078e0a15 */
[----:B------:R-:W-:Y:S01]  /*45f0*/  ISETP.GT.U32.AND P5, PT, R21, R47, PT ;  /* 0x0000002f1500720c */ /* 0x000fe20003fa4070 */
[----:B------:R-:W-:Y:S01]  /*4600*/  @!P1 IMAD.MOV R43, RZ, RZ, -R43 ;  /* 0x000000ffff2b9224 */ /* 0x000fe200078e0a2b */
[----:B------:R-:W-:Y:S01]  /*4610*/  STL [R1+0x4ba4], R39 ;  /* 0x004ba42701007387 */ /* 0x000fe20000100800 */
[--C-:B------:R-:W-:Y:S01]  /*4620*/  @!P2 IMAD.IADD R44, R44, 0x1, -R21.reuse ;  /* 0x000000012c2ca824 */ /* 0x100fe200078e0a15 */
[----:B------:R-:W-:Y:S01]  /*4630*/  ISETP.GE.AND P2, PT, R3, RZ, PT ;  /* 0x000000ff0300720c */ /* 0x000fe20003f46270 */
[C---:B------:R-:W-:Y:S01]  /*4640*/  IMAD R48, R21.reuse, R2, R48 ;  /* 0x0000000215307224 */ /* 0x040fe200078e0230 */
[----:B------:R-:W-:Y:S01]  /*4650*/  @!P3 IADD3 R46, R46, -R21, RZ ;  /* 0x800000152e2eb210 */ /* 0x000fe20007ffe0ff */
[----:B------:R-:W-:Y:S01]  /*4660*/  IMAD.HI.U32 R3, R0, R50, RZ ;  /* 0x0000003200037227 */ /* 0x000fe200078e00ff */
[----:B------:R-:W-:Y:S01]  /*4670*/  @!P4 IADD3 R44, -R44, RZ, RZ ;  /* 0x000000ff2c2cc210 */ /* 0x000fe20007ffe1ff */
[----:B------:R-:W-:Y:S01]  /*4680*/  STL [R1+0x4ba8], R40 ;  /* 0x004ba82801007387 */ /* 0x000fe20000100800 */
[C---:B------:R-:W-:Y:S01]  /*4690*/  ISETP.GT.U32.AND P1, PT, R21.reuse, R46, PT ;  /* 0x0000002e1500720c */ /* 0x040fe20003f24070 */
[----:B------:R-:W-:Y:S01]  /*46a0*/  IMAD.HI.U32 R2, R0, R49, RZ ;  /* 0x0000003100027227 */ /* 0x000fe200078e00ff */
[----:B------:R-:W-:Y:S01]  /*46b0*/  ISETP.GT.U32.AND P4, PT, R21, R48, PT ;  /* 0x000000301500720c */ /* 0x000fe20003f84070 */
[----:B------:R1:W-:Y:S01]  /*46c0*/  STL [R1+0x4bac], R41 ;  /* 0x004bac2901007387 */ /* 0x0003e20000100800 */
[----:B------:R-:W-:Y:S01]  /*46d0*/  IADD3 R3, -R3, RZ, RZ ;  /* 0x000000ff03037210 */ /* 0x000fe20007ffe1ff */
[----:B------:R-:W-:Y:S01]  /*46e0*/  @!P5 IMAD.IADD R47, R47, 0x1, -R21 ;  /* 0x000000012f2fd824 */ /* 0x000fe200078e0a15 */
[----:B------:R-:W-:Y:S01]  /*46f0*/  ISETP.GE.AND P3, PT, R4, RZ, PT ;  /* 0x000000ff0400720c */ /* 0x000fe20003f66270 */
[----:B------:R-:W-:Y:S01]  /*4700*/  IMAD.MOV R2, RZ, RZ, -R2 ;  /* 0x000000ffff027224 */ /* 0x000fe200078e0a02 */
[----:B------:R-:W-:Y:S01]  /*4710*/  STL [R1+0x4bb0], R42 ;  /* 0x004bb02a01007387 */ /* 0x000fe20000100800 */
[C---:B------:R-:W-:Y:S01]  /*4720*/  IMAD R50, R21.reuse, R3, R50 ;  /* 0x0000000315327224 */ /* 0x040fe200078e0232 */
[C---:B------:R-:W-:Y:S01]  /*4730*/  ISETP.GT.U32.AND P5, PT, R21.reuse, R47, PT ;  /* 0x0000002f1500720c */ /* 0x040fe20003fa4070 */
[----:B------:R-:W-:Y:S01]  /*4740*/  IMAD R49, R21, R2, R49 ;  /* 0x0000000215317224 */ /* 0x000fe200078e0231 */
[----:B------:R-:W-:Y:S01]  /*4750*/  IADD3 R3, R10, 0x4d, RZ ;  /* 0x0000004d0a037810 */ /* 0x000fe20007ffe0ff */
[--C-:B------:R-:W-:Y:S01]  /*4760*/  @!P1 IMAD.IADD R46, R46, 0x1, -R21.reuse ;  /* 0x000000012e2e9824 */ /* 0x100fe200078e0a15 */
[----:B------:R-:W-:Y:S01]  /*4770*/  ISETP.GE.AND P1, PT, R51, RZ, PT ;  /* 0x000000ff3300720c */ /* 0x000fe20003f26270 */
[----:B------:R-:W-:Y:S01]  /*4780*/  @!P4 IMAD.IADD R48, R48, 0x1, -R21 ;  /* 0x000000013030c824 */ /* 0x000fe200078e0a15 */
[----:B------:R-:W-:Y:S01]  /*4790*/  IABS R52, R3 ;  /* 0x0000000300347213 */ /* 0x000fe20000000000 */
[----:B------:R-:W-:Y:S01]  /*47a0*/  @!P6 IMAD.MOV R46, RZ, RZ, -R46 ;  /* 0x000000ffff2ee224 */ /* 0x000fe200078e0a2e */
[C---:B------:R-:W-:Y:S01]  /*47b0*/  ISETP.GT.U32.AND P6, PT, R21.reuse, R50, PT ;  /* 0x000000321500720c */ /* 0x040fe20003fc4070 */
[----:B------:R-:W-:Y:S01]  /*47c0*/  VIADD R4, R10, 0x4c ;  /* 0x0000004c0a047836 */ /* 0x000fe20000000000 */
[----:B------:R-:W-:Y:S01]  /*47d0*/  ISETP.GT.U32.AND P4, PT, R21, R48, PT ;  /* 0x000000301500720c */ /* 0x000fe20003f84070 */
[----:B------:R-:W-:Y:S01]  /*47e0*/  @!P0 IMAD.MOV R45, RZ, RZ, -R45 ;  /* 0x000000ffff2d8224 */ /* 0x000fe200078e0a2d */
[----:B------:R-:W-:Y:S01]  /*47f0*/  ISETP.GE.AND P0, PT, R20, RZ, PT ;  /* 0x000000ff1400720c */ /* 0x000fe20003f06270 */
[----:B------:R-:W-:Y:S01]  /*4800*/  @!P5 IMAD.IADD R47, R47, 0x1, -R21 ;  /* 0x000000012f2fd824 */ /* 0x000fe200078e0a15 */
[C---:B------:R-:W-:Y:S01]  /*4810*/  ISETP.GT.U32.AND P5, PT, R21.reuse, R49, PT ;  /* 0x000000311500720c */ /* 0x040fe20003fa4070 */
[C---:B------:R-:W-:Y:S01]  /*4820*/  VIADD R114, R10.reuse, 0x88 ;  /* 0x000000880a727836 */ /* 0x040fe20000000000 */
[----:B------:R-:W-:Y:S01]  /*4830*/  IABS R51, R4 ;  /* 0x0000000400337213 */ /* 0x000fe20000000000 */
[----:B------:R-:W-:Y:S01]  /*4840*/  @!P2 IMAD.MOV R47, RZ, RZ, -R47 ;  /* 0x000000ffff2fa224 */ /* 0x000fe200078e0a2f */
[C---:B------:R-:W-:Y:S01]  /*4850*/  IADD3 R20, R10.reuse, 0x4e, RZ ;  /* 0x0000004e0a147810 */ /* 0x040fe20007ffe0ff */
[----:B------:R-:W-:Y:S01]  /*4860*/  VIADD R115, R10, 0x89 ;  /* 0x000000890a737836 */ /* 0x000fe20000000000 */
[----:B------:R-:W-:Y:S01]  /*4870*/  ISETP.GE.AND P2, PT, R4, RZ, PT ;  /* 0x000000ff0400720c */ /* 0x000fe20003f46270 */
[----:B------:R-:W-:Y:S01]  /*4880*/  IMAD.HI.U32 R2, R0, R51, RZ ;  /* 0x0000003300027227 */ /* 0x000fe200078e00ff */
[-C--:B------:R-:W-:Y:S01]  /*4890*/  @!P6 IADD3 R50, R50, -R21.reuse, RZ ;  /* 0x800000153232e210 */ /* 0x080fe20007ffe0ff */
[----:B------:R-:W-:Y:S01]  /*48a0*/  STL [R1+0x4bb4], R43 ;  /* 0x004bb42b01007387 */ /* 0x000fe20000100800 */
[----:B------:R-:W-:Y:S01]  /*48b0*/  IABS R53, R20 ;  /* 0x0000001400357213 */ /* 0x000fe20000000000 */
[----:B------:R-:W-:Y:S01]  /*48c0*/  @!P4 IMAD.IADD R48, R48, 0x1, -R21 ;  /* 0x000000013030c824 */ /* 0x000fe200078e0a15 */
[----:B------:R-:W-:Y:S01]  /*48d0*/  ISETP.GT.U32.AND P6, PT, R21, R50, PT ;  /* 0x000000321500720c */ /* 0x000fe20003fc4070 */
[----:B------:R-:W-:Y:S01]  /*48e0*/  IMAD.MOV R4, RZ, RZ, -R2 ;  /* 0x000000ffff047224 */ /* 0x000fe200078e0a02 */
[----:B------:R-:W-:Y:S01]  /*48f0*/  @!P5 IADD3 R49, R49, -R21, RZ ;  /* 0x800000153131d210 */ /* 0x000fe20007ffe0ff */
[C---:B------:R-:W-:Y:S01]  /*4900*/  IMAD.HI.U32 R2, R0.reuse, R52, RZ ;  /* 0x0000003400027227 */ /* 0x040fe200078e00ff */
[----:B------:R-:W-:Y:S01]  /*4910*/  ISETP.GE.AND P4, PT, R3, RZ, PT ;  /* 0x000000ff0300720c */ /* 0x000fe20003f86270 */
[----:B------:R-:W-:Y:S01]  /*4920*/  STL [R1+0x4bb8], R44 ;  /* 0x004bb82c01007387 */ /* 0x000fe20000100800 */
[C---:B------:R-:W-:Y:S01]  /*4930*/  ISETP.GT.U32.AND P5, PT, R21.reuse, R49, PT ;  /* 0x000000311500720c */ /* 0x040fe20003fa4070 */
[----:B------:R-:W-:Y:S01]  /*4940*/  IMAD.HI.U32 R3, R0, R53, RZ ;  /* 0x0000003500037227 */ /* 0x000fe200078e00ff */
[----:B------:R-:W-:Y:S01]  /*4950*/  @!P3 IADD3 R48, -R48, RZ, RZ ;  /* 0x000000ff3030b210 */ /* 0x000fe20007ffe1ff */
[----:B------:R-:W-:Y:S01]  /*4960*/  STL [R1+0x4bbc], R45 ;  /* 0x004bbc2d01007387 */ /* 0x000fe20000100800 */
[----:B------:R-:W-:Y:S01]  /*4970*/  ISETP.GE.AND P3, PT, R20, RZ, PT ;  /* 0x000000ff1400720c */ /* 0x000fe20003f66270 */
[----:B------:R-:W-:Y:S01]  /*4980*/  IMAD R51, R21, R4, R51 ;  /* 0x0000000415337224 */ /* 0x000fe200078e0233 */
[----:B-1----:R-:W-:Y:S01]  /*4990*/  IADD3 R41, R10, 0x1e3, RZ ;  /* 0x000001e30a297810 */ /* 0x002fe20007ffe0ff */
[----:B------:R-:W-:Y:S01]  /*49a0*/  IMAD.MOV R4, RZ, RZ, -R3 ;  /* 0x000000ffff047224 */ /* 0x000fe200078e0a03 */
[----:B------:R1:W-:Y:S01]  /*49b0*/  STL [R1+0x4bc0], R46 ;  /* 0x004bc02e01007387 */ /* 0x0003e20000100800 */
[----:B------:R-:W-:-:S02]  /*49c0*/  @!P6 IMAD.IADD R50, R50, 0x1, -R21 ;  /* 0x000000013232e824 */ /* 0x000fc400078e0a15 */
[----:B------:R-:W-:Y:S01]  /*49d0*/  IMAD R53, R21, R4, R53 ;  /* 0x0000000415357224 */ /* 0x000fe200078e0235 */
[----:B------:R-:W-:Y:S01]  /*49e0*/  STL [R1+0x4bc4], R47 ;  /* 0x004bc42f01007387 */ /* 0x000fe20000100800 */
[----:B------:R-:W-:Y:S01]  /*49f0*/  @!P5 IMAD.IADD R49, R49, 0x1, -R21 ;  /* 0x000000013131d824 */ /* 0x000fe200078e0a15 */
[C---:B------:R-:W-:Y:S01]  /*4a00*/  ISETP.GT.U32.AND P5, PT, R21.reuse, R51, PT ;  /* 0x000000331500720c */ /* 0x040fe20003fa4070 */
[----:B------:R-:W-:Y:S01]  /*4a10*/  @!P1 IMAD.MOV R50, RZ, RZ, -R50 ;  /* 0x000000ffff329224 */ /* 0x000fe200078e0a32 */
[C---:B------:R-:W-:Y:S01]  /*4a20*/  ISETP.GT.U32.AND P1, PT, R21.reuse, R53, PT ;  /* 0x000000351500720c */ /* 0x040fe20003f24070 */
[----:B------:R-:W-:Y:S01]  /*4a30*/  IMAD.MOV R2, RZ, RZ, -R2 ;  /* 0x000000ffff027224 */ /* 0x000fe200078e0a02 */
[----:B------:R-:W-:Y:S01]  /*4a40*/  STL [R1+0x4bc8], R48 ;  /* 0x004bc83001007387 */ /* 0x000fe20000100800 */
[----:B------:R-:W-:Y:S01]  /*4a50*/  @!P0 IMAD.MOV R49, RZ, RZ, -R49 ;  /* 0x000000ffff318224 */ /* 0x000fe200078e0a31 */
[----:B-1----:R-:W-:Y:S01]  /*4a60*/  IADD3 R46, R10, 0x1de, RZ ;  /* 0x000001de0a2e7810 */ /* 0x002fe20007ffe0ff */
[----:B------:R-:W-:-:S02]  /*4a70*/  IMAD R52, R21, R2, R52 ;  /* 0x0000000215347224 */ /* 0x000fc400078e0234 */
[----:B------:R-:W-:Y:S01]  /*4a80*/  VIADD R2, R10, 0x4f ;  /* 0x0000004f0a027836 */ /* 0x000fe20000000000 */
[----:B------:R-:W-:Y:S01]  /*4a90*/  STL [R1+0x4bcc], R49 ;  /* 0x004bcc3101007387 */ /* 0x000fe20000100800 */
[----:B------:R-:W-:Y:S01]  /*4aa0*/  IMAD.HI.U32 R3, R0, R55, RZ ;  /* 0x0000003700037227 */ /* 0x000fe200078e00ff */
[----:B------:R-:W-:Y:S02]  /*4ab0*/  ISETP.GT.U32.AND P0, PT, R21, R52, PT ;  /* 0x000000341500720c */ /* 0x000fe40003f04070 */
[----:B------:R-:W-:Y:S01]  /*4ac0*/  IABS R54, R2 ;  /* 0x0000000200367213 */ /* 0x000fe20000000000 */
[--C-:B------:R-:W-:Y:S01]  /*4ad0*/  @!P5 IMAD.IADD R51, R51, 0x1, -R21.reuse ;  /* 0x000000013333d824 */ /* 0x100fe200078e0a15 */
[----:B------:R-:W-:Y:S01]  /*4ae0*/  ISETP.GE.AND P6, PT, R2, RZ, PT ;  /* 0x000000ff0200720c */ /* 0x000fe20003fc6270 */
[----:B------:R-:W-:Y:S01]  /*4af0*/  @!P1 IMAD.IADD R53, R53, 0x1, -R21 ;  /* 0x0000000135359824 */ /* 0x000fe200078e0a15 */
[----:B------:R-:W-:Y:S01]  /*4b00*/  IADD3 R20, -R3, RZ, RZ ;  /* 0x000000ff03147210 */ /* 0x000fe20007ffe1ff */
[----:B------:R-:W-:Y:S01]  /*4b10*/  IMAD.HI.U32 R2, R0, R54, RZ ;  /* 0x0000003600027227 */ /* 0x000fe200078e00ff */
[C---:B------:R-:W-:Y:S01]  /*4b20*/  ISETP.GT.U32.AND P5, PT, R21.reuse, R51, PT ;  /* 0x000000331500720c */ /* 0x040fe20003fa4070 */
[----:B------:R1:W-:Y:S01]  /*4b30*/  STL [R1+0x4bd0], R50 ;  /* 0x004bd03201007387 */ /* 0x0003e20000100800 */
[----:B------:R-:W-:Y:S01]  /*4b40*/  ISETP.GT.U32.AND P1, PT, R21, R53, PT ;  /* 0x000000351500720c */ /* 0x000fe20003f24070 */
[----:B------:R-:W-:-:S02]  /*4b50*/  IMAD.MOV R4, RZ, RZ, -R2 ;  /* 0x000000ffff047224 */ /* 0x000fc400078e0a02 */
[----:B------:R-:W-:Y:S01]  /*4b60*/  @!P0 IADD3 R52, R52, -R21, RZ ;  /* 0x8000001534348210 */ /* 0x000fe20007ffe0ff */
[----:B------:R-:W-:-:S03]  /*4b70*/  IMAD.HI.U32 R3, R0, R57, RZ ;  /* 0x0000003900037227 */ /* 0x000fc600078e00ff */
[C---:B------:R-:W-:Y:S01]  /*4b80*/  ISETP.GT.U32.AND P0, PT, R21.reuse, R52, PT ;  /* 0x000000341500720c */ /* 0x040fe20003f04070 */
[----:B------:R-:W-:Y:S01]  /*4b90*/  IMAD R54, R21, R4, R54 ;  /* 0x0000000415367224 */ /* 0x000fe200078e0236 */
[----:B-1----:R-:W-:Y:S01]  /*4ba0*/  IADD3 R50, R10, 0x1da, RZ ;  /* 0x000001da0a327810 */ /* 0x002fe20007ffe0ff */
[----:B------:R-:W-:Y:S02]  /*4bb0*/  IMAD.MOV R4, RZ, RZ, -R3 ;  /* 0x000000ffff047224 */ /* 0x000fe400078e0a03 */
[----:B------:R-:W-:Y:S01]  /*4bc0*/  @!P5 IMAD.IADD R51, R51, 0x1, -R21 ;  /* 0x000000013333d824 */ /* 0x000fe200078e0a15 */
[----:B------:R-:W-:Y:S01]  /*4bd0*/  @!P1 IADD3 R53, R53, -R21, RZ ;  /* 0x8000001535359210 */ /* 0x000fe20007ffe0ff */
[C---:B------:R-:W-:Y:S01]  /*4be0*/  IMAD R55, R21.reuse, R20, R55 ;  /* 0x0000001415377224 */ /* 0x040fe200078e0237 */
[----:B------:R-:W-:Y:S01]  /*4bf0*/  ISETP.GE.AND P5, PT, R58, RZ, PT ;  /* 0x000000ff3a00720c */ /* 0x000fe20003fa6270 */
[----:B------:R-:W-:Y:S01]  /*4c00*/  IMAD R57, R21, R4, R57 ;  /* 0x0000000415397224 */ /* 0x000fe200078e0239 */
[----:B------:R-:W-:Y:S01]  /*4c10*/  @!P2 IADD3 R51, -R51, RZ, RZ ;  /* 0x000000ff3333a210 */ /* 0x000fe20007ffe1ff */
[----:B------:R-:W-:Y:S01]  /*4c20*/  VIADD R20, R10, 0x53 ;  /* 0x000000530a147836 */ /* 0x000fe20000000000 */
[C---:B------:R-:W-:Y:S01]  /*4c30*/  ISETP.GT.U32.AND P2, PT, R21.reuse, R55, PT ;  /* 0x000000371500720c */ /* 0x040fe20003f44070 */
[----:B------:R-:W-:Y:S01]  /*4c40*/  IMAD.HI.U32 R2, R0, R56, RZ ;  /* 0x0000003800027227 */ /* 0x000fe200078e00ff */
[----:B------:R-:W-:Y:S01]  /*4c50*/  @!P0 IADD3 R52, R52, -R21, RZ ;  /* 0x8000001534348210 */ /* 0x000fe20007ffe0ff */
[----:B------:R-:W-:Y:S01]  /*4c60*/  STL [R1+0x4bd4], R51 ;  /* 0x004bd43301007387 */ /* 0x000fe20000100800 */
[----:B------:R-:W-:Y:S01]  /*4c70*/  IABS R58, R20 ;  /* 0x00000014003a7213 */ /* 0x000fe20000000000 */
[----:B------:R-:W-:Y:S01]  /*4c80*/  @!P3 IMAD.MOV R53, RZ, RZ, -R53 ;  /* 0x000000ffff35b224 */ /* 0x000fe200078e0a35 */
[C---:B------:R-:W-:Y:S01]  /*4c90*/  ISETP.GT.U32.AND P3, PT, R21.reuse, R57, PT ;  /* 0x000000391500720c */ /* 0x040fe20003f64070 */
[----:B------:R-:W-:Y:S01]  /*4ca0*/  IMAD.MOV R2, RZ, RZ, -R2 ;  /* 0x000000ffff027224 */ /* 0x000fe200078e0a02 */
[----:B------:R-:W-:Y:S01]  /*4cb0*/  ISETP.GT.U32.AND P0, PT, R21, R54, PT ;  /* 0x000000361500720c */ /* 0x000fe20003f04070 */
[----:B------:R-:W-:-:S02]  /*4cc0*/  VIADD R4, R10, 0x54 ;  /* 0x000000540a047836 */ /* 0x000fc40000000000 */
[----:B------:R-:W-:Y:S02]  /*4cd0*/  IMAD R56, R21, R2, R56 ;  /* 0x0000000215387224 */ /* 0x000fe400078e0238 */
[----:B------:R-:W-:-:S03]  /*4ce0*/  IMAD.HI.U32 R2, R0, R58, RZ ;  /* 0x0000003a00027227 */ /* 0x000fc600078e00ff */
[----:B------:R-:W-:Y:S01]  /*4cf0*/  ISETP.GT.U32.AND P1, PT, R21, R56, PT ;  /* 0x000000381500720c */ /* 0x000fe20003f24070 */
[--C-:B------:R-:W-:Y:S01]  /*4d00*/  @!P2 IMAD.IADD R55, R55, 0x1, -R21.reuse ;  /* 0x000000013737a824 */ /* 0x100fe200078e0a15 */
[----:B------:R-:W-:Y:S01]  /*4d10*/  IADD3 R2, -R2, RZ, RZ ;  /* 0x000000ff02027210 */ /* 0x000fe20007ffe1ff */
[----:B------:R-:W-:Y:S01]  /*4d20*/  @!P4 IMAD.MOV R52, RZ, RZ, -R52 ;  /* 0x000000ffff34c224 */ /* 0x000fe200078e0a34 */
[----:B------:R-:W-:Y:S01]  /*4d30*/  ISETP.GE.AND P4, PT, R59, RZ, PT ;  /* 0x000000ff3b00720c */ /* 0x000fe20003f86270 */
[----:B------:R-:W-:Y:S01]  /*4d40*/  @!P3 IMAD.IADD R57, R57, 0x1, -R21 ;  /* 0x000000013939b824 */ /* 0x000fe200078e0a15 */
[----:B------:R-:W-:Y:S01]  /*4d50*/  IABS R59, R4 ;  /* 0x00000004003b7213 */ /* 0x000fe20000000000 */
[C---:B------:R-:W-:Y:S01]  /*4d60*/  IMAD R58, R21.reuse, R2, R58 ;  /* 0x00000002153a7224 */ /* 0x040fe200078e023a */
[C---:B------:R-:W-:Y:S01]  /*4d70*/  ISETP.GT.U32.AND P2, PT, R21.reuse, R55, PT ;  /* 0x000000371500720c */ /* 0x040fe20003f44070 */
[----:B------:R-:W-:Y:S01]  /*4d80*/  IMAD.HI.U32 R3, R0, R60, RZ ;  /* 0x0000003c00037227 */ /* 0x000fe200078e00ff */
[----:B------:R-:W-:Y:S01]  /*4d90*/  @!P0 IADD3 R54, R54, -R21, RZ ;  /* 0x8000001536368210 */ /* 0x000fe20007ffe0ff */
[----:B------:R-:W-:Y:S01]  /*4da0*/  STL [R1+0x4bd8], R52 ;  /* 0x004bd83401007387 */ /* 0x000fe20000100800 */
[C---:B------:R-:W-:Y:S01]  /*4db0*/  ISETP.GT.U32.AND P3, PT, R21.reuse, R57, PT ;  /* 0x000000391500720c */ /* 0x040fe20003f64070 */
[----:B------:R-:W-:Y:S01]  /*4dc0*/  IMAD.HI.U32 R2, R0, R59, RZ ;  /* 0x0000003b00027227 */ /* 0x000fe200078e00ff */
[----:B------:R-:W-:Y:S01]  /*4dd0*/  ISETP.GT.U32.AND P0, PT, R21, R54, PT ;  /* 0x000000361500720c */ /* 0x000fe20003f04070 */
[----:B------:R-:W-:Y:S02]  /*4de0*/  STL [R1+0x4bdc], R53 ;  /* 0x004bdc3501007387 */ /* 0x000fe40000100800 */
[----:B------:R-:W-:-:S02]  /*4df0*/  IMAD.MOV R2, RZ, RZ, -R2 ;  /* 0x000000ffff027224 */ /* 0x000fc400078e0a02 */
[----:B------:R-:W-:Y:S02]  /*4e00*/  @!P1 IMAD.IADD R56, R56, 0x1, -R21 ;  /* 0x0000000138389824 */ /* 0x000fe400078e0a15 */
[----:B------:R-:W-:Y:S01]  /*4e10*/  IMAD R59, R21, R2, R59 ;  /* 0x00000002153b7224 */ /* 0x000fe200078e023b */
[-C--:B------:R-:W-:Y:S01]  /*4e20*/  @!P2 IADD3 R55, R55, -R21.reuse, RZ ;  /* 0x800000153737a210 */ /* 0x080fe20007ffe0ff */
[----:B------:R-:W-:Y:S01]  /*4e30*/  IMAD.MOV R3, RZ, RZ, -R3 ;  /* 0x000000ffff037224 */ /* 0x000fe200078e0a03 */
[C---:B------:R-:W-:Y:S01]  /*4e40*/  ISETP.GT.U32.AND P1, PT, R21.reuse, R56, PT ;  /* 0x000000381500720c */ /* 0x040fe20003f24070 */
[----:B------:R-:W-:Y:S01]  /*4e50*/  VIADD R2, R10, 0x56 ;  /* 0x000000560a027836 */ /* 0x000fe20000000000 */
[----:B------:R-:W-:Y:S01]  /*4e60*/  ISETP.GT.U32.AND P2, PT, R21, R58, PT ;  /* 0x0000003a1500720c */ /* 0x000fe20003f44070 */
[--C-:B------:R-:W-:Y:S01]  /*4e70*/  @!P0 IMAD.IADD R54, R54, 0x1, -R21.reuse ;  /* 0x0000000136368824 */ /* 0x100fe200078e0a15 */
[----:B------:R-:W-:Y:S01]  /*4e80*/  @!P3 IADD3 R57, R57, -R21, RZ ;  /* 0x800000153939b210 */ /* 0x000fe20007ffe0ff */
[C---:B------:R-:W-:Y:S01]  /*4e90*/  IMAD R60, R21.reuse, R3, R60 ;  /* 0x00000003153c7224 */ /* 0x040fe200078e023c */
[----:B------:R-:W-:Y:S01]  /*4ea0*/  ISETP.GT.U32.AND P3, PT, R21, R59, PT ;  /* 0x0000003b1500720c */ /* 0x000fe20003f64070 */
[C---:B------:R-:W-:Y:S01]  /*4eb0*/  VIADD R3, R10.reuse, 0x57 ;  /* 0x000000570a037836 */ /* 0x040fe20000000000 */
[----:B------:R-:W-:Y:S01]  /*4ec0*/  ISETP.GE.AND P0, PT, R61, RZ, PT ;  /* 0x000000ff3d00720c */ /* 0x000fe20003f06270 */
[----:B------:R-:W-:Y:S01]  /*4ed0*/  @!P6 IMAD.MOV R54, RZ, RZ, -R54 ;  /* 0x000000ffff36e224 */ /* 0x000fe200078e0a36 */
[----:B------:R-:W-:Y:S01]  /*4ee0*/  IABS R61, R2 ;  /* 0x00000002003d7213 */ /* 0x000fe20000000000 */
[----:B------:R-:W-:Y:S01]  /*4ef0*/  VIADD R121, R10, 0x92 ;  /* 0x000000920a797836 */ /* 0x000fe20000000000 */
[----:B------:R-:W-:Y:S01]  /*4f00*/  ISETP.GE.AND P6, PT, R20, RZ, PT ;  /* 0x000000ff1400720c */ /* 0x000fe20003fc6270 */
[----:B------:R-:W-:Y:S01]  /*4f10*/  VIADD R20, R10, 0x59 ;  /* 0x000000590a147836 */ /* 0x000fe20000000000 */
[----:B------:R-:W-:Y:S01]  /*4f20*/  @!P1 IADD3 R56, R56, -R21, RZ ;  /* 0x8000001538389210 */ /* 0x000fe20007ffe0ff */
[----:B------:R-:W-:Y:S01]  /*4f30*/  @!P2 IMAD.IADD R58, R58, 0x1, -R21 ;  /* 0x000000013a3aa824 */ /* 0x000fe200078e0a15 */
[----:B------:R-:W-:Y:S01]  /*4f40*/  ISETP.GE.AND P1, PT, R62, RZ, PT ;  /* 0x000000ff3e00720c */ /* 0x000fe20003f26270 */
[----:B------:R-:W-:Y:S01]  /*4f50*/  STL [R1+0x4be0], R54 ;  /* 0x004be03601007387 */ /* 0x000fe20000100800 */
[----:B------:R-:W-:Y:S01]  /*4f60*/  IABS R62, R3 ;  /* 0x00000003003e7213 */ /* 0x000fe20000000000 */
[----:B------:R-:W-:Y:S01]  /*4f70*/  @!P4 IMAD.MOV R56, RZ, RZ, -R56 ;  /* 0x000000ffff38c224 */ /* 0x000fe200078e0a38 */
[----:B------:R-:W-:Y:S01]  /*4f80*/  @!P3 IADD3 R59, R59, -R21, RZ ;  /* 0x800000153b3bb210 */ /* 0x000fe20007ffe0ff */
[C---:B------:R-:W-:Y:S01]  /*4f90*/  VIADD R120, R10.reuse, 0x91 ;  /* 0x000000910a787836 */ /* 0x040fe20000000000 */
[----:B------:R-:W-:Y:S01]  /*4fa0*/  ISETP.GT.U32.AND P2, PT, R21, R58, PT ;  /* 0x0000003a1500720c */ /* 0x000fe20003f44070 */
[----:B------:R-:W-:Y:S01]  /*4fb0*/  VIADD R124, R10, 0xa3 ;  /* 0x000000a30a7c7836 */ /* 0x000fe20000000000 */
[----:B------:R-:W-:Y:S01]  /*4fc0*/  ISETP.GE.AND P4, PT, R2, RZ, PT ;  /* 0x000000ff0200720c */ /* 0x000fe20003f86270 */
[----:B------:R-:W-:Y:S01]  /*4fd0*/  IMAD.HI.U32 R2, R0, R61, RZ ;  /* 0x0000003d00027227 */ /* 0x000fe200078e00ff */
[----:B------:R-:W-:-:S02]  /*4fe0*/  @!P0 IADD3 R57, -R57, RZ, RZ ;  /* 0x000000ff39398210 */ /* 0x000fc40007ffe1ff */
[----:B------:R-:W-:Y:S01]  /*4ff0*/  ISETP.GT.U32.AND P3, PT, R21, R59, PT ;  /* 0x0000003b1500720c */ /* 0x000fe20003f64070 */
[----:B------:R-:W-:Y:S01]  /*5000*/  IMAD.MOV R2, RZ, RZ, -R2 ;  /* 0x000000ffff027224 */ /* 0x000fe200078e0a02 */
[----:B------:R-:W-:Y:S01]  /*5010*/  ISETP.GE.AND P0, PT, R3, RZ, PT ;  /* 0x000000ff0300720c */ /* 0x000fe20003f06270 */
[----:B------:R-:W-:Y:S01]  /*5020*/  IMAD.HI.U32 R3, R0, R62, RZ ;  /* 0x0000003e00037227 */ /* 0x000fe200078e00ff */
[----:B------:R-:W-:Y:S02]  /*5030*/  @!P5 IADD3 R55, -R55, RZ, RZ ;  /* 0x000000ff3737d210 */ /* 0x000fe40007ffe1ff */
[----:B------:R-:W-:Y:S01]  /*5040*/  ISETP.GE.AND P5, PT, R4, RZ, PT ;  /* 0x000000ff0400720c */ /* 0x000fe20003fa6270 */
[----:B------:R-:W-:Y:S01]  /*5050*/  IMAD R61, R21, R2, R61 ;  /* 0x00000002153d7224 */ /* 0x000fe200078e023d */
[----:B------:R-:W-:Y:S01]  /*5060*/  IADD3 R3, -R3, RZ, RZ ;  /* 0x000000ff03037210 */ /* 0x000fe20007ffe1ff */
[--C-:B------:R-:W-:Y:S01]  /*5070*/  @!P2 IMAD.IADD R58, R58, 0x1, -R21.reuse ;  /* 0x000000013a3aa824 */ /* 0x100fe200078e0a15 */
[C---:B------:R-:W-:Y:S01]  /*5080*/  ISETP.GT.U32.AND P2, PT, R21.reuse, R60, PT ;  /* 0x0000003c1500720c */ /* 0x040fe20003f44070 */
[----:B------:R-:W-:Y:S01]  /*5090*/  VIADD R4, R10, 0x58 ;  /* 0x000000580a047836 */ /* 0x000fe20000000000 */
[----:B------:R-:W-:Y:S01]  /*50a0*/  IABS R64, R20 ;  /* 0x0000001400407213 */ /* 0x000fe20000000000 */
[----:B------:R-:W-:Y:S01]  /*50b0*/  IMAD R62, R21, R3, R62 ;  /* 0x00000003153e7224 */ /* 0x000fe200078e023e */
[----:B------:R-:W-:Y:S01]  /*50c0*/  STL [R1+0x4be4], R55 ;  /* 0x004be43701007387 */ /* 0x000fe20000100800 */
[--C-:B------:R-:W-:Y:S01]  /*50d0*/  @!P3 IMAD.IADD R59, R59, 0x1, -R21.reuse ;  /* 0x000000013b3bb824 */ /* 0x100fe200078e0a15 */
[C---:B------:R-:W-:Y:S01]  /*50e0*/  ISETP.GT.U32.AND P3, PT, R21.reuse, R61, PT ;  /* 0x0000003d1500720c */ /* 0x040fe20003f64070 */
[----:B------:R-:W-:Y:S01]  /*50f0*/  @!P6 IMAD.MOV R58, RZ, RZ, -R58 ;  /* 0x000000ffff3ae224 */ /* 0x000fe200078e0a3a */
[----:B------:R-:W-:Y:S01]  /*5100*/  ISETP.GT.U32.AND P6, PT, R21, R62, PT ;  /* 0x0000003e1500720c */ /* 0x000fe20003fc4070 */
[----:B------:R-:W-:Y:S01]  /*5110*/  IMAD.HI.U32 R3, R0, R64, RZ ;  /* 0x0000004000037227 */ /* 0x000fe200078e00ff */
[----:B------:R-:W-:Y:S01]  /*5120*/  IABS R63, R4 ;  /* 0x00000004003f7213 */ /* 0x000fe20000000000 */
[----:B------:R-:W-:Y:S01]  /*5130*/  STL [R1+0x4be8], R56 ;  /* 0x004be83801007387 */ /* 0x000fe20000100800 */
[----:B------:R-:W-:Y:S01]  /*5140*/  @!P5 IADD3 R59, -R59, RZ, RZ ;  /* 0x000000ff3b3bd210 */ /* 0x000fe20007ffe1ff */
[----:B------:R-:W-:Y:S01]  /*5150*/  @!P2 IMAD.IADD R60, R60, 0x1, -R21 ;  /* 0x000000013c3ca824 */ /* 0x000fe200078e0a15 */
[----:B------:R-:W-:Y:S01]  /*5160*/  ISETP.GE.AND P5, PT, R4, RZ, PT ;  /* 0x000000ff0400720c */ /* 0x000fe20003fa6270 */
[----:B------:R-:W-:Y:S01]  /*5170*/  IMAD.HI.U32 R2, R0, R63, RZ ;  /* 0x0000003f00027227 */ /* 0x000fe200078e00ff */
[----:B------:R1:W-:Y:S01]  /*5180*/  STL [R1+0x4bec], R57 ;  /* 0x004bec3901007387 */ /* 0x0003e20000100800 */
[----:B------:R-:W-:-:S02]  /*5190*/  IABS R118, R120 ;  /* 0x0000007800767213 */ /* 0x000fc40000000000 */
[----:B------:R-:W-:Y:S01]  /*51a0*/  @!P3 IADD3 R61, R61, -R21, RZ ;  /* 0x800000153d3db210 */ /* 0x000fe20007ffe0ff */
[----:B------:R-:W-:Y:S01]  /*51b0*/  IMAD.MOV R3, RZ, RZ, -R3 ;  /* 0x000000ffff037224 */ /* 0x000fe200078e0a03 */
[----:B------:R-:W-:Y:S01]  /*51c0*/  IADD3 R2, -R2, RZ, RZ ;  /* 0x000000ff02027210 */ /* 0x000fe20007ffe1ff */
[----:B------:R-:W-:Y:S01]  /*51d0*/  @!P6 IMAD.IADD R62, R62, 0x1, -R21 ;  /* 0x000000013e3ee824 */ /* 0x000fe200078e0a15 */
[C---:B------:R-:W-:Y:S01]  /*51e0*/  ISETP.GT.U32.AND P3, PT, R21.reuse, R61, PT ;  /* 0x0000003d1500720c */ /* 0x040fe20003f64070 */
[C---:B------:R-:W-:Y:S01]  /*51f0*/  IMAD R64, R21.reuse, R3, R64 ;  /* 0x0000000315407224 */ /* 0x040fe200078e0240 */
[C---:B------:R-:W-:Y:S01]  /*5200*/  ISETP.GT.U32.AND P2, PT, R21.reuse, R60, PT ;  /* 0x0000003c1500720c */ /* 0x040fe20003f44070 */
[C---:B------:R-:W-:Y:S01]  /*5210*/  IMAD R63, R21.reuse, R2, R63 ;  /* 0x00000002153f7224 */ /* 0x040fe200078e023f */
[----:B------:R-:W-:Y:S01]  /*5220*/  ISETP.GT.U32.AND P6, PT, R21, R62, PT ;  /* 0x0000003e1500720c */ /* 0x000fe20003fc4070 */
[----:B------:R-:W-:Y:S01]  /*5230*/  IMAD.HI.U32 R2, R0, R65, RZ ;  /* 0x0000004100027227 */ /* 0x000fe200078e00ff */
[----:B------:R-:W-:Y:S01]  /*5240*/  STL [R1+0x4bf0], R58 ;  /* 0x004bf03a01007387 */ /* 0x000fe20000100800 */
[----:B-1----:R-:W-:-:S02]  /*5250*/  IADD3 R57, R10, 0x1d3, RZ ;  /* 0x000001d30a397810 */ /* 0x002fc40007ffe0ff */
[----:B------:R-:W-:Y:S01]  /*5260*/  IMAD.MOV R4, RZ, RZ, -R2 ;  /* 0x000000ffff047224 */ /* 0x000fe200078e0a02 */
[----:B------:R1:W-:Y:S01]  /*5270*/  STL [R1+0x4bf4], R59 ;  /* 0x004bf43b01007387 */ /* 0x0003e20000100800 */
[----:B------:R-:W-:Y:S01]  /*5280*/  IMAD.HI.U32 R2, R0, R66, RZ ;  /* 0x0000004200027227 */ /* 0x000fe200078e00ff */
[----:B------:R-:W-:Y:S02]  /*5290*/  IADD3 R55, R10, 0x1d5, RZ ;  /* 0x000001d50a377810 */ /* 0x000fe40007ffe0ff */
[----:B------:R-:W-:Y:S01]  /*52a0*/  @!P3 IADD3 R61, R61, -R21, RZ ;  /* 0x800000153d3db210 */ /* 0x000fe20007ffe0ff */
[--C-:B------:R-:W-:Y:S01]  /*52b0*/  @!P2 IMAD.IADD R60, R60, 0x1, -R21.reuse ;  /* 0x000000013c3ca824 */ /* 0x100fe200078e0a15 */
[C---:B------:R-:W-:Y:S01]  /*52c0*/  ISETP.GT.U32.AND P3, PT, R21.reuse, R63, PT ;  /* 0x0000003f1500720c */ /* 0x040fe20003f64070 */
[----:B------:R-:W-:Y:S01]  /*52d0*/  @!P6 IMAD.IADD R62, R62, 0x1, -R21 ;  /* 0x000000013e3ee824 */ /* 0x000fe200078e0a15 */
[C---:B------:R-:W-:Y:S01]  /*52e0*/  ISETP.GT.U32.AND P6, PT, R21.reuse, R64, PT ;  /* 0x000000401500720c */ /* 0x040fe20003fc4070 */
[----:B------:R-:W-:Y:S01]  /*52f0*/  IMAD R65, R21, R4, R65 ;  /* 0x0000000415417224 */ /* 0x000fe200078e0241 */
[----:B------:R-:W-:Y:S01]  /*5300*/  ISETP.GE.AND P2, PT, R20, RZ, PT ;  /* 0x000000ff1400720c */ /* 0x000fe20003f46270 */
[----:B------:R-:W-:Y:S01]  /*5310*/  IMAD.HI.U32 R3, R0, R67, RZ ;  /* 0x0000004300037227 */ /* 0x000fe200078e00ff */
[----:B------:R-:W-:-:S02]  /*5320*/  IADD3 R20, -R2, RZ, RZ ;  /* 0x000000ff02147210 */ /* 0x000fc40007ffe1ff */
[----:B------:R-:W-:Y:S01]  /*5330*/  @!P0 IADD3 R62, -R62, RZ, RZ ;  /* 0x000000ff3e3e8210 */ /* 0x000fe20007ffe1ff */
[----:B------:R-:W-:Y:S01]  /*5340*/  IMAD.MOV R68, RZ, RZ, -R3 ;  /* 0x000000ffff447224 */ /* 0x000fe200078e0a03 */
[----:B------:R-:W-:Y:S01]  /*5350*/  @!P1 IADD3 R60, -R60, RZ, RZ ;  /* 0x000000ff3c3c9210 */ /* 0x000fe20007ffe1ff */
[----:B------:R-:W-:Y:S01]  /*5360*/  IMAD R66, R21, R20, R66 ;  /* 0x0000001415427224 */ /* 0x000fe200078e0242 */
[----:B------:R-:W-:Y:S01]  /*5370*/  IADD3 R20, R10, 0x5f, RZ ;  /* 0x0000005f0a147810 */ /* 0x000fe20007ffe0ff */
[--C-:B------:R-:W-:Y:S01]  /*5380*/  @!P3 IMAD.IADD R63, R63, 0x1, -R21.reuse ;  /* 0x000000013f3fb824 */ /* 0x100fe200078e0a15 */
[C---:B------:R-:W-:Y:S01]  /*5390*/  ISETP.GT.U32.AND P3, PT, R21.reuse, R65, PT ;  /* 0x000000411500720c */ /* 0x040fe20003f64070 */
[----:B------:R-:W-:Y:S01]  /*53a0*/  @!P6 IMAD.IADD R64, R64, 0x1, -R21 ;  /* 0x000000014040e824 */ /* 0x000fe200078e0a15 */
[C---:B------:R-:W-:Y:S01]  /*53b0*/  ISETP.GT.U32.AND P6, PT, R21.reuse, R66, PT ;  /* 0x000000421500720c */ /* 0x040fe20003fc4070 */
[C---:B------:R-:W-:Y:S01]  /*53c0*/  IMAD R67, R21.reuse, R68, R67 ;  /* 0x0000004415437224 */ /* 0x040fe200078e0243 */
[----:B------:R2:W-:Y:S01]  /*53d0*/  STL [R1+0x4bf8], R60 ;  /* 0x004bf83c01007387 */ /* 0x0005e20000100800 */
[----:B------:R-:W-:Y:S01]  /*53e0*/  IMAD.HI.U32 R4, R0, R69, RZ ;  /* 0x0000004500047227 */ /* 0x000fe200078e00ff */
[----:B------:R-:W-:-:S02]  /*53f0*/  ISETP.GT.U32.AND P1, PT, R21, R64, PT ;  /* 0x000000401500720c */ /* 0x000fc40003f24070 */
[----:B------:R-:W-:Y:S01]  /*5400*/  ISETP.GT.U32.AND P0, PT, R21, R67, PT ;  /* 0x000000431500720c */ /* 0x000fe20003f04070 */
[----:B------:R-:W-:Y:S01]  /*5410*/  IMAD.HI.U32 R2, R0, R70, RZ ;  /* 0x0000004600027227 */ /* 0x000fe200078e00ff */
[----:B------:R-:W-:Y:S02]  /*5420*/  IADD3 R4, -R4, RZ, RZ ;  /* 0x000000ff04047210 */ /* 0x000fe40007ffe1ff */
[----:B-1----:R-:W-:Y:S01]  /*5430*/  IADD3 R59, R10, 0x1d1, RZ ;  /* 0x000001d10a3b7810 */ /* 0x002fe20007ffe0ff */
[--C-:B------:R-:W-:Y:S01]  /*5440*/  @!P3 IMAD.IADD R65, R65, 0x1, -R21.reuse ;  /* 0x000000014141b824 */ /* 0x100fe200078e0a15 */
[C---:B------:R-:W-:Y:S01]  /*5450*/  ISETP.GT.U32.AND P3, PT, R21.reuse, R63, PT ;  /* 0x0000003f1500720c */ /* 0x040fe20003f64070 */
[----:B------:R-:W-:Y:S01]  /*5460*/  @!P6 IMAD.IADD R66, R66, 0x1, -R21 ;  /* 0x000000014242e824 */ /* 0x000fe200078e0a15 */
[----:B--2---:R-:W-:Y:S01]  /*5470*/  IADD3 R60, R10, 0x1d0, RZ ;  /* 0x000001d00a3c7810 */ /* 0x004fe20007ffe0ff */
[----:B------:R-:W-:Y:S01]  /*5480*/  IMAD.MOV R2, RZ, RZ, -R2 ;  /* 0x000000ffff027224 */ /* 0x000fe200078e0a02 */
[C---:B------:R-:W-:Y:S01]  /*5490*/  ISETP.GT.U32.AND P6, PT, R21.reuse, R65, PT ;  /* 0x000000411500720c */ /* 0x040fe20003fc4070 */
[----:B------:R-:W-:Y:S01]  /*54a0*/  @!P4 IMAD.MOV R61, RZ, RZ, -R61 ;  /* 0x000000ffff3dc224 */ /* 0x000fe200078e0a3d */
[C---:B------:R-:W-:Y:S01]  /*54b0*/  ISETP.GT.U32.AND P4, PT, R21.reuse, R66, PT ;  /* 0x000000421500720c */ /* 0x040fe20003f84070 */
[----:B------:R-:W-:-:S02]  /*54c0*/  IMAD R68, R21, R4, R69 ;  /* 0x0000000415447224 */ /* 0x000fc400078e0245 */
[----:B------:R-:W-:Y:S01]  /*54d0*/  IMAD R69, R21, R2, R70 ;  /* 0x0000000215457224 */ /* 0x000fe200078e0246 */
[----:B------:R-:W-:Y:S01]  /*54e0*/  IABS R70, R20 ;  /* 0x0000001400467213 */ /* 0x000fe20000000000 */
[--C-:B------:R-:W-:Y:S01]  /*54f0*/  @!P0 IMAD.IADD R67, R67, 0x1, -R21.reuse ;  /* 0x0000000143438824 */ /* 0x100fe200078e0a15 */
[----:B------:R-:W-:Y:S01]  /*5500*/  ISETP.GE.AND P0, PT, R74, RZ, PT ;  /* 0x000000ff4a00720c */ /* 0x000fe20003f06270 */
[----:B------:R-:W-:Y:S01]  /*5510*/  @!P3 IMAD.IADD R63, R63, 0x1, -R21 ;  /* 0x000000013f3fb824 */ /* 0x000fe200078e0a15 */
[----:B------:R-:W-:Y:S01]  /*5520*/  ISETP.GT.U32.AND P3, PT, R21, R68, PT ;  /* 0x000000441500720c */ /* 0x000fe20003f64070 */
[----:B------:R-:W-:Y:S01]  /*5530*/  IMAD.HI.U32 R3, R0, R71, RZ ;  /* 0x0000004700037227 */ /* 0x000fe200078e00ff */
[----:B------:R-:W-:Y:S01]  /*5540*/  STL [R1+0x4bfc], R61 ;  /* 0x004bfc3d01007387 */ /* 0x000fe20000100800 */
[----:B------:R-:W-:Y:S02]  /*5550*/  @!P6 IADD3 R65, R65, -R21, RZ ;  /* 0x800000154141e210 */ /* 0x000fe40007ffe0ff */
[----:B------:R-:W-:Y:S01]  /*5560*/  @!P5 IMAD.MOV R63, RZ, RZ, -R63 ;  /* 0x000000ffff3fd224 */ /* 0x000fe200078e0a3f */
[C---:B------:R-:W-:Y:S01]  /*5570*/  ISETP.GT.U32.AND P6, PT, R21.reuse, R69, PT ;  /* 0x000000451500720c */ /* 0x040fe20003fc4070 */
[--C-:B------:R-:W-:Y:S01]  /*5580*/  @!P1 IMAD.IADD R64, R64, 0x1, -R21.reuse ;  /* 0x0000000140409824 */ /* 0x100fe200078e0a15 */
[----:B------:R-:W-:Y:S01]  /*5590*/  ISETP.GT.U32.AND P5, PT, R21, R67, PT ;  /* 0x000000431500720c */ /* 0x000fe20003fa4070 */
[----:B------:R-:W-:Y:S01]  /*55a0*/  IMAD.HI.U32 R2, R0, R70, RZ ;  /* 0x0000004600027227 */ /* 0x000fe200078e00ff */
[----:B------:R-:W-:Y:S01]  /*55b0*/  ISETP.GE.AND P1, PT, R72, RZ, PT ;  /* 0x000000ff4800720c */ /* 0x000fe20003f26270 */
[----:B------:R-:W-:Y:S01]  /*55c0*/  STL [R1+0x4c00], R62 ;  /* 0x004c003e01007387 */ /* 0x000fe20000100800 */
[----:B------:R-:W-:Y:S01]  /*55d0*/  IADD3 R4, -R3, RZ, RZ ;  /* 0x000000ff03047210 */ /* 0x000fe20007ffe1ff */
[----:B------:R-:W-:Y:S01]  /*55e0*/  @!P4 IMAD.IADD R66, R66, 0x1, -R21 ;  /* 0x000000014242c824 */ /* 0x000fe200078e0a15 */
[----:B------:R-:W-:Y:S01]  /*55f0*/  ISETP.GE.AND P4, PT, R73, RZ, PT ;  /* 0x000000ff4900720c */ /* 0x000fe20003f86270 */
[----:B------:R-:W-:Y:S01]  /*5600*/  IMAD.MOV R2, RZ, RZ, -R2 ;  /* 0x000000ffff027224 */ /* 0x000fe200078e0a02 */
[----:B------:R-:W-:Y:S01]  /*5610*/  IADD3 R3, R10, 0x61, RZ ;  /* 0x000000610a037810 */ /* 0x000fe20007ffe0ff */
[C---:B------:R-:W-:Y:S01]  /*5620*/  IMAD R71, R21.reuse, R4, R71 ;  /* 0x0000000415477224 */ /* 0x040fe200078e0247 */
[----:B------:R-:W-:Y:S01]  /*5630*/  @!P2 IADD3 R64, -R64, RZ, RZ ;  /* 0x000000ff4040a210 */ /* 0x000fe20007ffe1ff */
[----:B------:R-:W-:Y:S01]  /*5640*/  IMAD R70, R21, R2, R70 ;  /* 0x0000000215467224 */ /* 0x000fe200078e0246 */
[----:B------:R-:W-:Y:S01]  /*5650*/  IABS R72, R3 ;  /* 0x0000000300487213 */ /* 0x000fe20000000000 */
[--C-:B------:R-:W-:Y:S01]  /*5660*/  @!P6 IMAD.IADD R69, R69, 0x1, -R21.reuse ;  /* 0x000000014545e824 */ /* 0x100fe200078e0a15 */
[----:B------:R-:W-:Y:S01]  /*5670*/  STL [R1+0x4c04], R63 ;  /* 0x004c043f01007387 */ /* 0x000fe20000100800 */
[----:B------:R-:W-:Y:S01]  /*5680*/  @!P5 IMAD.IADD R67, R67, 0x1, -R21 ;  /* 0x000000014343d824 */ /* 0x000fe200078e0a15 */
[C---:B------:R-:W-:Y:S01]  /*5690*/  ISETP.GT.U32.AND P5, PT, R21.reuse, R71, PT ;  /* 0x000000471500720c */ /* 0x040fe20003fa4070 */
[----:B------:R-:W-:Y:S01]  /*56a0*/  @!P1 IMAD.MOV R65, RZ, RZ, -R65 ;  /* 0x000000ffff419224 */ /* 0x000fe200078e0a41 */
[C---:B------:R-:W-:Y:S01]  /*56b0*/  ISETP.GT.U32.AND P1, PT, R21.reuse, R70, PT ;  /* 0x000000461500720c */ /* 0x040fe20003f24070 */
[----:B------:R-:W-:Y:S01]  /*56c0*/  VIADD R74, R10, 0x62 ;  /* 0x000000620a4a7836 */ /* 0x000fe20000000000 */
[----:B------:R-:W-:Y:S01]  /*56d0*/  ISETP.GT.U32.AND P6, PT, R21, R69, PT ;  /* 0x000000451500720c */ /* 0x000fe20003fc4070 */
[----:B------:R-:W-:Y:S01]  /*56e0*/  IMAD.HI.U32 R2, R0, R72, RZ ;  /* 0x0000004800027227 */ /* 0x000fe200078e00ff */
[----:B------:R-:W-:Y:S01]  /*56f0*/  @!P4 IADD3 R66, -R66, RZ, RZ ;  /* 0x000000ff4242c210 */ /* 0x000fe20007ffe1ff */
[----:B------:R-:W-:Y:S01]  /*5700*/  STL [R1+0x4c08], R64 ;  /* 0x004c084001007387 */ /* 0x000fe20000100800 */
[----:B------:R-:W-:Y:S01]  /*5710*/  ISETP.GE.AND P4, PT, R76, RZ, PT ;  /* 0x000000ff4c00720c */ /* 0x000fe20003f86270 */
[----:B------:R-:W-:Y:S01]  /*5720*/  @!P3 IMAD.IADD R68, R68, 0x1, -R21 ;  /* 0x000000014444b824 */ /* 0x000fe200078e0a15 */
[----:B------:R-:W-:Y:S01]  /*5730*/  IABS R73, R74 ;  /* 0x0000004a00497213 */ /* 0x000fe20000000000 */
[----:B------:R-:W-:Y:S01]  /*5740*/  IMAD.MOV R2, RZ, RZ, -R2 ;  /* 0x000000ffff027224 */ /* 0x000fe200078e0a02 */
[----:B------:R-:W-:Y:S01]  /*5750*/  ISETP.GE.AND P3, PT, R75, RZ, PT ;  /* 0x000000ff4b00720c */ /* 0x000fe20003f66270 */
[----:B------:R-:W-:Y:S01]  /*5760*/  @!P0 IMAD.MOV R67, RZ, RZ, -R67 ;  /* 0x000000ffff438224 */ /* 0x000fe200078e0a43 */
[-C--:B------:R-:W-:Y:S01]  /*5770*/  @!P5 IADD3 R71, R71, -R21.reuse, RZ ;  /* 0x800000154747d210 */ /* 0x080fe20007ffe0ff */
[----:B------:R-:W-:Y:S01]  /*5780*/  @!P1 IMAD.IADD R70, R70, 0x1, -R21 ;  /* 0x0000000146469824 */ /* 0x000fe200078e0a15 */
[C---:B------:R-:W-:Y:S01]  /*5790*/  ISETP.GT.U32.AND P2, PT, R21.reuse, R68, PT ;  /* 0x000000441500720c */ /* 0x040fe20003f44070 */
[----:B------:R-:W-:Y:S01]  /*57a0*/  IMAD R72, R21, R2, R72 ;  /* 0x0000000215487224 */ /* 0x000fe200078e0248 */
[----:B------:R-:W-:Y:S01]  /*57b0*/  @!P6 IADD3 R69, R69, -R21, RZ ;  /* 0x800000154545e210 */ /* 0x000fe20007ffe0ff */
[----:B------:R-:W-:Y:S01]  /*57c0*/  VIADD R2, R10, 0x63 ;  /* 0x000000630a027836 */ /* 0x000fe20000000000 */
[----:B------:R-:W-:Y:S01]  /*57d0*/  ISETP.GE.AND P1, PT, R3, RZ, PT ;  /* 0x000000ff0300720c */ /* 0x000fe20003f26270 */
[----:B------:R-:W-:Y:S01]  /*57e0*/  IMAD.HI.U32 R3, R0, R73, RZ ;  /* 0x0000004900037227 */ /* 0x000fe200078e00ff */
[----:B------:R-:W-:Y:S01]  /*57f0*/  ISETP.GT.U32.AND P5, PT, R21, R71, PT ;  /* 0x000000471500720c */ /* 0x000fe20003fa4070 */
[----:B------:R-:W-:Y:S01]  /*5800*/  STL [R1+0x4c0c], R65 ;  /* 0x004c0c4101007387 */ /* 0x000fe20000100800 */
[----:B------:R-:W-:Y:S01]  /*5810*/  @!P4 IADD3 R69, -R69, RZ, RZ ;  /* 0x000000ff4545c210 */ /* 0x000fe20007ffe1ff */
[----:B------:R-:W-:Y:S01]  /*5820*/  IMAD.MOV R4, RZ, RZ, -R3 ;  /* 0x000000ffff047224 */ /* 0x000fe200078e0a03 */
[C---:B------:R-:W-:Y:S01]  /*5830*/  ISETP.GT.U32.AND P4, PT, R21.reuse, R72, PT ;  /* 0x000000481500720c */ /* 0x040fe20003f84070 */
[----:B------:R-:W-:Y:S01]  /*5840*/  VIADD R3, R10, 0x64 ;  /* 0x000000640a037836 */ /* 0x000fe20000000000 */
[C---:B------:R-:W-:Y:S01]  /*5850*/  ISETP.GT.U32.AND P0, PT, R21.reuse, R70, PT ;  /* 0x000000461500720c */ /* 0x040fe20003f04070 */
[----:B------:R-:W-:Y:S01]  /*5860*/  IMAD R73, R21, R4, R73 ;  /* 0x0000000415497224 */ /* 0x000fe200078e0249 */
[----:B------:R-:W-:Y:S01]  /*5870*/  ISETP.GE.AND P6, PT, R77, RZ, PT ;  /* 0x000000ff4d00720c */ /* 0x000fe20003fc6270 */
[--C-:B------:R-:W-:Y:S01]  /*5880*/  @!P2 IMAD.IADD R68, R68, 0x1, -R21.reuse ;  /* 0x000000014444a824 */ /* 0x100fe200078e0a15 */
[----:B------:R-:W-:Y:S01]  /*5890*/  ISETP.GE.AND P2, PT, R20, RZ, PT ;  /* 0x000000ff1400720c */ /* 0x000fe20003f46270 */
[C---:B------:R-:W-:Y:S01]  /*58a0*/  VIADD R77, R10.reuse, 0x65 ;  /* 0x000000650a4d7836 */ /* 0x040fe20000000000 */
[----:B------:R-:W-:Y:S01]  /*58b0*/  IABS R75, R3 ;  /* 0x00000003004b7213 */ /* 0x000fe20000000000 */
[----:B------:R-:W-:Y:S01]  /*58c0*/  STL [R1+0x4c10], R66 ;  /* 0x004c104201007387 */ /* 0x000fe20000100800 */
[----:B------:R-:W-:Y:S01]  /*58d0*/  @!P5 IADD3 R71, R71, -R21, RZ ;  /* 0x800000154747d210 */ /* 0x000fe20007ffe0ff */
[----:B------:R-:W-:Y:S01]  /*58e0*/  VIADD R232, R10, 0x16b ;  /* 0x0000016b0ae87836 */ /* 0x000fe20000000000 */
[C---:B------:R-:W-:Y:S01]  /*58f0*/  ISETP.GT.U32.AND P5, PT, R21.reuse, R73, PT ;  /* 0x000000491500720c */ /* 0x040fe20003fa4070 */
[--C-:B------:R-:W-:Y:S01]  /*5900*/  @!P4 IMAD.IADD R72, R72, 0x1, -R21.reuse ;  /* 0x000000014848c824 */ /* 0x100fe200078e0a15 */
[----:B------:R-:W-:Y:S01]  /*5910*/  @!P3 IADD3 R68, -R68, RZ, RZ ;  /* 0x000000ff4444b210 */ /* 0x000fe20007ffe1ff */
[----:B------:R-:W-:Y:S01]  /*5920*/  @!P0 IMAD.IADD R70, R70, 0x1, -R21 ;  /* 0x0000000146468824 */ /* 0x000fe200078e0a15 */
[----:B------:R-:W-:Y:S01]  /*5930*/  ISETP.GE.AND P3, PT, R74, RZ, PT ;  /* 0x000000ff4a00720c */ /* 0x000fe20003f66270 */
[----:B------:R-:W-:Y:S01]  /*5940*/  STL [R1+0x4c14], R67 ;  /* 0x004c144301007387 */ /* 0x000fe20000100800 */
[----:B------:R-:W-:Y:S01]  /*5950*/  IABS R74, R2 ;  /* 0x00000002004a7213 */ /* 0x000fe20000000000 */
[----:B------:R-:W-:Y:S01]  /*5960*/  @!P2 IMAD.MOV R70, RZ, RZ, -R70 ;  /* 0x000000ffff46a224 */ /* 0x000fe200078e0a46 */
[----:B------:R-:W-:Y:S01]  /*5970*/  IABS R76, R77 ;  /* 0x0000004d004c7213 */ /* 0x000fe20000000000 */
[----:B------:R1:W-:Y:S01]  /*5980*/  STL [R1+0x4c18], R68 ;  /* 0x004c184401007387 */ /* 0x0003e20000100800 */
[----:B------:R-:W-:Y:S01]  /*5990*/  ISETP.GT.U32.AND P4, PT, R21, R72, PT ;  /* 0x000000481500720c */ /* 0x000fe20003f84070 */
[----:B------:R-:W-:Y:S01]  /*59a0*/  VIADD R239, R10, 0x171 ;  /* 0x000001710aef7836 */ /* 0x000fe20000000000 */
[----:B------:R-:W-:Y:S01]  /*59b0*/  ISETP.GE.AND P0, PT, R2, RZ, PT ;  /* 0x000000ff0200720c */ /* 0x000fe20003f06270 */
[C---:B------:R-:W-:Y:S01]  /*59c0*/  IMAD.HI.U32 R2, R0.reuse, R74, RZ ;  /* 0x0000004a00027227 */ /* 0x040fe200078e00ff */
[----:B------:R-:W-:Y:S01]  /*59d0*/  @!P5 IADD3 R73, R73, -R21, RZ ;  /* 0x800000154949d210 */ /* 0x000fe20007ffe0ff */
[----:B------:R-:W-:Y:S01]  /*59e0*/  STL [R1+0x4c1c], R69 ;  /* 0x004c1c4501007387 */ /* 0x000fe20000100800 */
[----:B------:R-:W-:Y:S01]  /*59f0*/  ISETP.GE.AND P2, PT, R3, RZ, PT ;  /* 0x000000ff0300720c */ /* 0x000fe20003f46270 */
[C---:B------:R-:W-:Y:S01]  /*5a00*/  IMAD.HI.U32 R4, R0.reuse, R76, RZ ;  /* 0x0000004c00047227 */ /* 0x040fe200078e00ff */
[----:B------:R-:W-:Y:S01]  /*5a10*/  ISETP.GT.U32.AND P5, PT, R21, R73, PT ;  /* 0x000000491500720c */ /* 0x000fe20003fa4070 */
[----:B------:R2:W-:Y:S01]  /*5a20*/  STL [R1+0x4c20], R70 ;  /* 0x004c204601007387 */ /* 0x0005e20000100800 */
[----:B------:R-:W-:Y:S01]  /*5a30*/  @!P6 IADD3 R71, -R71, RZ, RZ ;  /* 0x000000ff4747e210 */ /* 0x000fe20007ffe1ff */
[----:B------:R-:W-:Y:S01]  /*5a40*/  IMAD.MOV R2, RZ, RZ, -R2 ;  /* 0x000000ffff027224 */ /* 0x000fe200078e0a02 */
[----:B------:R-:W-:Y:S01]  /*5a50*/  ISETP.GE.AND P6, PT, R77, RZ, PT ;  /* 0x000000ff4d00720c */ /* 0x000fe20003fc6270 */
[----:B------:R-:W-:Y:S01]  /*5a60*/  IMAD.HI.U32 R3, R0, R75, RZ ;  /* 0x0000004b00037227 */ /* 0x000fe200078e00ff */
[-C--:B------:R-:W-:Y:S01]  /*5a70*/  @!P4 IADD3 R72, R72, -R21.reuse, RZ ;  /* 0x800000154848c210 */ /* 0x080fe20007ffe0ff */
[----:B------:R-:W-:Y:S01]  /*5a80*/  STL [R1+0x4c24], R71 ;  /* 0x004c244701007387 */ /* 0x000fe20000100800 */
[----:B-1----:R-:W-:Y:S01]  /*5a90*/  IADD3 R68, R10, 0x1c8, RZ ;  /* 0x000001c80a447810 */ /* 0x002fe20007ffe0ff */
[----:B------:R-:W-:Y:S01]  /*5aa0*/  IMAD.MOV R4, RZ, RZ, -R4 ;  /* 0x000000ffff047224 */ /* 0x000fe200078e0a04 */
[----:B------:R-:W-:Y:S01]  /*5ab0*/  @!P1 IADD3 R72, -R72, RZ, RZ ;  /* 0x000000ff48489210 */ /* 0x000fe20007ffe1ff */
[----:B------:R-:W-:Y:S01]  /*5ac0*/  IMAD R74, R21, R2, R74 ;  /* 0x00000002154a7224 */ /* 0x000fe200078e024a */
[C---:B--2---:R-:W-:Y:S01]  /*5ad0*/  IADD3 R70, R10.reuse, 0x1c6, RZ ;  /* 0x000001c60a467810 */ /* 0x044fe20007ffe0ff */
[----:B------:R-:W-:Y:S01]  /*5ae0*/  IMAD.MOV R20, RZ, RZ, -R3 ;  /* 0x000000ffff147224 */ /* 0x000fe200078e0a03 */
[----:B------:R-:W-:Y:S01]  /*5af0*/  @!P5 IADD3 R73, R73, -R21, RZ ;  /* 0x800000154949d210 */ /* 0x000fe20007ffe0ff */
[C---:B------:R-:W-:Y:S01]  /*5b00*/  IMAD R76, R21.reuse, R4, R76 ;  /* 0x00000004154c7224 */ /* 0x040fe200078e024c */
[C---:B------:R-:W-:Y:S01]  /*5b10*/  ISETP.GT.U32.AND P4, PT, R21.reuse, R74, PT ;  /* 0x0000004a1500720c */ /* 0x040fe20003f84070 */
[----:B------:R-:W-:Y:S01]  /*5b20*/  IMAD R75, R21, R20, R75 ;  /* 0x00000014154b7224 */ /* 0x000fe200078e024b */
[----:B------:R-:W-:Y:S01]  /*5b30*/  @!P3 IADD3 R73, -R73, RZ, RZ ;  /* 0x000000ff4949b210 */ /* 0x000fe20007ffe1ff */
[----:B------:R-:W-:Y:S01]  /*5b40*/  VIADD R3, R10, 0x66 ;  /* 0x000000660a037836 */ /* 0x000fe20000000000 */
[C---:B------:R-:W-:Y:S01]  /*5b50*/  ISETP.GT.U32.AND P1, PT, R21.reuse, R76, PT ;  /* 0x0000004c1500720c */ /* 0x040fe20003f24070 */
[----:B------:R-:W-:Y:S01]  /*5b60*/  IMAD.HI.U32 R4, R0, R80, RZ ;  /* 0x0000005000047227 */ /* 0x000fe200078e00ff */
[----:B------:R-:W-:Y:S01]  /*5b70*/  ISETP.GT.U32.AND P5, PT, R21, R75, PT ;  /* 0x0000004b1500720c */ /* 0x000fe20003fa4070 */
[----:B------:R-:W-:Y:S01]  /*5b80*/  STL [R1+0x4c28], R72 ;  /* 0x004c284801007387 */ /* 0x000fe20000100800 */
[----:B------:R-:W-:Y:S01]  /*5b90*/  IABS R77, R3 ;  /* 0x00000003004d7213 */ /* 0x000fe20000000000 */
[----:B------:R-:W-:Y:S01]  /*5ba0*/  VIADD R236, R10, 0x16d ;  /* 0x0000016d0aec7836 */ /* 0x000fe20000000000 */
[----:B------:R-:W-:Y:S01]  /*5bb0*/  ISETP.GE.AND P3, PT, R3, RZ, PT ;  /* 0x000000ff0300720c */ /* 0x000fe20003f66270 */
[----:B------:R-:W-:Y:S01]  /*5bc0*/  IMAD.HI.U32 R3, R0, R79, RZ ;  /* 0x0000004f00037227 */ /* 0x000fe200078e00ff */
[----:B------:R-:W-:Y:S01]  /*5bd0*/  IADD3 R4, -R4, RZ, RZ ;  /* 0x000000ff04047210 */ /* 0x000fe20007ffe1ff */
[----:B------:R-:W-:Y:S01]  /*5be0*/  STL [R1+0x4c2c], R73 ;  /* 0x004c2c4901007387 */ /* 0x000fe20000100800 */
[----:B------:R-:W-:Y:S01]  /*5bf0*/  IADD3 R64, R10, 0x1cc, RZ ;  /* 0x000001cc0a407810 */ /* 0x000fe20007ffe0ff */
[----:B------:R-:W-:-:S02]  /*5c00*/  @!P4 IMAD.IADD R74, R74, 0x1, -R21 ;  /* 0x000000014a4ac824 */ /* 0x000fc400078e0a15 */
[----:B------:R-:W-:-:S03]  /*5c10*/  IMAD.HI.U32 R2, R0, R77, RZ ;  /* 0x0000004d00027227 */ /* 0x000fc600078e00ff */
[----:B------:R-:W-:Y:S01]  /*5c20*/  ISETP.GT.U32.AND P4, PT, R21, R74, PT ;  /* 0x0000004a1500720c */ /* 0x000fe20003f84070 */
[--C-:B------:R-:W-:Y:S02]  /*5c30*/  @!P1 IMAD.IADD R76, R76, 0x1, -R21.reuse ;  /* 0x000000014c4c9824 */ /* 0x100fe400078e0a15 */
[----:B------:R-:W-:Y:S02]  /*5c40*/  IMAD.MOV R2, RZ, RZ, -R2 ;  /* 0x000000ffff027224 */ /* 0x000fe400078e0a02 */
[----:B------:R-:W-:Y:S01]  /*5c50*/  @!P5 IMAD.IADD R75, R75, 0x1, -R21 ;  /* 0x000000014b4bd824 */ /* 0x000fe200078e0a15 */
[C---:B------:R-:W-:Y:S01]  /*5c60*/  ISETP.GT.U32.AND P1, PT, R21.reuse, R76, PT ;  /* 0x0000004c1500720c */ /* 0x040fe20003f24070 */
[C---:B------:R-:W-:Y:S02]  /*5c70*/  IMAD R77, R21.reuse, R2, R77 ;  /* 0x00000002154d7224 */ /* 0x040fe400078e024d */
[----:B------:R-:W-:Y:S01]  /*5c80*/  IMAD.HI.U32 R2, R0, R78, RZ ;  /* 0x0000004e00027227 */ /* 0x000fe200078e00ff */
[----:B------:R-:W-:-:S03]  /*5c90*/  ISETP.GT.U32.AND P5, PT, R21, R75, PT ;  /* 0x0000004b1500720c */ /* 0x000fc60003fa4070 */
[----:B------:R-:W-:Y:S01]  /*5ca0*/  IMAD.MOV R20, RZ, RZ, -R3 ;  /* 0x000000ffff147224 */ /* 0x000fe200078e0a03 */
[----:B------:R-:W-:Y:S01]  /*5cb0*/  IADD3 R2, -R2, RZ, RZ ;  /* 0x000000ff02027210 */ /* 0x000fe20007ffe1ff */
[----:B------:R-:W-:Y:S01]  /*5cc0*/  @!P4 IMAD.IADD R74, R74, 0x1, -R21 ;  /* 0x000000014a4ac824 */ /* 0x000fe200078e0a15 */
[C---:B------:R-:W-:Y:S01]  /*5cd0*/  ISETP.GT.U32.AND P4, PT, R21.reuse, R77, PT ;  /* 0x0000004d1500720c */ /* 0x040fe20003f84070 */
[C---:B------:R-:W-:Y:S02]  /*5ce0*/  IMAD R79, R21.reuse, R20, R79 ;  /* 0x00000014154f7224 */ /* 0x040fe400078e024f */
[C---:B------:R-:W-:Y:S01]  /*5cf0*/  IMAD R78, R21.reuse, R2, R78 ;  /* 0x00000002154e7224 */ /* 0x040fe200078e024e */
[----:B------:R-:W-:Y:S01]  /*5d00*/  @!P0 IADD3 R74, -R74, RZ, RZ ;  /* 0x000000ff4a4a8210 */ /* 0x000fe20007ffe1ff */
[C---:B------:R-:W-:Y:S01]  /*5d10*/  IMAD R80, R21.reuse, R4, R80 ;  /* 0x0000000415507224 */ /* 0x040fe200078e0250 */
[----:B------:R-:W-:Y:S01]  /*5d20*/  IADD3 R4, R10, 0x6b, RZ ;  /* 0x0000006b0a047810 */ /* 0x000fe20007ffe0ff */
[--C-:B------:R-:W-:Y:S01]  /*5d30*/  @!P1 IMAD.IADD R76, R76, 0x1, -R21.reuse ;  /* 0x000000014c4c9824 */ /* 0x100fe200078e0a15 */
[C---:B------:R-:W-:Y:S01]  /*5d40*/  ISETP.GT.U32.AND P1, PT, R21.reuse, R79, PT ;  /* 0x0000004f1500720c */ /* 0x040fe20003f24070 */
[----:B------:R-:W-:Y:S01]  /*5d50*/  VIADD R3, R10, 0x6a ;  /* 0x0000006a0a037836 */ /* 0x000fe20000000000 */
[----:B------:R-:W-:Y:S01]  /*5d60*/  ISETP.GT.U32.AND P0, PT, R21, R78, PT ;  /* 0x0000004e1500720c */ /* 0x000fe20003f04070 */
[--C-:B------:R-:W-:Y:S01]  /*5d70*/  @!P5 IMAD.IADD R75, R75, 0x1, -R21.reuse ;  /* 0x000000014b4bd824 */ /* 0x100fe200078e0a15 */
[----:B------:R-:W-:Y:S01]  /*5d80*/  ISETP.GE.AND P5, PT, R81, RZ, PT ;  /* 0x000000ff5100720c */ /* 0x000fe20003fa6270 */
[----:B------:R-:W-:Y:S01]  /*5d90*/  @!P6 IMAD.MOV R76, RZ, RZ, -R76 ;  /* 0x000000ffff4ce224 */ /* 0x000fe200078e0a4c */
[----:B------:R-:W-:Y:S01]  /*5da0*/  ISETP.GT.U32.AND P6, PT, R21, R80, PT ;  /* 0x000000501500720c */ /* 0x000fe20003fc4070 */
[----:B------:R-:W-:Y:S01]  /*5db0*/  @!P4 IMAD.IADD R77, R77, 0x1, -R21 ;  /* 0x000000014d4dc824 */ /* 0x000fe200078e0a15 */
[----:B------:R-:W-:Y:S01]  /*5dc0*/  IABS R81, R3 ;  /* 0x0000000300517213 */ /* 0x000fe20000000000 */
[----:B------:R-:W-:Y:S01]  /*5dd0*/  @!P2 IMAD.MOV R75, RZ, RZ, -R75 ;  /* 0x000000ffff4ba224 */ /* 0x000fe200078e0a4b */
[----:B------:R-:W-:Y:S01]  /*5de0*/  ISETP.GE.AND P2, PT, R82, RZ, PT ;  /* 0x000000ff5200720c */ /* 0x000fe20003f46270 */
[----:B------:R-:W-:Y:S01]  /*5df0*/  VIADD R20, R10, 0x6c ;  /* 0x0000006c0a147836 */ /* 0x000fe20000000000 */
[----:B------:R-:W-:Y:S01]  /*5e00*/  IABS R82, R4 ;  /* 0x0000000400527213 */ /* 0x000fe20000000000 */
[----:B------:R-:W-:Y:S01]  /*5e10*/  IMAD.HI.U32 R2, R0, R81, RZ ;  /* 0x0000005100027227 */ /* 0x000fe200078e00ff */
[----:B------:R-:W-:Y:S01]  /*5e20*/  ISETP.GT.U32.AND P4, PT, R21, R77, PT ;  /* 0x0000004d1500720c */ /* 0x000fe20003f84070 */
[----:B------:R1:W-:Y:S01]  /*5e30*/  STL [R1+0x4c30], R74 ;  /* 0x004c304a01007387 */ /* 0x0003e20000100800 */
[-C--:B------:R-:W-:Y:S01]  /*5e40*/  @!P0 IADD3 R78, R78, -R21.reuse, RZ ;  /* 0x800000154e4e8210 */ /* 0x080fe20007ffe0ff */
[----:B------:R-:W-:Y:S01]  /*5e50*/  @!P1 IMAD.IADD R79, R79, 0x1, -R21 ;  /* 0x000000014f4f9824 */ /* 0x000fe200078e0a15 */
[----:B------:R-:W-:Y:S01]  /*5e60*/  ISETP.GE.AND P0, PT, R3, RZ, PT ;  /* 0x000000ff0300720c */ /* 0x000fe20003f06270 */
[----:B------:R-:W-:Y:S01]  /*5e70*/  IMAD.MOV R2, RZ, RZ, -R2 ;  /* 0x000000ffff027224 */ /* 0x000fe200078e0a02 */
[----:B------:R-:W-:Y:S01]  /*5e80*/  @!P6 IADD3 R80, R80, -R21, RZ ;  /* 0x800000155050e210 */ /* 0x000fe20007ffe0ff */
[----:B------:R-:W-:Y:S01]  /*5e90*/  IMAD.HI.U32 R3, R0, R84, RZ ;  /* 0x0000005400037227 */ /* 0x000fe200078e00ff */
[C---:B------:R-:W-:Y:S01]  /*5ea0*/  ISETP.GT.U32.AND P6, PT, R21.reuse, R79, PT ;  /* 0x0000004f1500720c */ /* 0x040fe20003fc4070 */
[----:B------:R-:W-:Y:S01]  /*5eb0*/  STL [R1+0x4c34], R75 ;  /* 0x004c344b01007387 */ /* 0x000fe20000100800 */
[C---:B------:R-:W-:Y:S01]  /*5ec0*/  ISETP.GT.U32.AND P1, PT, R21.reuse, R78, PT ;  /* 0x0000004e1500720c */ /* 0x040fe20003f24070 */
[----:B------:R-:W-:Y:S01]  /*5ed0*/  IMAD R81, R21, R2, R81 ;  /* 0x0000000215517224 */ /* 0x000fe200078e0251 */
[----:B-1----:R-:W-:Y:S01]  /*5ee0*/  IADD3 R74, R10, 0x1c2, RZ ;  /* 0x000001c20a4a7810 */ /* 0x002fe20007ffe0ff */
[----:B------:R-:W-:Y:S01]  /*5ef0*/  IMAD.HI.U32 R2, R0, R82, RZ ;  /* 0x0000005200027227 */ /* 0x000fe200078e00ff */
[----:B------:R-:W-:Y:S03]  /*5f00*/  STL [R1+0x4c38], R76 ;  /* 0x004c384c01007387 */ /* 0x000fe60000100800 */
[----:B------:R-:W-:-:S02]  /*5f10*/  IMAD.MOV R2, RZ, RZ, -R2 ;  /* 0x000000ffff027224 */ /* 0x000fc400078e0a02 */
[--C-:B------:R-:W-:Y:S01]  /*5f20*/  @!P4 IMAD.IADD R77, R77, 0x1, -R21.reuse ;  /* 0x000000014d4dc824 */ /* 0x100fe200078e0a15 */
[----:B------:R-:W-:Y:S01]  /*5f30*/  ISETP.GE.AND P4, PT, R83, RZ, PT ;  /* 0x000000ff5300720c */ /* 0x000fe20003f86270 */
[----:B------:R-:W-:Y:S01]  /*5f40*/  IMAD R82, R21, R2, R82 ;  /* 0x0000000215527224 */ /* 0x000fe200078e0252 */
[----:B------:R-:W-:Y:S01]  /*5f50*/  IABS R83, R20 ;  /* 0x0000001400537213 */ /* 0x000fe20000000000 */
[----:B------:R-:W-:Y:S01]  /*5f60*/  @!P6 IMAD.IADD R79, R79, 0x1, -R21 ;  /* 0x000000014f4fe824 */ /* 0x000fe200078e0a15 */
[----:B------:R-:W-:Y:S01]  /*5f70*/  @!P1 IADD3 R78, R78, -R21, RZ ;  /* 0x800000154e4e9210 */ /* 0x000fe20007ffe0ff */
[----:B------:R-:W-:Y:S01]  /*5f80*/  @!P3 IMAD.MOV R77, RZ, RZ, -R77 ;  /* 0x000000ffff4db224 */ /* 0x000fe200078e0a4d */
[C---:B------:R-:W-:Y:S01]  /*5f90*/  ISETP.GT.U32.AND P6, PT, R21.reuse, R82, PT ;  /* 0x000000521500720c */ /* 0x040fe20003fc4070 */
[----:B------:R-:W-:Y:S01]  /*5fa0*/  IMAD.HI.U32 R2, R0, R83, RZ ;  /* 0x0000005300027227 */ /* 0x000fe200078e00ff */
[C---:B------:R-:W-:Y:S02]  /*5fb0*/  ISETP.GT.U32.AND P1, PT, R21.reuse, R81, PT ;  /* 0x000000511500720c */ /* 0x040fe40003f24070 */
[----:B------:R-:W-:Y:S01]  /*5fc0*/  ISETP.GT.U32.AND P3, PT, R21, R80, PT ;  /* 0x000000501500720c */ /* 0x000fe20003f64070 */
[----:B------:R-:W-:Y:S01]  /*5fd0*/  IMAD.MOV R2, RZ, RZ, -R2 ;  /* 0x000000ffff027224 */ /* 0x000fe200078e0a02 */
[----:B------:R-:W-:Y:S01]  /*5fe0*/  @!P2 IADD3 R79, -R79, RZ, RZ ;  /* 0x000000ff4f4fa210 */ /* 0x000fe20007ffe1ff */
[----:B------:R-:W-:Y:S01]  /*5ff0*/  @!P5 IMAD.MOV R78, RZ, RZ, -R78 ;  /* 0x000000ffff4ed224 */ /* 0x000fe200078e0a4e */
[----:B------:R1:W-:Y:S01]  /*6000*/  STL [R1+0x4c3c], R77 ;  /* 0x004c3c4d01007387 */ /* 0x0003e20000100800 */
[----:B------:R-:W-:-:S02]  /*6010*/  IMAD.MOV R3, RZ, RZ, -R3 ;  /* 0x000000ffff037224 */ /* 0x000fc400078e0a03 */
[C---:B------:R-:W-:Y:S01]  /*6020*/  IMAD R83, R21.reuse, R2, R83 ;  /* 0x0000000215537224 */ /* 0x040fe200078e0253 */
[----:B------:R-:W-:Y:S01]  /*6030*/  STL [R1+0x4c40], R78 ;  /* 0x004c404e01007387 */ /* 0x000fe20000100800 */
[----:B------:R-:W-:Y:S01]  /*6040*/  @!P6 IADD3 R82, R82, -R21, RZ ;  /* 0x800000155252e210 */ /* 0x000fe20007ffe0ff */
[----:B------:R-:W-:Y:S01]  /*6050*/  IMAD R84, R21, R3, R84 ;  /* 0x0000000315547224 */ /* 0x000fe200078e0254 */
[----:B------:R-:W-:Y:S01]  /*6060*/  @!P1 IADD3 R81, R81, -R21, RZ ;  /* 0x8000001551519210 */ /* 0x000fe20007ffe0ff */
[----:B------:R-:W-:Y:S01]  /*6070*/  STL [R1+0x4c44], R79 ;  /* 0x004c444f01007387 */ /* 0x000fe20000100800 */
[----:B------:R-:W-:Y:S01]  /*6080*/  @!P3 IMAD.IADD R80, R80, 0x1, -R21 ;  /* 0x000000015050b824 */ /* 0x000fe200078e0a15 */
[----:B------:R-:W-:Y:S01]  /*6090*/  ISETP.GE.AND P3, PT, R4, RZ, PT ;  /* 0x000000ff0400720c */ /* 0x000fe20003f66270 */
[----:B------:R-:W-:Y:S01]  /*60a0*/  IMAD.HI.U32 R4, R0, R85, RZ ;  /* 0x0000005500047227 */ /* 0x000fe200078e00ff */
[C---:B------:R-:W-:Y:S02]  /*60b0*/  ISETP.GT.U32.AND P6, PT, R21.reuse, R82, PT ;  /* 0x000000521500720c */ /* 0x040fe40003fc4070 */
[C---:B------:R-:W-:Y:S01]  /*60c0*/  ISETP.GT.U32.AND P5, PT, R21.reuse, R81, PT ;  /* 0x000000511500720c */ /* 0x040fe20003fa4070 */
[----:B------:R-:W-:Y:S01]  /*60d0*/  IMAD.MOV R4, RZ, RZ, -R4 ;  /* 0x000000ffff047224 */ /* 0x000fe200078e0a04 */
[C---:B------:R-:W-:Y:S01]  /*60e0*/  ISETP.GT.U32.AND P2, PT, R21.reuse, R83, PT ;  /* 0x000000531500720c */ /* 0x040fe20003f44070 */
[----:B------:R-:W-:Y:S01]  /*60f0*/  @!P4 IMAD.MOV R80, RZ, RZ, -R80 ;  /* 0x000000ffff50c224 */ /* 0x000fe200078e0a50 */
[C---:B------:R-:W-:Y:S01]  /*6100*/  ISETP.GT.U32.AND P4, PT, R21.reuse, R84, PT ;  /* 0x000000541500720c */ /* 0x040fe20003f84070 */
[C---:B------:R-:W-:Y:S01]  /*6110*/  IMAD R85, R21.reuse, R4, R85 ;  /* 0x0000000415557224 */ /* 0x040fe200078e0255 */
[----:B------:R-:W-:Y:S01]  /*6120*/  ISETP.GE.AND P1, PT, R20, RZ, PT ;  /* 0x000000ff1400720c */ /* 0x000fe20003f26270 */
[C---:B------:R-:W-:Y:S01]  /*6130*/  VIADD R4, R10.reuse, 0x6f ;  /* 0x0000006f0a047836 */ /* 0x040fe20000000000 */
[----:B------:R-:W-:Y:S01]  /*6140*/  STL [R1+0x4c48], R80 ;  /* 0x004c485001007387 */ /* 0x000fe20000100800 */
[C---:B------:R-:W-:Y:S01]  /*6150*/  VIADD R20, R10.reuse, 0x70 ;  /* 0x000000700a147836 */ /* 0x040fe20000000000 */
[----:B-1----:R-:W-:Y:S01]  /*6160*/  IADD3 R77, R10, 0x1bf, RZ ;  /* 0x000001bf0a4d7810 */ /* 0x002fe20007ffe0ff */
[--C-:B------:R-:W-:Y:S01]  /*6170*/  @!P6 IMAD.IADD R82, R82, 0x1, -R21.reuse ;  /* 0x000000015252e824 */ /* 0x100fe200078e0a15 */
[----:B------:R-:W-:Y:S01]  /*6180*/  ISETP.GT.U32.AND P6, PT, R21, R85, PT ;  /* 0x000000551500720c */ /* 0x000fe20003fc4070 */
[----:B------:R-:W-:Y:S01]  /*6190*/  VIADD R133, R10, 0x16e ;  /* 0x0000016e0a857836 */ /* 0x000fe20000000000 */
[-C--:B------:R-:W-:Y:S01]  /*61a0*/  @!P5 IADD3 R81, R81, -R21.reuse, RZ ;  /* 0x800000155151d210 */ /* 0x080fe20007ffe0ff */
[----:B------:R-:W-:Y:S01]  /*61b0*/  @!P3 IMAD.MOV R82, RZ, RZ, -R82 ;  /* 0x000000ffff52b224 */ /* 0x000fe200078e0a52 */
[----:B------:R-:W-:Y:S01]  /*61c0*/  ISETP.GE.AND P5, PT, R86, RZ, PT ;  /* 0x000000ff5600720c */ /* 0x000fe20003fa6270 */
[----:B------:R-:W-:Y:S01]  /*61d0*/  @!P4 IMAD.IADD R84, R84, 0x1, -R21 ;  /* 0x000000015454c824 */ /* 0x000fe200078e0a15 */
[----:B------:R-:W-:Y:S01]  /*61e0*/  IABS R86, R4 ;  /* 0x0000000400567213 */ /* 0x000fe20000000000 */
[----:B------:R-:W-:Y:S01]  /*61f0*/  @!P0 IMAD.MOV R81, RZ, RZ, -R81 ;  /* 0x000000ffff518224 */ /* 0x000fe200078e0a51 */
[----:B------:R-:W-:Y:S01]  /*6200*/  @!P2 IADD3 R83, R83, -R21, RZ ;  /* 0x800000155353a210 */ /* 0x000fe20007ffe0ff */
[----:B------:R-:W-:Y:S01]  /*6210*/  VIADD R243, R10, 0x170 ;  /* 0x000001700af37836 */ /* 0x000fe20000000000 */
[----:B------:R-:W-:Y:S01]  /*6220*/  IABS R87, R20 ;  /* 0x0000001400577213 */ /* 0x000fe20000000000 */
[----:B------:R-:W-:Y:S01]  /*6230*/  IMAD.HI.U32 R2, R0, R86, RZ ;  /* 0x0000005600027227 */ /* 0x000fe200078e00ff */
[----:B------:R-:W-:Y:S01]  /*6240*/  ISETP.GT.U32.AND P4, PT, R21, R83, PT ;  /* 0x000000531500720c */ /* 0x000fe20003f84070 */
[----:B------:R1:W-:Y:S01]  /*6250*/  STL [R1+0x4c4c], R81 ;  /* 0x004c4c5101007387 */ /* 0x0003e20000100800 */
[----:B------:R-:W-:Y:S01]  /*6260*/  ISETP.GE.AND P2, PT, R88, RZ, PT ;  /* 0x000000ff5800720c */ /* 0x000fe20003f46270 */
[--C-:B------:R-:W-:Y:S01]  /*6270*/  @!P6 IMAD.IADD R85, R85, 0x1, -R21.reuse ;  /* 0x000000015555e824 */ /* 0x100fe200078e0a15 */
[----:B------:R-:W-:Y:S01]  /*6280*/  IADD3 R3, -R2, RZ, RZ ;  /* 0x000000ff02037210 */ /* 0x000fe20007ffe1ff */
[----:B------:R-:W-:Y:S01]  /*6290*/  IMAD.HI.U32 R2, R0, R87, RZ ;  /* 0x0000005700027227 */ /* 0x000fe200078e00ff */
[C---:B------:R-:W-:Y:S01]  /*62a0*/  ISETP.GT.U32.AND P6, PT, R21.reuse, R84, PT ;  /* 0x000000541500720c */ /* 0x040fe20003fc4070 */
[----:B------:R-:W-:Y:S01]  /*62b0*/  STL [R1+0x4c50], R82 ;  /* 0x004c505201007387 */ /* 0x000fe20000100800 */
[----:B------:R-:W-:Y:S01]  /*62c0*/  IABS R88, R91 ;  /* 0x0000005b00587213 */ /* 0x000fe20000000000 */
[C---:B------:R-:W-:Y:S01]  /*62d0*/  IMAD R86, R21.reuse, R3, R86 ;  /* 0x0000000315567224 */ /* 0x040fe200078e0256 */
[----:B------:R-:W-:Y:S01]  /*62e0*/  IADD3 R2, -R2, RZ, RZ ;  /* 0x000000ff02027210 */ /* 0x000fe20007ffe1ff */
[----:B------:R-:W-:Y:S01]  /*62f0*/  VIADD R242, R10, 0x174 ;  /* 0x000001740af27836 */ /* 0x000fe20000000000 */
[----:B------:R-:W-:Y:S01]  /*6300*/  ISETP.GT.U32.AND P0, PT, R21, R85, PT ;  /* 0x000000551500720c */ /* 0x000fe20003f04070 */
[----:B------:R-:W-:Y:S01]  /*6310*/  @!P4 IMAD.IADD R83, R83, 0x1, -R21 ;  /* 0x000000015353c824 */ /* 0x000fe200078e0a15 */
[C---:B------:R-:W-:Y:S01]  /*6320*/  ISETP.GT.U32.AND P4, PT, R21.reuse, R86, PT ;  /* 0x000000561500720c */ /* 0x040fe20003f84070 */
[----:B------:R-:W-:Y:S01]  /*6330*/  IMAD R87, R21, R2, R87 ;  /* 0x0000000215577224 */ /* 0x000fe200078e0257 */
[----:B------:R-:W-:Y:S01]  /*6340*/  IABS R238, R133 ;  /* 0x0000008500ee7213 */ /* 0x000fe20000000000 */
[----:B------:R-:W-:Y:S01]  /*6350*/  IMAD.HI.U32 R2, R0, R88, RZ ;  /* 0x0000005800027227 */ /* 0x000fe200078e00ff */
[----:B-1----:R-:W-:-:S03]  /*6360*/  IADD3 R81, R10, 0x1bb, RZ ;  /* 0x000001bb0a517810 */ /* 0x002fc60007ffe0ff */
[----:B------:R-:W-:Y:S01]  /*6370*/  @!P6 IMAD.IADD R84, R84, 0x1, -R21 ;  /* 0x000000015454e824 */ /* 0x000fe200078e0a15 */
[----:B------:R-:W-:Y:S01]  /*6380*/  ISETP.GT.U32.AND P6, PT, R21, R87, PT ;  /* 0x000000571500720c */ /* 0x000fe20003fc4070 */
[----:B------:R-:W-:Y:S01]  /*6390*/  @!P1 IMAD.MOV R83, RZ, RZ, -R83 ;  /* 0x000000ffff539224 */ /* 0x000fe200078e0a53 */
[----:B------:R-:W-:Y:S01]  /*63a0*/  IADD3 R3, -R2, RZ, RZ ;  /* 0x000000ff02037210 */ /* 0x000fe20007ffe1ff */
[----:B------:R-:W-:Y:S01]  /*63b0*/  IMAD.HI.U32 R2, R0, R89, RZ ;  /* 0x0000005900027227 */ /* 0x000fe200078e00ff */
[----:B------:R-:W-:Y:S02]  /*63c0*/  @!P5 IADD3 R84, -R84, RZ, RZ ;  /* 0x000000ff5454d210 */ /* 0x000fe40007ffe1ff */
[----:B------:R-:W-:Y:S01]  /*63d0*/  ISETP.GE.AND P5, PT, R91, RZ, PT ;  /* 0x000000ff5b00720c */ /* 0x000fe20003fa6270 */
[--C-:B------:R-:W-:Y:S01]  /*63e0*/  @!P4 IMAD.IADD R86, R86, 0x1, -R21.reuse ;  /* 0x000000015656c824 */ /* 0x100fe200078e0a15 */
[----:B------:R-:W-:Y:S01]  /*63f0*/  ISETP.GE.AND P4, PT, R20, RZ, PT ;  /* 0x000000ff1400720c */ /* 0x000fe20003f86270 */
[----:B------:R-:W-:Y:S01]  /*6400*/  @!P0 IMAD.IADD R85, R85, 0x1, -R21 ;  /* 0x0000000155558824 */ /* 0x000fe200078e0a15 */
[----:B------:R-:W-:Y:S01]  /*6410*/  ISETP.GE.AND P0, PT, R4, RZ, PT ;  /* 0x000000ff0400720c */ /* 0x000fe20003f06270 */
[----:B------:R-:W-:Y:S01]  /*6420*/  IMAD.MOV R4, RZ, RZ, -R2 ;  /* 0x000000ffff047224 */ /* 0x000fe200078e0a02 */
[----:B------:R-:W-:Y:S01]  /*6430*/  STL [R1+0x4c54], R83 ;  /* 0x004c545301007387 */ /* 0x000fe20000100800 */
[----:B------:R-:W-:Y:S01]  /*6440*/  @!P6 IADD3 R87, R87, -R21, RZ ;  /* 0x800000155757e210 */ /* 0x000fe20007ffe0ff */
[C---:B------:R-:W-:Y:S01]  /*6450*/  IMAD R88, R21.reuse, R3, R88 ;  /* 0x0000000315587224 */ /* 0x040fe200078e0258 */
[C---:B------:R-:W-:Y:S01]  /*6460*/  ISETP.GT.U32.AND P6, PT, R21.reuse, R86, PT ;  /* 0x000000561500720c */ /* 0x040fe20003fc4070 */
[C---:B------:R-:W-:Y:S01]  /*6470*/  IMAD R89, R21.reuse, R4, R89 ;  /* 0x0000000415597224 */ /* 0x040fe200078e0259 */
[C---:B------:R-:W-:Y:S01]  /*6480*/  ISETP.GT.U32.AND P1, PT, R21.reuse, R87, PT ;  /* 0x000000571500720c */ /* 0x040fe20003f24070 */
[----:B------:R-:W-:Y:S01]  /*6490*/  IMAD.HI.U32 R2, R0, R90, RZ ;  /* 0x0000005a00027227 */ /* 0x000fe200078e00ff */
[----:B------:R-:W-:Y:S01]  /*64a0*/  ISETP.GT.U32.AND P3, PT, R21, R88, PT ;  /* 0x000000581500720c */ /* 0x000fe20003f64070 */
[----:B------:R1:W-:Y:S02]  /*64b0*/  STL [R1+0x4c58], R84 ;  /* 0x004c585401007387 */ /* 0x0003e40000100800 */
[----:B------:R-:W-:Y:S01]  /*64c0*/  VIADD R3, R10, 0x74 ;  /* 0x000000740a037836 */ /* 0x000fe20000000000 */
[----:B------:R-:W-:Y:S01]  /*64d0*/  IADD3 R2, -R2, RZ, RZ ;  /* 0x000000ff02027210 */ /* 0x000fe20007ffe1ff */
[----:B------:R-:W-:-:S02]  /*64e0*/  VIADD R4, R10, 0x75 ;  /* 0x000000750a047836 */ /* 0x000fc40000000000 */
[----:B------:R-:W-:Y:S01]  /*64f0*/  @!P2 IMAD.MOV R85, RZ, RZ, -R85 ;  /* 0x000000ffff55a224 */ /* 0x000fe200078e0a55 */
[----:B------:R-:W-:Y:S01]  /*6500*/  IABS R91, R3 ;  /* 0x00000003005b7213 */ /* 0x000fe20000000000 */
[--C-:B------:R-:W-:Y:S01]  /*6510*/  @!P6 IMAD.IADD R86, R86, 0x1, -R21.reuse ;  /* 0x000000015656e824 */ /* 0x100fe200078e0a15 */
[C---:B------:R-:W-:Y:S01]  /*6520*/  ISETP.GT.U32.AND P6, PT, R21.reuse, R89, PT ;  /* 0x000000591500720c */ /* 0x040fe20003fc4070 */
[----:B------:R-:W-:Y:S01]  /*6530*/  IMAD R90, R21, R2, R90 ;  /* 0x00000002155a7224 */ /* 0x000fe200078e025a */
[----:B------:R-:W-:Y:S01]  /*6540*/  ISETP.GE.AND P2, PT, R92, RZ, PT ;  /* 0x000000ff5c00720c */ /* 0x000fe20003f46270 */
[----:B------:R-:W-:Y:S01]  /*6550*/  @!P1 IMAD.IADD R87, R87, 0x1, -R21 ;  /* 0x0000000157579824 */ /* 0x000fe200078e0a15 */
[----:B------:R-:W-:Y:S01]  /*6560*/  @!P3 IADD3 R88, R88, -R21, RZ ;  /* 0x800000155858b210 */ /* 0x000fe20007ffe0ff */
[----:B------:R-:W-:Y:S01]  /*6570*/  IMAD.HI.U32 R2, R0, R91, RZ ;  /* 0x0000005b00027227 */ /* 0x000fe200078e00ff */
[----:B------:R-:W-:Y:S01]  /*6580*/  IABS R92, R4 ;  /* 0x00000004005c7213 */ /* 0x000fe20000000000 */
[----:B------:R-:W-:Y:S01]  /*6590*/  STL [R1+0x4c5c], R85 ;  /* 0x004c5c5501007387 */ /* 0x000fe20000100800 */
[----:B------:R-:W-:Y:S01]  /*65a0*/  ISETP.GE.AND P1, PT, R93, RZ, PT ;  /* 0x000000ff5d00720c */ /* 0x000fe20003f26270 */
[----:B------:R-:W-:Y:S01]  /*65b0*/  @!P4 IMAD.MOV R87, RZ, RZ, -R87 ;  /* 0x000000ffff57c224 */ /* 0x000fe200078e0a57 */
[----:B------:R-:W-:Y:S01]  /*65c0*/  IADD3 R2, -R2, RZ, RZ ;  /* 0x000000ff02027210 */ /* 0x000fe20007ffe1ff */
[----:B------:R-:W-:Y:S01]  /*65d0*/  @!P0 IMAD.MOV R86, RZ, RZ, -R86 ;  /* 0x000000ffff568224 */ /* 0x000fe200078e0a56 */
[----:B------:R-:W-:Y:S01]  /*65e0*/  ISETP.GT.U32.AND P4, PT, R21, R90, PT ;  /* 0x0000005a1500720c */ /* 0x000fe20003f84070 */
[----:B------:R-:W-:Y:S01]  /*65f0*/  @!P6 IMAD.IADD R89, R89, 0x1, -R21 ;  /* 0x000000015959e824 */ /* 0x000fe200078e0a15 */
[C---:B------:R-:W-:Y:S01]  /*6600*/  ISETP.GT.U32.AND P6, PT, R21.reuse, R88, PT ;  /* 0x000000581500720c */ /* 0x040fe20003fc4070 */
[C---:B------:R-:W-:Y:S01]  /*6610*/  IMAD R91, R21.reuse, R2, R91 ;  /* 0x00000002155b7224 */ /* 0x040fe200078e025b */
[----:B------:R-:W-:Y:S01]  /*6620*/  IABS R93, R95 ;  /* 0x0000005f005d7213 */ /* 0x000fe20000000000 */
[C---:B------:R-:W-:Y:S01]  /*6630*/  IMAD.HI.U32 R2, R0.reuse, R92, RZ ;  /* 0x0000005c00027227 */ /* 0x040fe200078e00ff */
[----:B------:R-:W-:Y:S01]  /*6640*/  ISETP.GT.U32.AND P0, PT, R21, R89, PT ;  /* 0x000000591500720c */ /* 0x000fe20003f04070 */
[----:B------:R-:W-:Y:S01]  /*6650*/  STL [R1+0x4c60], R86 ;  /* 0x004c605601007387 */ /* 0x000fe20000100800 */
[----:B------:R-:W-:Y:S01]  /*6660*/  ISETP.GE.AND P3, PT, R3, RZ, PT ;  /* 0x000000ff0300720c */ /* 0x000fe20003f66270 */
[----:B------:R-:W-:Y:S01]  /*6670*/  IMAD.HI.U32 R3, R0, R93, RZ ;  /* 0x0000005d00037227 */ /* 0x000fe200078e00ff */
[----:B-1----:R-:W-:Y:S01]  /*6680*/  IADD3 R84, R10, 0x1b8, RZ ;  /* 0x000001b80a547810 */ /* 0x002fe20007ffe0ff */
[----:B------:R-:W-:Y:S02]  /*6690*/  STL [R1+0x4c64], R87 ;  /* 0x004c645701007387 */ /* 0x000fe40000100800 */
[----:B------:R-:W-:Y:S01]  /*66a0*/  @!P4 IADD3 R90, R90, -R21, RZ ;  /* 0x800000155a5ac210 */ /* 0x000fe20007ffe0ff */
[----:B------:R-:W-:Y:S01]  /*66b0*/  IMAD.MOV R20, RZ, RZ, -R3 ;  /* 0x000000ffff147224 */ /* 0x000fe200078e0a03 */
[----:B------:R-:W-:Y:S01]  /*66c0*/  ISETP.GE.AND P4, PT, R95, RZ, PT ;  /* 0x000000ff5f00720c */ /* 0x000fe20003f86270 */
[----:B------:R-:W-:Y:S01]  /*66d0*/  @!P6 IMAD.IADD R88, R88, 0x1, -R21 ;  /* 0x000000015858e824 */ /* 0x000fe200078e0a15 */
[C---:B------:R-:W-:Y:S01]  /*66e0*/  ISETP.GT.U32.AND P6, PT, R21.reuse, R91, PT ;  /* 0x0000005b1500720c */ /* 0x040fe20003fc4070 */
[----:B------:R-:W-:Y:S01]  /*66f0*/  IMAD R93, R21, R20, R93 ;  /* 0x00000014155d7224 */ /* 0x000fe200078e025d */
[----:B------:R-:W-:Y:S01]  /*6700*/  @!P0 IADD3 R89, R89, -R21, RZ ;  /* 0x8000001559598210 */ /* 0x000fe20007ffe0ff */
[----:B------:R-:W-:Y:S01]  /*6710*/  VIADD R20, R10, 0x79 ;  /* 0x000000790a147836 */ /* 0x000fe20000000000 */
[----:B------:R-:W-:Y:S01]  /*6720*/  @!P5 IADD3 R88, -R88, RZ, RZ ;  /* 0x000000ff5858d210 */ /* 0x000fe20007ffe1ff */
[----:B------:R-:W-:Y:S01]  /*6730*/  VIADD R8, R10, 0x18e ;  /* 0x0000018e0a087836 */ /* 0x000fe20000000000 */
[----:B------:R-:W-:Y:S01]  /*6740*/  ISETP.GE.AND P0, PT, R4, RZ, PT ;  /* 0x000000ff0400720c */ /* 0x000fe20003f06270 */
[----:B------:R-:W-:Y:S01]  /*6750*/  IMAD.MOV R4, RZ, RZ, -R2 ;  /* 0x000000ffff047224 */ /* 0x000fe200078e0a02 */
[C---:B------:R-:W-:Y:S01]  /*6760*/  ISETP.GT.U32.AND P5, PT, R21.reuse, R90, PT ;  /* 0x0000005a1500720c */ /* 0x040fe20003fa4070 */
[----:B------:R-:W-:Y:S01]  /*6770*/  @!P2 IMAD.MOV R89, RZ, RZ, -R89 ;  /* 0x000000ffff59a224 */ /* 0x000fe200078e0a59 */
[----:B------:R-:W-:Y:S01]  /*6780*/  IABS R96, R20 ;  /* 0x0000001400607213 */ /* 0x000fe20000000000 */
[----:B------:R-:W-:Y:S01]  /*6790*/  IMAD R92, R21, R4, R92 ;  /* 0x00000004155c7224 */ /* 0x000fe200078e025c */
[----:B------:R1:W-:Y:S01]  /*67a0*/  STL [R1+0x4c68], R88 ;  /* 0x004c685801007387 */ /* 0x0003e20000100800 */
[----:B------:R-:W-:-:S02]  /*67b0*/  @!P6 IMAD.IADD R91, R91, 0x1, -R21 ;  /* 0x000000015b5be824 */ /* 0x000fc400078e0a15 */
[----:B------:R-:W-:Y:S01]  /*67c0*/  IMAD.HI.U32 R2, R0, R94, RZ ;  /* 0x0000005e00027227 */ /* 0x000fe200078e00ff */
[C---:B------:R-:W-:Y:S01]  /*67d0*/  ISETP.GT.U32.AND P2, PT, R21.reuse, R92, PT ;  /* 0x0000005c1500720c */ /* 0x040fe20003f44070 */
[----:B------:R-:W-:Y:S01]  /*67e0*/  STL [R1+0x4c6c], R89 ;  /* 0x004c6c5901007387 */ /* 0x000fe20000100800 */
[C---:B------:R-:W-:Y:S01]  /*67f0*/  ISETP.GT.U32.AND P6, PT, R21.reuse, R91, PT ;  /* 0x0000005b1500720c */ /* 0x040fe20003fc4070 */
[----:B------:R-:W-:Y:S02]  /*6800*/  IMAD.MOV R2, RZ, RZ, -R2 ;  /* 0x000000ffff027224 */ /* 0x000fe400078e0a02 */
[----:B------:R-:W-:Y:S01]  /*6810*/  @!P5 IADD3 R90, R90, -R21, RZ ;  /* 0x800000155a5ad210 */ /* 0x000fe20007ffe0ff */
[C---:B------:R-:W-:Y:S01]  /*6820*/  VIADD R4, R10.reuse, 0x78 ;  /* 0x000000780a047836 */ /* 0x040fe20000000000 */
[C---:B------:R-:W-:Y:S01]  /*6830*/  ISETP.GT.U32.AND P5, PT, R21.reuse, R93, PT ;  /* 0x0000005d1500720c */ /* 0x040fe20003fa4070 */
[----:B------:R-:W-:Y:S01]  /*6840*/  IMAD R94, R21, R2, R94 ;  /* 0x00000002155e7224 */ /* 0x000fe200078e025e */
[----:B-1----:R-:W-:Y:S01]  /*6850*/  IADD3 R88, R10, 0x1b4, RZ ;  /* 0x000001b40a587810 */ /* 0x002fe20007ffe0ff */
[----:B------:R-:W-:Y:S01]  /*6860*/  IMAD.HI.U32 R3, R0, R96, RZ ;  /* 0x0000006000037227 */ /* 0x000fe200078e00ff */
[----:B------:R-:W-:-:S03]  /*6870*/  IABS R95, R4 ;  /* 0x00000004005f7213 */ /* 0x000fc60000000000 */
[--C-:B------:R-:W-:Y:S01]  /*6880*/  @!P2 IMAD.IADD R92, R92, 0x1, -R21.reuse ;  /* 0x000000015c5ca824 */ /* 0x100fe200078e0a15 */
[----:B------:R-:W-:Y:S01]  /*6890*/  ISETP.GE.AND P2, PT, R99, RZ, PT ;  /* 0x000000ff6300720c */ /* 0x000fe20003f46270 */
[----:B------:R-:W-:Y:S01]  /*68a0*/  @!P6 IMAD.IADD R91, R91, 0x1, -R21 ;  /* 0x000000015b5be824 */ /* 0x000fe200078e0a15 */
[----:B------:R-:W-:Y:S01]  /*68b0*/  ISETP.GT.U32.AND P6, PT, R21, R94, PT ;  /* 0x0000005e1500720c */ /* 0x000fe20003fc4070 */
[----:B------:R-:W-:-:S04]  /*68c0*/  IMAD.HI.U32 R2, R0, R95, RZ ;  /* 0x0000005f00027227 */ /* 0x000fc800078e00ff */
[----:B------:R-:W-:Y:S01]  /*68d0*/  @!P5 IMAD.IADD R93, R93, 0x1, -R21 ;  /* 0x000000015d5dd824 */ /* 0x000fe200078e0a15 */
[C---:B------:R-:W-:Y:S01]  /*68e0*/  ISETP.GT.U32.AND P5, PT, R21.reuse, R92, PT ;  /* 0x0000005c1500720c */ /* 0x040fe20003fa4070 */
[----:B------:R-:W-:Y:S01]  /*68f0*/  IMAD.MOV R3, RZ, RZ, -R3 ;  /* 0x000000ffff037224 */ /* 0x000fe200078e0a03 */
[----:B------:R-:W-:Y:S01]  /*6900*/  IADD3 R2, -R2, RZ, RZ ;  /* 0x000000ff02027210 */ /* 0x000fe20007ffe1ff */
[----:B------:R-:W-:Y:S01]  /*6910*/  @!P3 IMAD.MOV R91, RZ, RZ, -R91 ;  /* 0x000000ffff5bb224 */ /* 0x000fe200078e0a5b */
[----:B------:R-:W-:Y:S01]  /*6920*/  ISETP.GE.AND P3, PT, R4, RZ, PT ;  /* 0x000000ff0400720c */ /* 0x000fe20003f66270 */
[C---:B------:R-:W-:Y:S02]  /*6930*/  IMAD R96, R21.reuse, R3, R96 ;  /* 0x0000000315607224 */ /* 0x040fe400078e0260 */
[C---:B------:R-:W-:Y:S01]  /*6940*/  IMAD R95, R21.reuse, R2, R95 ;  /* 0x00000002155f7224 */ /* 0x040fe200078e025f */
[----:B------:R-:W-:Y:S01]  /*6950*/  @!P6 IADD3 R94, R94, -R21, RZ ;  /* 0x800000155e5ee210 */ /* 0x000fe20007ffe0ff */
[----:B------:R-:W-:Y:S01]  /*6960*/  IMAD.HI.U32 R3, R0, R98, RZ ;  /* 0x0000006200037227 */ /* 0x000fe200078e00ff */
[----:B------:R-:W-:-:S03]  /*6970*/  ISETP.GT.U32.AND P6, PT, R21, R93, PT ;  /* 0x0000005d1500720c */ /* 0x000fc60003fc4070 */
[----:B------:R-:W-:Y:S01]  /*6980*/  @!P5 IADD3 R92, R92, -R21, RZ ;  /* 0x800000155c5cd210 */ /* 0x000fe20007ffe0ff */
[----:B------:R-:W-:Y:S01]  /*6990*/  VIADD R4, R10, 0x7c ;  /* 0x0000007c0a047836 */ /* 0x000fe20000000000 */
[----:B------:R-:W-:Y:S01]  /*69a0*/  ISETP.GT.U32.AND P5, PT, R21, R95, PT ;  /* 0x0000005f1500720c */ /* 0x000fe20003fa4070 */
[----:B------:R-:W-:Y:S01]  /*69b0*/  IMAD.HI.U32 R2, R0, R97, RZ ;  /* 0x0000006100027227 */ /* 0x000fe200078e00ff */
[----:B------:R-:W-:Y:S02]  /*69c0*/  IADD3 R3, -R3, RZ, RZ ;  /* 0x000000ff03037210 */ /* 0x000fe40007ffe1ff */
[----:B------:R-:W-:Y:S01]  /*69d0*/  @!P0 IADD3 R92, -R92, RZ, RZ ;  /* 0x000000ff5c5c8210 */ /* 0x000fe20007ffe1ff */
[----:B------:R-:W-:Y:S01]  /*69e0*/  IMAD.MOV R2, RZ, RZ, -R2 ;  /* 0x000000ffff027224 */ /* 0x000fe200078e0a02 */
[----:B------:R-:W-:Y:S01]  /*69f0*/  IABS R99, R4 ;  /* 0x0000000400637213 */ /* 0x000fe20000000000 */
[----:B------:R-:W-:Y:S01]  /*6a00*/  IMAD R98, R21, R3, R98 ;  /* 0x0000000315627224 */ /* 0x000fe200078e0262 */
[----:B------:R-:W-:Y:S01]  /*6a10*/  IADD3 R3, R10, 0x7d, RZ ;  /* 0x0000007d0a037810 */ /* 0x000fe20007ffe0ff */
[----:B------:R-:W-:Y:S01]  /*6a20*/  @!P6 IMAD.IADD R93, R93, 0x1, -R21 ;  /* 0x000000015d5de824 */ /* 0x000fe200078e0a15 */
[C---:B------:R-:W-:Y:S01]  /*6a30*/  ISETP.GT.U32.AND P6, PT, R21.reuse, R96, PT ;  /* 0x000000601500720c */ /* 0x040fe20003fc4070 */
[----:B------:R-:W-:Y:S01]  /*6a40*/  IMAD R97, R21, R2, R97 ;  /* 0x0000000215617224 */ /* 0x000fe200078e0261 */
[----:B------:R-:W-:Y:S01]  /*6a50*/  IABS R100, R3 ;  /* 0x0000000300647213 */ /* 0x000fe20000000000 */
[----:B------:R-:W-:-:S02]  /*6a60*/  @!P5 IMAD.IADD R95, R95, 0x1, -R21 ;  /* 0x000000015f5fd824 */ /* 0x000fc400078e0a15 */
[----:B------:R-:W-:Y:S01]  /*6a70*/  @!P4 IMAD.MOV R93, RZ, RZ, -R93 ;  /* 0x000000ffff5dc224 */ /* 0x000fe200078e0a5d */
[C---:B------:R-:W-:Y:S01]  /*6a80*/  ISETP.GT.U32.AND P4, PT, R21.reuse, R98, PT ;  /* 0x000000621500720c */ /* 0x040fe20003f84070 */
[----:B------:R-:W-:Y:S01]  /*6a90*/  IMAD.HI.U32 R2, R0, R99, RZ ;  /* 0x0000006300027227 */ /* 0x000fe200078e00ff */
[C---:B------:R-:W-:Y:S02]  /*6aa0*/  ISETP.GT.U32.AND P0, PT, R21.reuse, R95, PT ;  /* 0x0000005f1500720c */ /* 0x040fe40003f04070 */
[C---:B------:R-:W-:Y:S01]  /*6ab0*/  ISETP.GT.U32.AND P5, PT, R21.reuse, R97, PT ;  /* 0x000000611500720c */ /* 0x040fe20003fa4070 */
[----:B------:R-:W-:Y:S02]  /*6ac0*/  IMAD.MOV R2, RZ, RZ, -R2 ;  /* 0x000000ffff027224 */ /* 0x000fe400078e0a02 */
[----:B------:R-:W-:Y:S02]  /*6ad0*/  @!P6 IMAD.IADD R96, R96, 0x1, -R21 ;  /* 0x000000016060e824 */ /* 0x000fe400078e0a15 */
[----:B------:R-:W-:Y:S01]  /*6ae0*/  @!P1 IMAD.MOV R90, RZ, RZ, -R90 ;  /* 0x000000ffff5a9224 */ /* 0x000fe200078e0a5a */
[C---:B------:R-:W-:Y:S01]  /*6af0*/  ISETP.GT.U32.AND P1, PT, R21.reuse, R94, PT ;  /* 0x0000005e1500720c */ /* 0x040fe20003f24070 */
[C---:B------:R-:W-:Y:S01]  /*6b00*/  IMAD R99, R21.reuse, R2, R99 ;  /* 0x0000000215637224 */ /* 0x040fe200078e0263 */
[----:B------:R-:W-:Y:S01]  /*6b10*/  ISETP.GT.U32.AND P6, PT, R21, R96, PT ;  /* 0x000000601500720c */ /* 0x000fe20003fc4070 */
[--C-:B------:R-:W-:Y:S01]  /*6b20*/  @!P4 IMAD.IADD R98, R98, 0x1, -R21.reuse ;  /* 0x000000016262c824 */ /* 0x100fe200078e0a15 */
[----:B------:R-:W-:Y:S01]  /*6b30*/  ISETP.GE.AND P4, PT, R4, RZ, PT ;  /* 0x000000ff0400720c */ /* 0x000fe20003f86270 */
[--C-:B------:R-:W-:Y:S01]  /*6b40*/  @!P0 IMAD.IADD R95, R95, 0x1, -R21.reuse ;  /* 0x000000015f5f8824 */ /* 0x100fe200078e0a15 */
[----:B------:R-:W-:Y:S01]  /*6b50*/  ISETP.GE.AND P0, PT, R102, RZ, PT ;  /* 0x000000ff6600720c */ /* 0x000fe20003f06270 */
[----:B------:R-:W-:Y:S01]  /*6b60*/  IMAD.HI.U32 R2, R0, R100, RZ ;  /* 0x0000006400027227 */ /* 0x000fe200078e00ff */
[----:B------:R-:W-:Y:S01]  /*6b70*/  @!P5 IADD3 R97, R97, -R21, RZ ;  /* 0x800000156161d210 */ /* 0x000fe20007ffe0ff */
[----:B------:R1:W-:Y:S01]  /*6b80*/  STL [R1+0x4c70], R90 ;  /* 0x004c705a01007387 */ /* 0x0003e20000100800 */
[----:B------:R-:W-:Y:S01]  /*6b90*/  @!P3 IADD3 R95, -R95, RZ, RZ ;  /* 0x000000ff5f5fb210 */ /* 0x000fe20007ffe1ff */
[----:B------:R-:W-:Y:S01]  /*6ba0*/  IMAD.MOV R2, RZ, RZ, -R2 ;  /* 0x000000ffff027224 */ /* 0x000fe200078e0a02 */
[C---:B------:R-:W-:Y:S01]  /*6bb0*/  ISETP.GT.U32.AND P3, PT, R21.reuse, R98, PT ;  /* 0x000000621500720c */ /* 0x040fe20003f64070 */
[--C-:B------:R-:W-:Y:S01]  /*6bc0*/  @!P1 IMAD.IADD R94, R94, 0x1, -R21.reuse ;  /* 0x000000015e5e9824 */ /* 0x100fe200078e0a15 */
[C---:B------:R-:W-:Y:S01]  /*6bd0*/  ISETP.GT.U32.AND P5, PT, R21.reuse, R97, PT ;  /* 0x000000611500720c */ /* 0x040fe20003fa4070 */
[C---:B------:R-:W-:Y:S01]  /*6be0*/  IMAD R100, R21.reuse, R2, R100 ;  /* 0x0000000215647224 */ /* 0x040fe200078e0264 */
[----:B------:R-:W-:Y:S01]  /*6bf0*/  @!P6 IADD3 R96, R96, -R21, RZ ;  /* 0x800000156060e210 */ /* 0x000fe20007ffe0ff */
[----:B------:R-:W-:Y:S01]  /*6c00*/  @!P2 IMAD.MOV R94, RZ, RZ, -R94 ;  /* 0x000000ffff5ea224 */ /* 0x000fe200078e0a5e */
[----:B------:R-:W-:Y:S01]  /*6c10*/  ISETP.GT.U32.AND P6, PT, R21, R99, PT ;  /* 0x000000631500720c */ /* 0x000fe20003fc4070 */
[C---:B------:R-:W-:Y:S01]  /*6c20*/  VIADD R4, R10.reuse, 0x80 ;  /* 0x000000800a047836 */ /* 0x040fe20000000000 */
[----:B------:R-:W-:Y:S01]  /*6c30*/  ISETP.GE.AND P2, PT, R101, RZ, PT ;  /* 0x000000ff6500720c */ /* 0x000fe20003f46270 */
[----:B------:R-:W-:Y:S01]  /*6c40*/  VIADD R2, R10, 0x7e ;  /* 0x0000007e0a027836 */ /* 0x000fe20000000000 */
[----:B------:R-:W-:Y:S01]  /*6c50*/  ISETP.GE.AND P1, PT, R20, RZ, PT ;  /* 0x000000ff1400720c */ /* 0x000fe20003f26270 */
[----:B------:R-:W-:Y:S01]  /*6c60*/  STL [R1+0x4c74], R91 ;  /* 0x004c745b01007387 */ /* 0x000fe20000100800 */
[----:B------:R-:W-:Y:S01]  /*6c70*/  IABS R103, R4 ;  /* 0x0000000400677213 */ /* 0x000fe20000000000 */
[--C-:B------:R-:W-:Y:S01]  /*6c80*/  @!P3 IMAD.IADD R98, R98, 0x1, -R21.reuse ;  /* 0x000000016262b824 */ /* 0x100fe200078e0a15 */
[----:B------:R-:W-:Y:S01]  /*6c90*/  ISETP.GT.U32.AND P3, PT, R21, R100, PT ;  /* 0x000000641500720c */ /* 0x000fe20003f64070 */
[--C-:B------:R-:W-:Y:S01]  /*6ca0*/  @!P5 IMAD.IADD R97, R97, 0x1, -R21.reuse ;  /* 0x000000016161d824 */ /* 0x100fe200078e0a15 */
[----:B------:R-:W-:Y:S01]  /*6cb0*/  ISETP.GE.AND P5, PT, R3, RZ, PT ;  /* 0x000000ff0300720c */ /* 0x000fe20003fa6270 */
[----:B------:R-:W-:Y:S01]  /*6cc0*/  @!P0 IMAD.MOV R98, RZ, RZ, -R98 ;  /* 0x000000ffff628224 */ /* 0x000fe200078e0a62 */
[C---:B------:R-:W-:Y:S01]  /*6cd0*/  IADD3 R3, R10.reuse, 0x7f, RZ ;  /* 0x0000007f0a037810 */ /* 0x040fe20007ffe0ff */
[--C-:B------:R-:W-:Y:S01]  /*6ce0*/  @!P6 IMAD.IADD R99, R99, 0x1, -R21.reuse ;  /* 0x000000016363e824 */ /* 0x100fe200078e0a15 */
[C---:B------:R-:W-:Y:S01]  /*6cf0*/  IADD3 R20, R10.reuse, 0x81, RZ ;  /* 0x000000810a147810 */ /* 0x040fe20007ffe0ff */
[----:B------:R-:W-:Y:S01]  /*6d00*/  STL [R1+0x4c78], R92 ;  /* 0x004c785c01007387 */ /* 0x000fe20000100800 */
[----:B------:R-:W-:Y:S01]  /*6d10*/  @!P2 IADD3 R97, -R97, RZ, RZ ;  /* 0x000000ff6161a210 */ /* 0x000fe20007ffe1ff */
[----:B------:R-:W-:Y:S01]  /*6d20*/  @!P1 IMAD.MOV R96, RZ, RZ, -R96 ;  /* 0x000000ffff609224 */ /* 0x000fe200078e0a60 */
[----:B------:R-:W-:Y:S01]  /*6d30*/  ISETP.GT.U32.AND P6, PT, R21, R99, PT ;  /* 0x000000631500720c */ /* 0x000fe20003fc4070 */
[----:B------:R2:W-:Y:S01]  /*6d40*/  STL [R1+0x4c7c], R93 ;  /* 0x004c7c5d01007387 */ /* 0x0005e20000100800 */
[----:B------:R-:W-:Y:S01]  /*6d50*/  ISETP.GE.AND P2, PT, R3, RZ, PT ;  /* 0x000000ff0300720c */ /* 0x000fe20003f46270 */
[----:B-1----:R-:W-:Y:S01]  /*6d60*/  VIADD R90, R10, 0x1b2 ;  /* 0x000001b20a5a7836 */ /* 0x002fe20000000000 */
[----:B------:R-:W-:Y:S01]  /*6d70*/  @!P3 IADD3 R100, R100, -R21, RZ ;  /* 0x800000156464b210 */ /* 0x000fe20007ffe0ff */
[----:B------:R-:W-:Y:S01]  /*6d80*/  STL [R1+0x4c80], R94 ;  /* 0x004c805e01007387 */ /* 0x000fe20000100800 */
[----:B------:R-:W-:Y:S01]  /*6d90*/  IABS R102, R3 ;  /* 0x0000000300667213 */ /* 0x000fe20000000000 */
[----:B------:R-:W-:Y:S01]  /*6da0*/  IMAD.HI.U32 R3, R0, R103, RZ ;  /* 0x0000006700037227 */ /* 0x000fe200078e00ff */
[----:B------:R-:W-:Y:S01]  /*6db0*/  ISETP.GT.U32.AND P3, PT, R21, R100, PT ;  /* 0x000000641500720c */ /* 0x000fe20003f64070 */
[----:B------:R1:W-:Y:S01]  /*6dc0*/  STL [R1+0x4c84], R95 ;  /* 0x004c845f01007387 */ /* 0x0003e20000100800 */
[----:B------:R-:W-:Y:S01]  /*6dd0*/  IABS R101, R2 ;  /* 0x0000000200657213 */ /* 0x000fe20000000000 */
[----:B--2---:R-:W-:Y:S01]  /*6de0*/  VIADD R93, R10, 0x1af ;  /* 0x000001af0a5d7836 */ /* 0x004fe20000000000 */
[----:B------:R-:W-:Y:S01]  /*6df0*/  ISETP.GE.AND P1, PT, R2, RZ, PT ;  /* 0x000000ff0200720c */ /* 0x000fe20003f26270 */
[----:B------:R-:W-:Y:S01]  /*6e00*/  @!P6 IMAD.IADD R99, R99, 0x1, -R21 ;  /* 0x000000016363e824 */ /* 0x000fe200078e0a15 */
[----:B------:R-:W-:Y:S01]  /*6e10*/  ISETP.GE.AND P6, PT, R20, RZ, PT ;  /* 0x000000ff1400720c */ /* 0x000fe20003fc6270 */
[----:B------:R-:W-:Y:S01]  /*6e20*/  IMAD.HI.U32 R2, R0, R101, RZ ;  /* 0x0000006500027227 */ /* 0x000fe200078e00ff */
[----:B------:R-:W-:Y:S01]  /*6e30*/  IABS R104, R20 ;  /* 0x0000001400687213 */ /* 0x000fe20000000000 */
[----:B------:R-:W-:Y:S01]  /*6e40*/  STL [R1+0x4c88], R96 ;  /* 0x004c886001007387 */ /* 0x000fe20000100800 */
[----:B------:R-:W-:Y:S01]  /*6e50*/  IADD3 R20, -R3, RZ, RZ ;  /* 0x000000ff03147210 */ /* 0x000fe20007ffe1ff */
[----:B------:R-:W-:Y:S01]  /*6e60*/  @!P4 IMAD.MOV R99, RZ, RZ, -R99 ;  /* 0x000000ffff63c224 */ /* 0x000fe200078e0a63 */
[----:B------:R-:W-:Y:S01]  /*6e70*/  ISETP.GE.AND P0, PT, R4, RZ, PT ;  /* 0x000000ff0400720c */ /* 0x000fe20003f06270 */
[----:B------:R-:W-:Y:S01]  /*6e80*/  IMAD.MOV R4, RZ, RZ, -R2 ;  /* 0x000000ffff047224 */ /* 0x000fe200078e0a02 */
[----:B------:R-:W-:Y:S01]  /*6e90*/  @!P3 IADD3 R100, R100, -R21, RZ ;  /* 0x800000156464b210 */ /* 0x000fe20007ffe0ff */
[C---:B------:R-:W-:Y:S01]  /*6ea0*/  IMAD R103, R21.reuse, R20, R103 ;  /* 0x0000001415677224 */ /* 0x040fe200078e0267 */
[----:B------:R-:W-:Y:S01]  /*6eb0*/  STL [R1+0x4c8c], R97 ;  /* 0x004c8c6101007387 */ /* 0x000fe20000100800 */
[C---:B------:R-:W-:Y:S01]  /*6ec0*/  IMAD R101, R21.reuse, R4, R101 ;  /* 0x0000000415657224 */ /* 0x040fe200078e0265 */
[----:B------:R-:W-:Y:S01]  /*6ed0*/  @!P5 IADD3 R100, -R100, RZ, RZ ;  /* 0x000000ff6464d210 */ /* 0x000fe20007ffe1ff */
[----:B------:R-:W-:Y:S01]  /*6ee0*/  IMAD.HI.U32 R2, R0, R102, RZ ;  /* 0x0000006600027227 */ /* 0x000fe200078e00ff */
[C---:B------:R-:W-:Y:S01]  /*6ef0*/  ISETP.GT.U32.AND P5, PT, R21.reuse, R103, PT ;  /* 0x000000671500720c */ /* 0x040fe20003fa4070 */
[----:B------:R-:W-:Y:S01]  /*6f00*/  STL [R1+0x4c90], R98 ;  /* 0x004c906201007387 */ /* 0x000fe20000100800 */
[C---:B------:R-:W-:Y:S01]  /*6f10*/  ISETP.GT.U32.AND P4, PT, R21.reuse, R101, PT ;  /* 0x000000651500720c */ /* 0x040fe20003f84070 */
[----:B------:R-:W-:Y:S01]  /*6f20*/  IMAD.MOV R4, RZ, RZ, -R2 ;  /* 0x000000ffff047224 */ /* 0x000fe200078e0a02 */
[C---:B-1----:R-:W-:Y:S01]  /*6f30*/  IADD3 R95, R10.reuse, 0x1ad, RZ ;  /* 0x000001ad0a5f7810 */ /* 0x042fe20007ffe0ff */
[C---:B------:R-:W-:Y:S01]  /*6f40*/  VIADD R20, R10.reuse, 0x83 ;  /* 0x000000830a147836 */ /* 0x040fe20000000000 */
[----:B------:R1:W-:Y:S01]  /*6f50*/  STL [R1+0x4c94], R99 ;  /* 0x004c946301007387 */ /* 0x0003e20000100800 */
[C---:B------:R-:W-:Y:S01]  /*6f60*/  IMAD R102, R21.reuse, R4, R102 ;  /* 0x0000000415667224 */ /* 0x040fe200078e0266 */
[C---:B------:R-:W-:Y:S01]  /*6f70*/  IADD3 R91, R10.reuse, 0x1b1, RZ ;  /* 0x000001b10a5b7810 */ /* 0x040fe20007ffe0ff */
[----:B------:R-:W-:Y:S01]  /*6f80*/  VIADD R4, R10, 0x82 ;  /* 0x000000820a047836 */ /* 0x000fe20000000000 */
[----:B------:R-:W-:Y:S01]  /*6f90*/  IABS R106, R20 ;  /* 0x00000014006a7213 */ /* 0x000fe20000000000 */
[----:B------:R-:W-:Y:S01]  /*6fa0*/  IMAD.HI.U32 R2, R0, R104, RZ ;  /* 0x0000006800027227 */ /* 0x000fe200078e00ff */
[----:B------:R-:W-:Y:S01]  /*6fb0*/  ISETP.GT.U32.AND P3, PT, R21, R102, PT ;  /* 0x000000661500720c */ /* 0x000fe20003f64070 */
[----:B------:R-:W-:Y:S01]  /*6fc0*/  STL [R1+0x4c98], R100 ;  /* 0x004c986401007387 */ /* 0x000fe20000100800 */
[----:B------:R-:W-:Y:S01]  /*6fd0*/  IABS R105, R4 ;  /* 0x0000000400697213 */ /* 0x000fe20000000000 */
[--C-:B------:R-:W-:Y:S01]  /*6fe0*/  @!P5 IMAD.IADD R103, R103, 0x1, -R21.reuse ;  /* 0x000000016767d824 */ /* 0x100fe200078e0a15 */
[----:B-1----:R-:W-:Y:S01]  /*6ff0*/  IADD3 R99, R10, 0x1a9, RZ ;  /* 0x000001a90a637810 */ /* 0x002fe20007ffe0ff */
[----:B------:R-:W-:-:S02]  /*7000*/  @!P4 IMAD.IADD R101, R101, 0x1, -R21 ;  /* 0x000000016565c824 */ /* 0x000fc400078e0a15 */
[----:B------:R-:W-:Y:S01]  /*7010*/  IMAD.HI.U32 R3, R0, R106, RZ ;  /* 0x0000006a00037227 */ /* 0x000fe200078e00ff */
[C---:B------:R-:W-:Y:S02]  /*7020*/  ISETP.GT.U32.AND P5, PT, R21.reuse, R103, PT ;  /* 0x000000671500720c */ /* 0x040fe40003fa4070 */
[C---:B------:R-:W-:Y:S01]  /*7030*/  ISETP.GT.U32.AND P4, PT, R21.reuse, R101, PT ;  /* 0x000000651500720c */ /* 0x040fe20003f84070 */
[----:B------:R-:W-:Y:S02]  /*7040*/  IMAD.MOV R3, RZ, RZ, -R3 ;  /* 0x000000ffff037224 */ /* 0x000fe400078e0a03 */
[----:B------:R-:W-:Y:S02]  /*7050*/  IMAD.MOV R2, RZ, RZ, -R2 ;  /* 0x000000ffff027224 */ /* 0x000fe400078e0a02 */
[----:B------:R-:W-:Y:S02]  /*7060*/  @!P3 IMAD.IADD R102, R102, 0x1, -R21 ;  /* 0x000000016666b824 */ /* 0x000fe400078e0a15 */
[----:B------:R-:W-:-:S02]  /*7070*/  IMAD R106, R21, R3, R106 ;  /* 0x00000003156a7224 */ /* 0x000fc400078e026a */
[C---:B------:R-:W-:Y:S01]  /*7080*/  IMAD R104, R21.reuse, R2, R104 ;  /* 0x0000000215687224 */ /* 0x040fe200078e0268 */
[----:B------:R-:W-:Y:S01]  /*7090*/  ISETP.GT.U32.AND P3, PT, R21, R102, PT ;  /* 0x000000661500720c */ /* 0x000fe20003f64070 */
[----:B------:R-:W-:-:S04]  /*70a0*/  IMAD.HI.U32 R2, R0, R105, RZ ;  /* 0x0000006900027227 */ /* 0x000fc800078e00ff */
[--C-:B------:R-:W-:Y:S01]  /*70b0*/  @!P5 IMAD.IADD R103, R103, 0x1, -R21.reuse ;  /* 0x000000016767d824 */ /* 0x100fe200078e0a15 */
[----:B------:R-:W-:Y:S01]  /*70c0*/  ISETP.GT.U32.AND P5, PT, R21, R106, PT ;  /* 0x0000006a1500720c */ /* 0x000fe20003fa4070 */
[----:B------:R-:W-:Y:S01]  /*70d0*/  @!P4 IMAD.IADD R101, R101, 0x1, -R21 ;  /* 0x000000016565c824 */ /* 0x000fe200078e0a15 */
[----:B------:R-:W-:Y:S01]  /*70e0*/  IADD3 R2, -R2, RZ, RZ ;  /* 0x000000ff02027210 */ /* 0x000fe20007ffe1ff */
[C---:B------:R-:W-:Y:S01]  /*70f0*/  IMAD.HI.U32 R3, R0.reuse, R108, RZ ;  /* 0x0000006c00037227 */ /* 0x040fe200078e00ff */
[----:B------:R-:W-:Y:S02]  /*7100*/  ISETP.GT.U32.AND P4, PT, R21, R104, PT ;  /* 0x000000681500720c */ /* 0x000fe40003f84070 */
[----:B------:R-:W-:Y:S01]  /*7110*/  @!P0 IADD3 R103, -R103, RZ, RZ ;  /* 0x000000ff67678210 */ /* 0x000fe20007ffe1ff */
[----:B------:R-:W-:Y:S01]  /*7120*/  IMAD R105, R21, R2, R105 ;  /* 0x0000000215697224 */ /* 0x000fe200078e0269 */
[----:B------:R-:W-:Y:S01]  /*7130*/  IADD3 R3, -R3, RZ, RZ ;  /* 0x000000ff03037210 */ /* 0x000fe20007ffe1ff */
[----:B------:R-:W-:Y:S01]  /*7140*/  IMAD.HI.U32 R2, R0, R107, RZ ;  /* 0x0000006b00027227 */ /* 0x000fe200078e00ff */
[----:B------:R-:W-:-:S02]  /*7150*/  ISETP.GE.AND P0, PT, R110, RZ, PT ;  /* 0x000000ff6e00720c */ /* 0x000fc40003f06270 */
[----:B------:R-:W-:Y:S01]  /*7160*/  IABS R110, R113 ;  /* 0x00000071006e7213 */ /* 0x000fe20000000000 */
[--C-:B------:R-:W-:Y:S01]  /*7170*/  @!P3 IMAD.IADD R102, R102, 0x1, -R21.reuse ;  /* 0x000000016666b824 */ /* 0x100fe200078e0a15 */
[C---:B------:R-:W-:Y:S01]  /*7180*/  ISETP.GT.U32.AND P3, PT, R21.reuse, R105, PT ;  /* 0x000000691500720c */ /* 0x040fe20003f64070 */
[----:B------:R-:W-:Y:S02]  /*7190*/  @!P5 IMAD.IADD R106, R106, 0x1, -R21 ;  /* 0x000000016a6ad824 */ /* 0x000fe400078e0a15 */
[----:B------:R-:W-:Y:S01]  /*71a0*/  IMAD.MOV R2, RZ, RZ, -R2 ;  /* 0x000000ffff027224 */ /* 0x000fe200078e0a02 */
[----:B------:R-:W-:Y:S01]  /*71b0*/  @!P4 IADD3 R104, R104, -R21, RZ ;  /* 0x800000156868c210 */ /* 0x000fe20007ffe0ff */
[----:B------:R-:W-:Y:S01]  /*71c0*/  @!P1 IMAD.MOV R101, RZ, RZ, -R101 ;  /* 0x000000ffff659224 */ /* 0x000fe200078e0a65 */
[C---:B------:R-:W-:Y:S01]  /*71d0*/  ISETP.GT.U32.AND P5, PT, R21.reuse, R106, PT ;  /* 0x0000006a1500720c */ /* 0x040fe20003fa4070 */
[C---:B------:R-:W-:Y:S01]  /*71e0*/  IMAD R107, R21.reuse, R2, R107 ;  /* 0x00000002156b7224 */ /* 0x040fe200078e026b */
[----:B------:R-:W-:Y:S01]  /*71f0*/  ISETP.GT.U32.AND P1, PT, R21, R104, PT ;  /* 0x000000681500720c */ /* 0x000fe20003f24070 */
[----:B------:R-:W-:Y:S01]  /*7200*/  IMAD.HI.U32 R2, R0, R109, RZ ;  /* 0x0000006d00027227 */ /* 0x000fe200078e00ff */
[----:B------:R-:W-:Y:S01]  /*7210*/  @!P2 IADD3 R102, -R102, RZ, RZ ;  /* 0x000000ff6666a210 */ /* 0x000fe20007ffe1ff */
[----:B------:R1:W-:Y:S01]  /*7220*/  STL [R1+0x4c9c], R101 ;  /* 0x004c9c6501007387 */ /* 0x0003e20000100800 */
[----:B------:R-:W-:Y:S01]  /*7230*/  ISETP.GE.AND P4, PT, R4, RZ, PT ;  /* 0x000000ff0400720c */ /* 0x000fe20003f86270 */
[----:B------:R-:W-:Y:S01]  /*7240*/  IMAD.MOV R2, RZ, RZ, -R2 ;  /* 0x000000ffff027224 */ /* 0x000fe200078e0a02 */
[----:B------:R-:W-:Y:S01]  /*7250*/  IABS R4, R114 ;  /* 0x0000007200047213 */ /* 0x000fe20000000000 */
[----:B------:R-:W-:Y:S01]  /*7260*/  @!P3 IMAD.IADD R105, R105, 0x1, -R21 ;  /* 0x000000016969b824 */ /* 0x000fe200078e0a15 */
[----:B------:R-:W-:Y:S01]  /*7270*/  ISETP.GE.AND P3, PT, R20, RZ, PT ;  /* 0x000000ff1400720c */ /* 0x000fe20003f66270 */
[C---:B------:R-:W-:Y:S01]  /*7280*/  IMAD R109, R21.reuse, R2, R109 ;  /* 0x00000002156d7224 */ /* 0x040fe200078e026d */
[----:B------:R-:W-:Y:S01]  /*7290*/  IABS R20, R115 ;  /* 0x0000007300147213 */ /* 0x000fe20000000000 */
[--C-:B------:R-:W-:Y:S01]  /*72a0*/  @!P5 IMAD.IADD R106, R106, 0x1, -R21.reuse ;  /* 0x000000016a6ad824 */ /* 0x100fe200078e0a15 */
[C---:B------:R-:W-:Y:S01]  /*72b0*/  ISETP.GT.U32.AND P2, PT, R21.reuse, R105, PT ;  /* 0x000000691500720c */ /* 0x040fe20003f44070 */
[C---:B------:R-:W-:Y:S01]  /*72c0*/  IMAD R108, R21.reuse, R3, R108 ;  /* 0x00000003156c7224 */ /* 0x040fe200078e026c */
[C---:B------:R-:W-:Y:S01]  /*72d0*/  ISETP.GT.U32.AND P5, PT, R21.reuse, R109, PT ;  /* 0x0000006d1500720c */ /* 0x040fe20003fa4070 */
[----:B------:R-:W-:Y:S01]  /*72e0*/  @!P1 IMAD.IADD R104, R104, 0x1, -R21 ;  /* 0x0000000168689824 */ /* 0x000fe200078e0a15 */
[----:B------:R-:W-:Y:S01]  /*72f0*/  ISETP.GT.U32.AND P1, PT, R21, R107, PT ;  /* 0x0000006b1500720c */ /* 0x000fe20003f24070 */
[----:B------:R-:W-:Y:S01]  /*7300*/  IMAD.HI.U32 R2, R0, R110, RZ ;  /* 0x0000006e00027227 */ /* 0x000fe200078e00ff */
[----:B------:R-:W-:Y:S01]  /*7310*/  STL [R1+0x4ca0], R102 ;  /* 0x004ca06601007387 */ /* 0x000fe20000100800 */
[----:B-1----:R-:W-:-:S02]  /*7320*/  IADD3 R101, R10, 0x1a7, RZ ;  /* 0x000001a70a657810 */ /* 0x002fc40007ffe0ff */
[----:B------:R-:W-:Y:S01]  /*7330*/  @!P6 IMAD.MOV R104, RZ, RZ, -R104 ;  /* 0x000000ffff68e224 */ /* 0x000fe200078e0a68 */
[----:B------:R-:W-:Y:S01]  /*7340*/  ISETP.GT.U32.AND P6, PT, R21, R108, PT ;  /* 0x0000006c1500720c */ /* 0x000fe20003fc4070 */
[----:B------:R-:W-:Y:S01]  /*7350*/  STL [R1+0x4ca4], R103 ;  /* 0x004ca46701007387 */ /* 0x000fe20000100800 */
[----:B------:R-:W-:Y:S01]  /*7360*/  IADD3 R3, -R2, RZ, RZ ;  /* 0x000000ff02037210 */ /* 0x000fe20007ffe1ff */
[----:B------:R-:W-:Y:S01]  /*7370*/  IMAD.HI.U32 R2, R0, R4, RZ ;  /* 0x0000000400027227 */ /* 0x000fe200078e00ff */
[-C--:B------:R-:W-:Y:S01]  /*7380*/  @!P2 IADD3 R105, R105, -R21.reuse, RZ ;  /* 0x800000156969a210 */ /* 0x080fe20007ffe0ff */
[----:B------:R-:W-:Y:S01]  /*7390*/  STL [R1+0x4ca8], R104 ;  /* 0x004ca86801007387 */ /* 0x000fe20000100800 */
[----:B------:R-:W-:Y:S01]  /*73a0*/  ISETP.GE.AND P2, PT, R111, RZ, PT ;  /* 0x000000ff6f00720c */ /* 0x000fe20003f46270 */
[----:B------:R-:W-:Y:S01]  /*73b0*/  @!P5 IMAD.IADD R109, R109, 0x1, -R21 ;  /* 0x000000016d6dd824 */ /* 0x000fe200078e0a15 */
[----:B------:R-:W-:Y:S01]  /*73c0*/  @!P1 IADD3 R107, R107, -R21, RZ ;  /* 0x800000156b6b9210 */ /* 0x000fe20007ffe0ff */
[----:B------:R-:W-:Y:S01]  /*73d0*/  @!P4 IMAD.MOV R105, RZ, RZ, -R105 ;  /* 0x000000ffff69c224 */ /* 0x000fe200078e0a69 */
[----:B------:R-:W-:Y:S01]  /*73e0*/  IABS R111, R116 ;  /* 0x00000074006f7213 */ /* 0x000fe20000000000 */
[----:B------:R-:W-:Y:S01]  /*73f0*/  IMAD.MOV R2, RZ, RZ, -R2 ;  /* 0x000000ffff027224 */ /* 0x000fe200078e0a02 */
[C---:B------:R-:W-:Y:S01]  /*7400*/  ISETP.GT.U32.AND P4, PT, R21.reuse, R109, PT ;  /* 0x0000006d1500720c */ /* 0x040fe20003f84070 */
[--C-:B------:R-:W-:Y:S01]  /*7410*/  @!P6 IMAD.IADD R108, R108, 0x1, -R21.reuse ;  /* 0x000000016c6ce824 */ /* 0x100fe200078e0a15 */
[C---:B------:R-:W-:Y:S01]  /*7420*/  ISETP.GT.U32.AND P6, PT, R21.reuse, R107, PT ;  /* 0x0000006b1500720c */ /* 0x040fe20003fc4070 */
[C---:B------:R-:W-:Y:S01]  /*7430*/  IMAD R2, R21.reuse, R2, R4 ;  /* 0x0000000215027224 */ /* 0x040fe200078e0204 */
[----:B------:R-:W-:Y:S01]  /*7440*/  ISETP.GE.AND P1, PT, R112, RZ, PT ;  /* 0x000000ff7000720c */ /* 0x000fe20003f26270 */
[C---:B------:R-:W-:Y:S01]  /*7450*/  IMAD R110, R21.reuse, R3, R110 ;  /* 0x00000003156e7224 */ /* 0x040fe200078e026e */
[----:B------:R-:W-:Y:S01]  /*7460*/  ISETP.GT.U32.AND P5, PT, R21, R108, PT ;  /* 0x0000006c1500720c */ /* 0x000fe20003fa4070 */
[----:B------:R-:W-:Y:S01]  /*7470*/  IMAD.HI.U32 R3, R0, R20, RZ ;  /* 0x0000001400037227 */ /* 0x000fe200078e00ff */
[----:B------:R-:W-:Y:S01]  /*7480*/  @!P3 IADD3 R106, -R106, RZ, RZ ;  /* 0x000000ff6a6ab210 */ /* 0x000fe20007ffe1ff */
[----:B------:R-:W-:Y:S02]  /*7490*/  STL [R1+0x4cac], R105 ;  /* 0x004cac6901007387 */ /* 0x000fe40000100800 */
[----:B------:R-:W-:Y:S01]  /*74a0*/  IMAD.HI.U32 R4, R0, R111, RZ ;  /* 0x0000006f00047227 */ /* 0x000fe200078e00ff */
[----:B------:R-:W-:Y:S01]  /*74b0*/  IADD3 R3, -R3, RZ, RZ ;  /* 0x000000ff03037210 */ /* 0x000fe20007ffe1ff */
[----:B------:R1:W-:Y:S02]  /*74c0*/  STL [R1+0x4cb0], R106 ;  /* 0x004cb06a01007387 */ /* 0x0003e40000100800 */
[--C-:B------:R-:W-:Y:S01]  /*74d0*/  @!P4 IMAD.IADD R109, R109, 0x1, -R21.reuse ;  /* 0x000000016d6dc824 */ /* 0x100fe200078e0a15 */
[----:B------:R-:W-:Y:S01]  /*74e0*/  ISETP.GT.U32.AND P4, PT, R21, R2, PT ;  /* 0x000000021500720c */ /* 0x000fe20003f84070 */
[----:B------:R-:W-:Y:S01]  /*74f0*/  @!P6 IMAD.IADD R107, R107, 0x1, -R21 ;  /* 0x000000016b6be824 */ /* 0x000fe200078e0a15 */
[C---:B------:R-:W-:Y:S01]  /*7500*/  ISETP.GT.U32.AND P6, PT, R21.reuse, R110, PT ;  /* 0x0000006e1500720c */ /* 0x040fe20003fc4070 */
[----:B------:R-:W-:Y:S01]  /*7510*/  IMAD.MOV R112, RZ, RZ, -R4 ;  /* 0x000000ffff707224 */ /* 0x000fe200078e0a04 */
[----:B------:R-:W-:Y:S01]  /*7520*/  @!P5 IADD3 R108, R108, -R21, RZ ;  /* 0x800000156c6cd210 */ /* 0x000fe20007ffe0ff */
[----:B------:R-:W-:Y:S01]  /*7530*/  IMAD R4, R21, R3, R20 ;  /* 0x0000000315047224 */ /* 0x000fe200078e0214 */
[----:B------:R-:W-:Y:S01]  /*7540*/  ISETP.GE.AND P5, PT, R113, RZ, PT ;  /* 0x000000ff7100720c */ /* 0x000fe20003fa6270 */
[----:B------:R-:W-:Y:S01]  /*7550*/  VIADD R113, R10, 0x8b ;  /* 0x0000008b0a717836 */ /* 0x000fe20000000000 */
[----:B------:R-:W-:Y:S01]  /*7560*/  @!P1 IADD3 R109, -R109, RZ, RZ ;  /* 0x000000ff6d6d9210 */ /* 0x000fe20007ffe1ff */
[----:B------:R-:W-:Y:S01]  /*7570*/  IMAD R20, R21, R112, R111 ;  /* 0x0000007015147224 */ /* 0x000fe200078e026f */
[----:B------:R-:W-:Y:S01]  /*7580*/  ISETP.GE.AND P1, PT, R115, RZ, PT ;  /* 0x000000ff7300720c */ /* 0x000fe20003f26270 */
[----:B------:R-:W-:Y:S01]  /*7590*/  @!P0 IMAD.MOV R107, RZ, RZ, -R107 ;  /* 0x000000ffff6b8224 */ /* 0x000fe200078e0a6b */
[----:B------:R-:W-:Y:S01]  /*75a0*/  IABS R3, R113 ;  /* 0x0000007100037213 */ /* 0x000fe20000000000 */
[--C-:B------:R-:W-:Y:S01]  /*75b0*/  @!P4 IMAD.IADD R2, R2, 0x1, -R21.reuse ;  /* 0x000000010202c824 */ /* 0x100fe200078e0a15 */
[C---:B------:R-:W-:Y:S01]  /*75c0*/  ISETP.GT.U32.AND P0, PT, R21.reuse, R4, PT ;  /* 0x000000041500720c */ /* 0x040fe20003f04070 */
[----:B------:R-:W-:Y:S01]  /*75d0*/  @!P6 IMAD.IADD R110, R110, 0x1, -R21 ;  /* 0x000000016e6ee824 */ /* 0x000fe200078e0a15 */
[----:B------:R-:W-:Y:S01]  /*75e0*/  ISETP.GE.AND P6, PT, R114, RZ, PT ;  /* 0x000000ff7200720c */ /* 0x000fe20003fc6270 */
[----:B------:R-:W-:Y:S01]  /*75f0*/  IMAD.MOV.U32 R112, RZ, RZ, R3 ;  /* 0x000000ffff707224 */ /* 0x000fe200078e0003 */
[C---:B------:R-:W-:Y:S01]  /*7600*/  ISETP.GT.U32.AND P4, PT, R21.reuse, R2, PT ;  /* 0x000000021500720c */ /* 0x040fe20003f84070 */
[----:B------:R-:W-:Y:S01]  /*7610*/  @!P2 IMAD.MOV R108, RZ, RZ, -R108 ;  /* 0x000000ffff6ca224 */ /* 0x000fe200078e0a6c */
[C---:B------:R-:W-:Y:S01]  /*7620*/  ISETP.GT.U32.AND P3, PT, R21.reuse, R110, PT ;  /* 0x0000006e1500720c */ /* 0x040fe20003f64070 */
[----:B------:R-:W-:Y:S01]  /*7630*/  IMAD.HI.U32 R3, R0, R112, RZ ;  /* 0x0000007000037227 */ /* 0x000fe200078e00ff */
[----:B------:R-:W-:Y:S01]  /*7640*/  IABS R114, R117 ;  /* 0x0000007500727213 */ /* 0x000fe20000000000 */
[----:B------:R-:W-:Y:S01]  /*7650*/  STL [R1+0x4cb4], R107 ;  /* 0x004cb46b01007387 */ /* 0x000fe20000100800 */
[----:B------:R-:W-:Y:S01]  /*7660*/  ISETP.GT.U32.AND P2, PT, R21, R20, PT ;  /* 0x000000141500720c */ /* 0x000fe20003f44070 */
[----:B------:R-:W-:Y:S01]  /*7670*/  IMAD.MOV R3, RZ, RZ, -R3 ;  /* 0x000000ffff037224 */ /* 0x000fe200078e0a03 */
[----:B-1----:R-:W-:Y:S01]  /*7680*/  IADD3 R106, R10, 0x1a2, RZ ;  /* 0x000001a20a6a7810 */ /* 0x002fe20007ffe0ff */
[----:B------:R-:W-:Y:S01]  /*7690*/  IMAD.HI.U32 R111, R0, R114, RZ ;  /* 0x00000072006f7227 */ /* 0x000fe200078e00ff */
[----:B------:R1:W-:Y:S01]  /*76a0*/  STL [R1+0x4cb8], R108 ;  /* 0x004cb86c01007387 */ /* 0x0003e20000100800 */
[----:B------:R-:W-:-:S02]  /*76b0*/  IADD3 R105, R10, 0x1a3, RZ ;  /* 0x000001a30a697810 */ /* 0x000fc40007ffe0ff */
[--C-:B------:R-:W-:Y:S01]  /*76c0*/  @!P4 IMAD.IADD R2, R2, 0x1, -R21.reuse ;  /* 0x000000010202c824 */ /* 0x100fe200078e0a15 */
[----:B------:R-:W-:Y:S01]  /*76d0*/  IADD3 R111, -R111, RZ, RZ ;  /* 0x000000ff6f6f7210 */ /* 0x000fe20007ffe1ff */
[--C-:B------:R-:W-:Y:S01]  /*76e0*/  @!P3 IMAD.IADD R110, R110, 0x1, -R21.reuse ;  /* 0x000000016e6eb824 */ /* 0x100fe200078e0a15 */
[----:B------:R-:W-:Y:S01]  /*76f0*/  ISETP.GE.AND P4, PT, R113, RZ, PT ;  /* 0x000000ff7100720c */ /* 0x000fe20003f86270 */
[C---:B------:R-:W-:Y:S01]  /*7700*/  IMAD R112, R21.reuse, R3, R112 ;  /* 0x0000000315707224 */ /* 0x040fe200078e0270 */
[----:B------:R-:W-:Y:S01]  /*7710*/  MOV R11, R2 ;  /* 0x00000002000b7202 */ /* 0x000fe20000000f00 */
[C---:B------:R-:W-:Y:S01]  /*7720*/  IMAD R114, R21.reuse, R111, R114 ;  /* 0x0000006f15727224 */ /* 0x040fe200078e0272 */
[----:B------:R-:W-:Y:S01]  /*7730*/  IADD3 R3, R10, 0x8d, RZ ;  /* 0x0000008d0a037810 */ /* 0x000fe20007ffe0ff */
[----:B------:R-:W-:Y:S01]  /*7740*/  @!P5 IMAD.MOV R110, RZ, RZ, -R110 ;  /* 0x000000ffff6ed224 */ /* 0x000fe200078e0a6e */
[C---:B------:R-:W-:Y:S01]  /*7750*/  ISETP.GT.U32.AND P5, PT, R21.reuse, R112, PT ;  /* 0x000000701500720c */ /* 0x040fe20003fa4070 */
[--C-:B------:R-:W-:Y:S01]  /*7760*/  @!P0 IMAD.IADD R4, R4, 0x1, -R21.reuse ;  /* 0x0000000104048824 */ /* 0x100fe200078e0a15 */
[----:B------:R-:W-:Y:S01]  /*7770*/  IABS R111, R3 ;  /* 0x00000003006f7213 */ /* 0x000fe20000000000 */
[----:B------:R-:W-:Y:S01]  /*7780*/  @!P2 IMAD.IADD R20, R20, 0x1, -R21 ;  /* 0x000000011414a824 */ /* 0x000fe200078e0a15 */
[----:B------:R-:W-:Y:S01]  /*7790*/  ISETP.GE.AND P3, PT, R116, RZ, PT ;  /* 0x000000ff7400720c */ /* 0x000fe20003f66270 */
[----:B------:R-:W-:Y:S01]  /*77a0*/  @!P6 IMAD.MOV R11, RZ, RZ, -R11 ;  /* 0x000000ffff0be224 */ /* 0x000fe200078e0a0b */
[C---:B------:R-:W-:Y:S01]  /*77b0*/  ISETP.GT.U32.AND P6, PT, R21.reuse, R114, PT ;  /* 0x000000721500720c */ /* 0x040fe20003fc4070 */
[----:B------:R-:W-:Y:S01]  /*77c0*/  VIADD R115, R10, 0x8e ;  /* 0x0000008e0a737836 */ /* 0x000fe20000000000 */
[C---:B------:R-:W-:Y:S01]  /*77d0*/  ISETP.GT.U32.AND P0, PT, R21.reuse, R4, PT ;  /* 0x000000041500720c */ /* 0x040fe20003f04070 */
[----:B------:R-:W-:Y:S01]  /*77e0*/  IMAD.HI.U32 R2, R0, R111, RZ ;  /* 0x0000006f00027227 */ /* 0x000fe200078e00ff */
[C---:B------:R-:W-:Y:S01]  /*77f0*/  ISETP.GT.U32.AND P2, PT, R21.reuse, R20, PT ;  /* 0x000000141500720c */ /* 0x040fe20003f44070 */
[----:B------:R-:W-:Y:S01]  /*7800*/  STL [R1+0x4cbc], R109 ;  /* 0x004cbc6d01007387 */ /* 0x000fe20000100800 */
[----:B------:R-:W-:Y:S01]  /*7810*/  IABS R113, R115 ;  /* 0x0000007300717213 */ /* 0x000fe20000000000 */
[----:B------:R-:W-:Y:S01]  /*7820*/  IMAD.MOV R2, RZ, RZ, -R2 ;  /* 0x000000ffff027224 */ /* 0x000fe200078e0a02 */
[-C--:B------:R-:W-:Y:S01]  /*7830*/  @!P5 IADD3 R112, R112, -R21.reuse, RZ ;  /* 0x800000157070d210 */ /* 0x080fe20007ffe0ff */
[----:B------:R2:W-:Y:S01]  /*7840*/  STL [R1+0x4cc0], R110 ;  /* 0x004cc06e01007387 */ /* 0x0005e20000100800 */
[----:B-1----:R-:W-:Y:S01]  /*7850*/  IADD3 R108, R10, 0x1a0, RZ ;  /* 0x000001a00a6c7810 */ /* 0x002fe20007ffe0ff */
[C---:B------:R-:W-:Y:S01]  /*7860*/  IMAD R2, R21.reuse, R2, R111 ;  /* 0x0000000215027224 */ /* 0x040fe200078e026f */
[----:B------:R-:W-:Y:S01]  /*7870*/  ISETP.GT.U32.AND P5, PT, R21, R112, PT ;  /* 0x000000701500720c */ /* 0x000fe20003fa4070 */
[----:B------:R-:W-:Y:S01]  /*7880*/  STL [R1+0xa0], R11 ;  /* 0x0000a00b01007387 */ /* 0x000fe20000100800 */
[-C--:B------:R-:W-:Y:S01]  /*7890*/  @!P6 IADD3 R114, R114, -R21.reuse, RZ ;  /* 0x800000157272e210 */ /* 0x080fe20007ffe0ff */
[----:B------:R-:W-:Y:S01]  /*78a0*/  IMAD.HI.U32 R111, R0, R118, RZ ;  /* 0x00000076006f7227 */ /* 0x000fe200078e00ff */
[----:B------:R-:W-:-:S02]  /*78b0*/  @!P0 IADD3 R4, R4, -R21, RZ ;  /* 0x8000001504048210 */ /* 0x000fc40007ffe0ff */
[----:B------:R-:W-:Y:S01]  /*78c0*/  ISETP.GT.U32.AND P6, PT, R21, R114, PT ;  /* 0x000000721500720c */ /* 0x000fe20003fc4070 */
[----:B------:R-:W-:Y:S01]  /*78d0*/  @!P2 IMAD.IADD R20, R20, 0x1, -R21 ;  /* 0x000000011414a824 */ /* 0x000fe200078e0a15 */
[----:B------:R-:W-:Y:S01]  /*78e0*/  ISETP.GE.AND P2, PT, R3, RZ, PT ;  /* 0x000000ff0300720c */ /* 0x000fe20003f46270 */
[----:B------:R-:W-:Y:S01]  /*78f0*/  IMAD.HI.U32 R3, R0, R113, RZ ;  /* 0x0000007100037227 */ /* 0x000fe200078e00ff */
[----:B------:R-:W-:Y:S02]  /*7900*/  ISETP.GE.AND P0, PT, R117, RZ, PT ;  /* 0x000000ff7500720c */ /* 0x000fe40003f06270 */
[----:B--2---:R-:W-:Y:S01]  /*7910*/  IADD3 R110, R10, 0x19e, RZ ;  /* 0x0000019e0a6e7810 */ /* 0x004fe20007ffe0ff */
[----:B------:R-:W-:Y:S01]  /*7920*/  IMAD.MOV.U32 R5, RZ, RZ, R4 ;  /* 0x000000ffff057224 */ /* 0x000fe200078e0004 */
[----:B------:R-:W-:Y:S01]  /*7930*/  @!P5 IADD3 R112, R112, -R21, RZ ;  /* 0x800000157070d210 */ /* 0x000fe20007ffe0ff */
[----:B------:R-:W-:Y:S01]  /*7940*/  IMAD.MOV R4, RZ, RZ, -R3 ;  /* 0x000000ffff047224 */ /* 0x000fe200078e0a03 */
[----:B------:R-:W-:Y:S01]  /*7950*/  ISETP.GT.U32.AND P5, PT, R21, R2, PT ;  /* 0x000000021500720c */ /* 0x000fe20003fa4070 */
[----:B------:R-:W-:-:S02]  /*7960*/  VIADD R117, R10, 0x8f ;  /* 0x0000008f0a757836 */ /* 0x000fc40000000000 */
[C---:B------:R-:W-:Y:S01]  /*7970*/  IMAD R4, R21.reuse, R4, R113 ;  /* 0x0000000415047224 */ /* 0x040fe200078e0271 */
[----:B------:R-:W-:Y:S01]  /*7980*/  IABS R113, R119 ;  /* 0x0000007700717213 */ /* 0x000fe20000000000 */
[----:B------:R-:W-:Y:S01]  /*7990*/  @!P6 IMAD.IADD R114, R114, 0x1, -R21 ;  /* 0x000000017272e824 */ /* 0x000fe200078e0a15 */
[----:B------:R-:W-:Y:S01]  /*79a0*/  IABS R116, R117 ;  /* 0x0000007500747213 */ /* 0x000fe20000000000 */
[----:B------:R-:W-:Y:S01]  /*79b0*/  @!P1 IMAD.MOV R5, RZ, RZ, -R5 ;  /* 0x000000ffff059224 */ /* 0x000fe200078e0a05 */
[----:B------:R-:W-:Y:S01]  /*79c0*/  ISETP.GT.U32.AND P6, PT, R21, R4, PT ;  /* 0x000000041500720c */ /* 0x000fe20003fc4070 */
[----:B------:R-:W-:Y:S01]  /*79d0*/  IMAD.MOV R111, RZ, RZ, -R111 ;  /* 0x000000ffff6f7224 */ /* 0x000fe200078e0a6f */
[----:B------:R-:W-:Y:S01]  /*79e0*/  ISETP.GE.AND P1, PT, R115, RZ, PT ;  /* 0x000000ff7300720c */ /* 0x000fe20003f26270 */
[----:B------:R-:W-:Y:S01]  /*79f0*/  IMAD.HI.U32 R3, R0, R116, RZ ;  /* 0x0000007400037227 */ /* 0x000fe200078e00ff */
[----:B------:R1:W-:Y:S01]  /*7a00*/  STL [R1+0xa4], R5 ;  /* 0x0000a40501007387 */ /* 0x0003e20000100800 */
[----:B------:R-:W-:-:S02]  /*7a10*/  IABS R115, R121 ;  /* 0x0000007900737213 */ /* 0x000fc40000000000 */
[----:B------:R-:W-:Y:S02]  /*7a20*/  IMAD.MOV R3, RZ, RZ, -R3 ;  /* 0x000000ffff037224 */ /* 0x000fe400078e0a03 */
[----:B------:R-:W-:Y:S02]  /*7a30*/  @!P5 IMAD.IADD R2, R2, 0x1, -R21 ;  /* 0x000000010202d824 */ /* 0x000fe400078e0a15 */
[----:B------:R-:W-:Y:S02]  /*7a40*/  IMAD R116, R21, R3, R116 ;  /* 0x0000000315747224 */ /* 0x000fe400078e0274 */
[----:B------:R-:W-:-:S03]  /*7a50*/  IMAD.HI.U32 R3, R0, R113, RZ ;  /* 0x0000007100037227 */ /* 0x000fc600078e00ff */
[----:B------:R-:W-:Y:S01]  /*7a60*/  ISETP.GT.U32.AND P5, PT, R21, R116, PT ;  /* 0x000000741500720c */ /* 0x000fe20003fa4070 */
[----:B-1----:R-:W-:Y:S01]  /*7a70*/  IMAD.MOV.U32 R5, RZ, RZ, R20 ;  /* 0x000000ffff057224 */ /* 0x002fe200078e0014 */
[----:B------:R-:W-:Y:S01]  /*7a80*/  IADD3 R20, -R3, RZ, RZ ;  /* 0x000000ff03147210 */ /* 0x000fe20007ffe1ff */
[----:B------:R-:W-:Y:S01]  /*7a90*/  @!P6 IMAD.IADD R4, R4, 0x1, -R21 ;  /* 0x000000010404e824 */ /* 0x000fe200078e0a15 */
[----:B------:R-:W-:Y:S01]  /*7aa0*/  ISETP.GT.U32.AND P6, PT, R21, R2, PT ;  /* 0x000000021500720c */ /* 0x000fe20003fc4070 */
[----:B------:R-:W-:Y:S01]  /*7ab0*/  IMAD.MOV.U32 R6, RZ, RZ, R114 ;  /* 0x000000ffff067224 */ /* 0x000fe200078e0072 */
[----:B------:R-:W-:Y:S01]  /*7ac0*/  @!P3 IADD3 R5, -R5, RZ, RZ ;  /* 0x000000ff0505b210 */ /* 0x000fe20007ffe1ff */
[----:B------:R-:W-:Y:S01]  /*7ad0*/  IMAD R20, R21, R20, R113 ;  /* 0x0000001415147224 */ /* 0x000fe200078e0271 */
[----:B------:R-:W-:Y:S01]  /*7ae0*/  IABS R3, R123 ;  /* 0x0000007b00037213 */ /* 0x000fe20000000000 */
[----:B------:R-:W-:Y:S01]  /*7af0*/  IMAD.MOV.U32 R113, RZ, RZ, R115 ;  /* 0x000000ffff717224 */ /* 0x000fe200078e0073 */
[----:B------:R-:W-:Y:S01]  /*7b00*/  @!P0 IADD3 R6, -R6, RZ, RZ ;  /* 0x000000ff06068210 */ /* 0x000fe20007ffe1ff */
[----:B------:R1:W-:Y:S01]  /*7b10*/  STL [R1+0xa8], R5 ;  /* 0x0000a80501007387 */ /* 0x0003e20000100800 */
[----:B------:R-:W-:Y:S01]  /*7b20*/  VIADD R115, R10, 0x94 ;  /* 0x000000940a737836 */ /* 0x000fe20000000000 */
[----:B------:R-:W-:Y:S01]  /*7b30*/  ISETP.GE.AND P3, PT, R117, RZ, PT ;  /* 0x000000ff7500720c */ /* 0x000fe20003f66270 */
[----:B------:R-:W-:Y:S01]  /*7b40*/  IMAD R118, R21, R111, R118 ;  /* 0x0000006f15767224 */ /* 0x000fe200078e0276 */
[----:B------:R-:W-:Y:S01]  /*7b50*/  ISETP.GE.AND P0, PT, R119, RZ, PT ;  /* 0x000000ff7700720c */ /* 0x000fe20003f06270 */
[----:B------:R-:W-:Y:S01]  /*7b60*/  @!P5 IMAD.IADD R116, R116, 0x1, -R21 ;  /* 0x000000017474d824 */ /* 0x000fe200078e0a15 */
[----:B------:R-:W-:Y:S01]  /*7b70*/  @!P6 IADD3 R2, R2, -R21, RZ ;  /* 0x800000150202e210 */ /* 0x000fe20007ffe0ff */
[C---:B------:R-:W-:Y:S01]  /*7b80*/  VIADD R117, R10.reuse, 0x95 ;  /* 0x000000950a757836 */ /* 0x040fe20000000000 */
[C---:B------:R-:W-:Y:S01]  /*7b90*/  ISETP.GT.U32.AND P6, PT, R21.reuse, R20, PT ;  /* 0x000000141500720c */ /* 0x040fe20003fc4070 */
[----:B------:R-:W-:Y:S01]  /*7ba0*/  VIADD R119, R10, 0x96 ;  /* 0x000000960a777836 */ /* 0x000fe20000000000 */
[----:B------:R-:W-:Y:S01]  /*7bb0*/  ISETP.GT.U32.AND P5, PT, R21, R116, PT ;  /* 0x000000741500720c */ /* 0x000fe20003fa4070 */
[----:B-1----:R-:W-:Y:S01]  /*7bc0*/  IMAD.MOV.U32 R5, RZ, RZ, R112 ;  /* 0x000000ffff057224 */ /* 0x002fe200078e0070 */
[----:B------:R-:W-:Y:S01]  /*7bd0*/  MOV R112, R3 ;  /* 0x0000000300707202 */ /* 0x000fe20000000f00 */
[----:B------:R-:W-:Y:S01]  /*7be0*/  IMAD.HI.U32 R3, R0, R113, RZ ;  /* 0x0000007100037227 */ /* 0x000fe200078e00ff */
[----:B------:R-:W-:-:S03]  /*7bf0*/  IABS R114, R117 ;  /* 0x0000007500727213 */ /* 0x000fc60000000000 */
[----:B------:R-:W-:Y:S01]  /*7c00*/  @!P4 IMAD.MOV R5, RZ, RZ, -R5 ;  /* 0x000000ffff05c224 */ /* 0x000fe200078e0a05 */
[C---:B------:R-:W-:Y:S01]  /*7c10*/  ISETP.GT.U32.AND P4, PT, R21.reuse, R4, PT ;  /* 0x000000041500720c */ /* 0x040fe20003f84070 */
[----:B------:R-:W-:Y:S02]  /*7c20*/  IMAD.HI.U32 R111, R0, R112, RZ ;  /* 0x00000070006f7227 */ /* 0x000fe400078e00ff */
[----:B------:R-:W-:Y:S01]  /*7c30*/  @!P6 IADD3 R20, R20, -R21, RZ ;  /* 0x800000151414e210 */ /* 0x000fe20007ffe0ff */
[----:B------:R1:W-:Y:S01]  /*7c40*/  STL [R1+0xac], R5 ;  /* 0x0000ac0501007387 */ /* 0x0003e20000100800 */
[----:B------:R-:W-:Y:S02]  /*7c50*/  IMAD.MOV R111, RZ, RZ, -R111 ;  /* 0x000000ffff6f7224 */ /* 0x000fe400078e0a6f */
[----:B------:R-:W-:Y:S01]  /*7c60*/  @!P5 IMAD.IADD R116, R116, 0x1, -R21 ;  /* 0x000000017474d824 */ /* 0x000fe200078e0a15 */
[----:B------:R2:W-:Y:S01]  /*7c70*/  STL [R1+0xb0], R6 ;  /* 0x0000b00601007387 */ /* 0x0005e20000100800 */
[----:B------:R-:W-:Y:S01]  /*7c80*/  IMAD R112, R21, R111, R112 ;  /* 0x0000006f15707224 */ /* 0x000fe200078e0270 */
[----:B------:R-:W-:Y:S01]  /*7c90*/  ISETP.GE.AND P5, PT, R121, RZ, PT ;  /* 0x000000ff7900720c */ /* 0x000fe20003fa6270 */
[----:B------:R-:W-:-:S02]  /*7ca0*/  VIADD R121, R10, 0x97 ;  /* 0x000000970a797836 */ /* 0x000fc40000000000 */
[----:B------:R-:W-:Y:S01]  /*7cb0*/  @!P4 IMAD.IADD R4, R4, 0x1, -R21 ;  /* 0x000000010404c824 */ /* 0x000fe200078e0a15 */
[----:B------:R-:W-:Y:S01]  /*7cc0*/  ISETP.GE.AND P4, PT, R120, RZ, PT ;  /* 0x000000ff7800720c */ /* 0x000fe20003f86270 */
[----:B-1----:R-:W-:Y:S01]  /*7cd0*/  IMAD.MOV.U32 R5, RZ, RZ, R2 ;  /* 0x000000ffff057224 */ /* 0x002fe200078e0002 */
[----:B------:R-:W-:Y:S01]  /*7ce0*/  IABS R120, R119 ;  /* 0x0000007700787213 */ /* 0x000fe20000000000 */
[----:B------:R-:W-:Y:S01]  /*7cf0*/  IMAD.MOV R2, RZ, RZ, -R3 ;  /* 0x000000ffff027224 */ /* 0x000fe200078e0a03 */
[----:B------:R-:W-:Y:S01]  /*7d00*/  MOV R3, R4 ;  /* 0x0000000400037202 */ /* 0x000fe20000000f00 */
[----:B--2---:R-:W-:Y:S01]  /*7d10*/  IMAD.MOV.U32 R6, RZ, RZ, R116 ;  /* 0x000000ffff067224 */ /* 0x004fe200078e0074 */
[----:B------:R-:W-:Y:S01]  /*7d20*/  @!P2 IADD3 R5, -R5, RZ, RZ ;  /* 0x000000ff0505a210 */ /* 0x000fe20007ffe1ff */
[----:B------:R-:W-:Y:S01]  /*7d30*/  IMAD R2, R21, R2, R113 ;  /* 0x0000000215027224 */ /* 0x000fe200078e0271 */
[----:B------:R-:W-:Y:S01]  /*7d40*/  @!P1 IADD3 R3, -R3, RZ, RZ ;  /* 0x000000ff03039210 */ /* 0x000fe20007ffe1ff */
[----:B------:R-:W-:Y:S01]  /*7d50*/  IMAD.HI.U32 R111, R0, R120, RZ ;  /* 0x00000078006f7227 */ /* 0x000fe200078e00ff */
[----:B------:R-:W-:Y:S01]  /*7d60*/  IABS R4, R115 ;  /* 0x0000007300047213 */ /* 0x000fe20000000000 */
[----:B------:R-:W-:Y:S01]  /*7d70*/  STL [R1+0xb4], R5 ;  /* 0x0000b40501007387 */ /* 0x000fe20000100800 */
[C---:B------:R-:W-:Y:S01]  /*7d80*/  ISETP.GT.U32.AND P6, PT, R21.reuse, R2, PT ;  /* 0x000000021500720c */ /* 0x040fe20003fc4070 */
[----:B------:R-:W-:Y:S01]  /*7d90*/  @!P3 IMAD.MOV R6, RZ, RZ, -R6 ;  /* 0x000000ffff06b224 */ /* 0x000fe200078e0a06 */
[C---:B------:R-:W-:Y:S01]  /*7da0*/  ISETP.GT.U32.AND P2, PT, R21.reuse, R118, PT ;  /* 0x000000761500720c */ /* 0x040fe20003f44070 */
[----:B------:R1:W-:Y:S01]  /*7db0*/  STL [R1+0xb8], R3 ;  /* 0x0000b80301007387 */ /* 0x0003e20000100800 */
[----:B------:R-:W-:Y:S01]  /*7dc0*/  ISETP.GT.U32.AND P1, PT, R21, R20, PT ;  /* 0x000000141500720c */ /* 0x000fe20003f24070 */
[----:B------:R-:W-:Y:S01]  /*7dd0*/  IMAD.MOV R111, RZ, RZ, -R111 ;  /* 0x000000ffff6f7224 */ /* 0x000fe200078e0a6f */
[----:B------:R-:W-:Y:S01]  /*7de0*/  IABS R122, R121 ;  /* 0x00000079007a7213 */ /* 0x000fe20000000000 */
[----:B------:R-:W-:Y:S01]  /*7df0*/  STL [R1+0xbc], R6 ;  /* 0x0000bc0601007387 */ /* 0x000fe20000100800 */
[----:B------:R-:W-:-:S02]  /*7e00*/  VIADD R116, R10, 0x9b ;  /* 0x0000009b0a747836 */ /* 0x000fc40000000000 */
[----:B------:R-:W-:Y:S02]  /*7e10*/  IMAD R120, R21, R111, R120 ;  /* 0x0000006f15787224 */ /* 0x000fe400078e0278 */
[----:B------:R-:W-:-:S04]  /*7e20*/  IMAD.HI.U32 R113, R0, R122, RZ ;  /* 0x0000007a00717227 */ /* 0x000fc800078e00ff */
[----:B------:R-:W-:Y:S01]  /*7e30*/  @!P6 IMAD.IADD R2, R2, 0x1, -R21 ;  /* 0x000000010202e824 */ /* 0x000fe200078e0a15 */
[----:B------:R-:W-:Y:S01]  /*7e40*/  IADD3 R113, -R113, RZ, RZ ;  /* 0x000000ff71717210 */ /* 0x000fe20007ffe1ff */
[----:B-1----:R-:W-:-:S03]  /*7e50*/  IMAD.HI.U32 R3, R0, R4, RZ ;  /* 0x0000000400037227 */ /* 0x002fc600078e00ff */
[----:B------:R-:W-:Y:S01]  /*7e60*/  ISETP.GT.U32.AND P6, PT, R21, R2, PT ;  /* 0x000000021500720c */ /* 0x000fe20003fc4070 */
[--C-:B------:R-:W-:Y:S01]  /*7e70*/  @!P2 IMAD.IADD R118, R118, 0x1, -R21.reuse ;  /* 0x000000017676a824 */ /* 0x100fe200078e0a15 */
[----:B------:R-:W-:Y:S01]  /*7e80*/  IADD3 R3, -R3, RZ, RZ ;  /* 0x000000ff03037210 */ /* 0x000fe20007ffe1ff */
[----:B------:R-:W-:Y:S01]  /*7e90*/  @!P1 IMAD.IADD R20, R20, 0x1, -R21 ;  /* 0x0000000114149824 */ /* 0x000fe200078e0a15 */
[C---:B------:R-:W-:Y:S01]  /*7ea0*/  ISETP.GT.U32.AND P1, PT, R21.reuse, R112, PT ;  /* 0x000000701500720c */ /* 0x040fe20003f24070 */
[C---:B------:R-:W-:Y:S01]  /*7eb0*/  IMAD R122, R21.reuse, R113, R122 ;  /* 0x00000071157a7224 */ /* 0x040fe200078e027a */
[C---:B------:R-:W-:Y:S01]  /*7ec0*/  ISETP.GT.U32.AND P2, PT, R21.reuse, R118, PT ;  /* 0x000000761500720c */ /* 0x040fe20003f44070 */
[----:B------:R-:W-:Y:S01]  /*7ed0*/  IMAD R4, R21, R3, R4 ;  /* 0x0000000315047224 */ /* 0x000fe200078e0204 */
[----:B------:R-:W-:Y:S01]  /*7ee0*/  MOV R5, R20 ;  /* 0x0000001400057202 */ /* 0x000fe20000000f00 */
[----:B------:R-:W-:Y:S01]  /*7ef0*/  IMAD.HI.U32 R3, R0, R114, RZ ;  /* 0x0000007200037227 */ /* 0x000fe200078e00ff */
[----:B------:R-:W-:-:S02]  /*7f00*/  IABS R113, R116 ;  /* 0x0000007400717213 */ /* 0x000fc40000000000 */
[----:B------:R-:W-:Y:S01]  /*7f10*/  @!P0 IADD3 R5, -R5, RZ, RZ ;  /* 0x000000ff05058210 */ /* 0x000fe20007ffe1ff */
[----:B------:R-:W-:Y:S01]  /*7f20*/  IMAD.MOV R3, RZ, RZ, -R3 ;  /* 0x000000ffff037224 */ /* 0x000fe200078e0a03 */
[----:B------:R-:W-:Y:S01]  /*7f30*/  @!P6 IADD3 R2, R2, -R21, RZ ;  /* 0x800000150202e210 */ /* 0x000fe20007ffe0ff */
[----:B------:R-:W-:Y:S01]  /*7f40*/  VIADD R109, R10, 0x19f ;  /* 0x0000019f0a6d7836 */ /* 0x000fe20000000000 */
[----:B------:R-:W-:Y:S01]  /*7f50*/  ISETP.GT.U32.AND P6, PT, R21, R4, PT ;  /* 0x000000041500720c */ /* 0x000fe20003fc4070 */
[--C-:B------:R-:W-:Y:S01]  /*7f60*/  @!P1 IMAD.IADD R112, R112, 0x1, -R21.reuse ;  /* 0x0000000170709824 */ /* 0x100fe200078e0a15 */
[----:B------:R-:W-:Y:S01]  /*7f70*/  ISETP.GE.AND P1, PT, R115, RZ, PT ;  /* 0x000000ff7300720c */ /* 0x000fe20003f26270 */
[----:B------:R-:W-:Y:S01]  /*7f80*/  VIADD R115, R10, 0x98 ;  /* 0x000000980a737836 */ /* 0x000fe20000000000 */
[----:B------:R1:W-:Y:S01]  /*7f90*/  STL [R1+0xc0], R5 ;  /* 0x0000c00501007387 */ /* 0x0003e20000100800 */
[--C-:B------:R-:W-:Y:S01]  /*7fa0*/  @!P2 IMAD.IADD R118, R118, 0x1, -R21.reuse ;  /* 0x000000017676a824 */ /* 0x100fe200078e0a15 */
[----:B------:R-:W-:Y:S01]  /*7fb0*/  ISETP.GE.AND P2, PT, R123, RZ, PT ;  /* 0x000000ff7b00720c */ /* 0x000fe20003f46270 */
[C---:B------:R-:W-:Y:S01]  /*7fc0*/  IMAD R114, R21.reuse, R3, R114 ;  /* 0x0000000315727224 */ /* 0x040fe200078e0272 */
[----:B------:R-:W-:Y:S01]  /*7fd0*/  IABS R3, R115 ;  /* 0x0000007300037213 */ /* 0x000fe20000000000 */
[C---:B------:R-:W-:Y:S01]  /*7fe0*/  VIADD R107, R10.reuse, 0x1a1 ;  /* 0x000001a10a6b7836 */ /* 0x040fe20000000000 */
[C---:B------:R-:W-:Y:S01]  /*7ff0*/  IADD3 R123, R10.reuse, 0x99, RZ ;  /* 0x000000990a7b7810 */ /* 0x040fe20007ffe0ff */
[----:B------:R-:W-:Y:S01]  /*8000*/  VIADD R104, R10, 0x1a4 ;  /* 0x000001a40a687836 */ /* 0x000fe20000000000 */
[C---:B------:R-:W-:Y:S01]  /*8010*/  ISETP.GT.U32.AND P3, PT, R21.reuse, R114, PT ;  /* 0x000000721500720c */ /* 0x040fe20003f64070 */
[----:B------:R-:W-:Y:S01]  /*8020*/  @!P6 IMAD.IADD R4, R4, 0x1, -R21 ;  /* 0x000000010404e824 */ /* 0x000fe200078e0a15 */
[C---:B------:R-:W-:Y:S01]  /*8030*/  ISETP.GT.U32.AND P6, PT, R21.reuse, R112, PT ;  /* 0x000000701500720c */ /* 0x040fe20003fc4070 */
[----:B-1----:R-:W-:Y:S01]  /*8040*/  IMAD.MOV.U32 R5, RZ, RZ, R118 ;  /* 0x000000ffff057224 */ /* 0x002fe200078e0076 */
[----:B------:R-:W-:Y:S01]  /*8050*/  IABS R111, R123 ;  /* 0x0000007b006f7213 */ /* 0x000fe20000000000 */
[----:B------:R-:W-:Y:S01]  /*8060*/  IMAD.MOV.U32 R20, RZ, RZ, R3 ;  /* 0x000000ffff147224 */ /* 0x000fe200078e0003 */
[----:B------:R-:W-:Y:S01]  /*8070*/  ISETP.GT.U32.AND P0, PT, R21, R4, PT ;  /* 0x000000041500720c */ /* 0x000fe20003f04070 */
[----:B------:R-:W-:Y:S01]  /*8080*/  IMAD.MOV.U32 R3, RZ, RZ, R2 ;  /* 0x000000ffff037224 */ /* 0x000fe200078e0002 */
[----:B------:R-:W-:Y:S01]  /*8090*/  @!P4 IADD3 R5, -R5, RZ, RZ ;  /* 0x000000ff0505c210 */ /* 0x000fe20007ffe1ff */
[----:B------:R-:W-:Y:S01]  /*80a0*/  IMAD.HI.U32 R2, R0, R20, RZ ;  /* 0x0000001400027227 */ /* 0x000fe200078e00ff */
[----:B------:R-:W-:-:S03]  /*80b0*/  ISETP.GT.U32.AND P4, PT, R21, R120, PT ;  /* 0x000000781500720c */ /* 0x000fc60003f84070 */
[----:B------:R-:W-:Y:S01]  /*80c0*/  @!P5 IMAD.MOV R3, RZ, RZ, -R3 ;  /* 0x000000ffff03d224 */ /* 0x000fe200078e0a03 */
[----:B------:R1:W-:Y:S01]  /*80d0*/  STL [R1+0xc4], R5 ;  /* 0x0000c40501007387 */ /* 0x0003e20000100800 */
[----:B------:R-:W-:Y:S01]  /*80e0*/  IADD3 R2, -R2, RZ, RZ ;  /* 0x000000ff02027210 */ /* 0x000fe20007ffe1ff */
[--C-:B------:R-:W-:Y:S01]  /*80f0*/  @!P3 IMAD.IADD R114, R114, 0x1, -R21.reuse ;  /* 0x000000017272b824 */ /* 0x100fe200078e0a15 */
[----:B------:R-:W-:Y:S01]  /*8100*/  ISETP.GE.AND P5, PT, R117, RZ, PT ;  /* 0x000000ff7500720c */ /* 0x000fe20003fa6270 */
[----:B------:R2:W-:Y:S01]  /*8110*/  STL [R1+0xc8], R3 ;  /* 0x0000c80301007387 */ /* 0x0005e20000100800 */
[--C-:B------:R-:W-:Y:S01]  /*8120*/  @!P0 IMAD.IADD R4, R4, 0x1, -R21.reuse ;  /* 0x0000000104048824 */ /* 0x100fe200078e0a15 */
[----:B------:R-:W-:Y:S01]  /*8130*/  ISETP.GE.AND P0, PT, R119, RZ, PT ;  /* 0x000000ff7700720c */ /* 0x000fe20003f06270 */
[----:B------:R-:W-:Y:S01]  /*8140*/  @!P6 IMAD.IADD R112, R112, 0x1, -R21 ;  /* 0x000000017070e824 */ /* 0x000fe200078e0a15 */
[C---:B------:R-:W-:Y:S01]  /*8150*/  ISETP.GT.U32.AND P6, PT, R21.reuse, R122, PT ;  /* 0x0000007a1500720c */ /* 0x040fe20003fc4070 */
[C---:B------:R-:W-:Y:S01]  /*8160*/  IMAD R2, R21.reuse, R2, R20 ;  /* 0x0000000215027224 */ /* 0x040fe200078e0214 */
[----:B------:R-:W-:Y:S01]  /*8170*/  @!P4 IADD3 R120, R120, -R21, RZ ;  /* 0x800000157878c210 */ /* 0x000fe20007ffe0ff */
[----:B-1----:R-:W-:Y:S01]  /*8180*/  IMAD.MOV.U32 R5, RZ, RZ, R112 ;  /* 0x000000ffff057224 */ /* 0x002fe200078e0070 */
[----:B------:R-:W-:Y:S01]  /*8190*/  ISETP.GT.U32.AND P4, PT, R21, R114, PT ;  /* 0x000000721500720c */ /* 0x000fe20003f84070 */
[C---:B------:R-:W-:Y:S01]  /*81a0*/  VIADD R112, R10.reuse, 0x9a ;  /* 0x0000009a0a707836 */ /* 0x040fe20000000000 */
[----:B------:R-:W-:Y:S01]  /*81b0*/  IADD3 R117, R10, 0x9c, RZ ;  /* 0x0000009c0a757810 */ /* 0x000fe20007ffe0ff */
[----:B--2---:R-:W-:Y:S01]  /*81c0*/  IMAD.HI.U32 R3, R0, R111, RZ ;  /* 0x0000006f00037227 */ /* 0x004fe200078e00ff */
[----:B------:R-:W-:-:S02]  /*81d0*/  ISETP.GE.AND P3, PT, R121, RZ, PT ;  /* 0x000000ff7900720c */ /* 0x000fc40003f66270 */
[----:B------:R-:W-:Y:S01]  /*81e0*/  IABS R119, R124 ;  /* 0x0000007c00777213 */ /* 0x000fe20000000000 */
[----:B------:R-:W-:Y:S01]  /*81f0*/  IMAD.MOV R20, RZ, RZ, -R3 ;  /* 0x000000ffff147224 */ /* 0x000fe200078e0a03 */
[----:B------:R-:W-:Y:S01]  /*8200*/  MOV R3, R4 ;  /* 0x0000000400037202 */ /* 0x000fe20000000f00 */
[----:B------:R-:W-:Y:S01]  /*8210*/  @!P2 IMAD.MOV R5, RZ, RZ, -R5 ;  /* 0x000000ffff05a224 */ /* 0x000fe200078e0a05 */
[-C--:B------:R-:W-:Y:S01]  /*8220*/  @!P6 IADD3 R122, R122, -R21.reuse, RZ ;  /* 0x800000157a7ae210 */ /* 0x080fe20007ffe0ff */
[C---:B------:R-:W-:Y:S01]  /*8230*/  IMAD R4, R21.reuse, R20, R111 ;  /* 0x0000001415047224 */ /* 0x040fe200078e026f */
[C---:B------:R-:W-:Y:S01]  /*8240*/  ISETP.GT.U32.AND P6, PT, R21.reuse, R120, PT ;  /* 0x000000781500720c */ /* 0x040fe20003fc4070 */
[----:B------:R-:W-:Y:S01]  /*8250*/  @!P1 IMAD.MOV R3, RZ, RZ, -R3 ;  /* 0x000000ffff039224 */ /* 0x000fe200078e0a03 */
[----:B------:R-:W-:Y:S01]  /*8260*/  ISETP.GT.U32.AND P1, PT, R21, R2, PT ;  /* 0x000000021500720c */ /* 0x000fe20003f24070 */
[----:B------:R1:W-:Y:S01]  /*8270*/  STL [R1+0xcc], R5 ;  /* 0x0000cc0501007387 */ /* 0x0003e20000100800 */
[----:B------:R-:W-:Y:S01]  /*8280*/  @!P4 IADD3 R114, R114, -R21, RZ ;  /* 0x800000157272c210 */ /* 0x000fe20007ffe0ff */
[----:B------:R-:W-:Y:S01]  /*8290*/  IMAD.HI.U32 R20, R0, R113, RZ ;  /* 0x0000007100147227 */ /* 0x000fe200078e00ff */
[----:B------:R-:W-:Y:S01]  /*82a0*/  IABS R111, R112 ;  /* 0x00000070006f7213 */ /* 0x000fe20000000000 */
[----:B------:R2:W-:Y:S01]  /*82b0*/  STL [R1+0xd0], R3 ;  /* 0x0000d00301007387 */ /* 0x0005e20000100800 */
[----:B------:R-:W-:Y:S01]  /*82c0*/  ISETP.GE.AND P4, PT, R115, RZ, PT ;  /* 0x000000ff7300720c */ /* 0x000fe20003f86270 */
[C---:B------:R-:W-:Y:S01]  /*82d0*/  VIADD R121, R10.reuse, 0xa1 ;  /* 0x000000a10a797836 */ /* 0x040fe20000000000 */
[----:B------:R-:W-:Y:S01]  /*82e0*/  IABS R115, R117 ;  /* 0x0000007500737213 */ /* 0x000fe20000000000 */
[----:B------:R-:W-:Y:S01]  /*82f0*/  VIADD R103, R10, 0x1a5 ;  /* 0x000001a50a677836 */ /* 0x000fe20000000000 */
[----:B------:R-:W-:Y:S01]  /*8300*/  ISETP.GT.U32.AND P2, PT, R21, R122, PT ;  /* 0x0000007a1500720c */ /* 0x000fe20003f44070 */
[----:B-1----:R-:W-:-:S02]  /*8310*/  IMAD.MOV.U32 R5, RZ, RZ, R114 ;  /* 0x000000ffff057224 */ /* 0x002fc400078e0072 */
[--C-:B------:R-:W-:Y:S01]  /*8320*/  @!P1 IMAD.IADD R2, R2, 0x1, -R21.reuse ;  /* 0x0000000102029824 */ /* 0x100fe200078e0a15 */
[----:B------:R-:W-:Y:S01]  /*8330*/  ISETP.GE.AND P1, PT, R112, RZ, PT ;  /* 0x000000ff7000720c */ /* 0x000fe20003f26270 */
[----:B--2---:R-:W-:Y:S01]  /*8340*/  IMAD.HI.U32 R3, R0, R111, RZ ;  /* 0x0000006f00037227 */ /* 0x004fe200078e00ff */
[----:B------:R-:W-:Y:S02]  /*8350*/  @!P5 IADD3 R5, -R5, RZ, RZ ;  /* 0x000000ff0505d210 */ /* 0x000fe40007ffe1ff */
[C---:B------:R-:W-:Y:S01]  /*8360*/  ISETP.GT.U32.AND P5, PT, R21.reuse, R2, PT ;  /* 0x000000021500720c */ /* 0x040fe20003fa4070 */
[----:B------:R-:W-:Y:S01]  /*8370*/  @!P6 IMAD.IADD R120, R120, 0x1, -R21 ;  /* 0x000000017878e824 */ /* 0x000fe200078e0a15 */
[----:B------:R-:W-:Y:S01]  /*8380*/  ISETP.GT.U32.AND P6, PT, R21, R4, PT ;  /* 0x000000041500720c */ /* 0x000fe20003fc4070 */
[----:B------:R-:W-:Y:S01]  /*8390*/  IMAD.MOV R114, RZ, RZ, -R20 ;  /* 0x000000ffff727224 */ /* 0x000fe200078e0a14 */
[----:B------:R-:W-:Y:S01]  /*83a0*/  IADD3 R112, -R3, RZ, RZ ;  /* 0x000000ff03707210 */ /* 0x000fe20007ffe1ff */
[----:B------:R-:W-:Y:S01]  /*83b0*/  IMAD.MOV.U32 R6, RZ, RZ, R120 ;  /* 0x000000ffff067224 */ /* 0x000fe200078e0078 */
[----:B------:R-:W-:Y:S01]  /*83c0*/  STL [R1+0xd4], R5 ;  /* 0x0000d40501007387 */ /* 0x000fe20000100800 */
[----:B------:R-:W-:-:S03]  /*83d0*/  IMAD.HI.U32 R3, R0, R115, RZ ;  /* 0x0000007300037227 */ /* 0x000fc600078e00ff */
[----:B------:R-:W-:Y:S01]  /*83e0*/  @!P0 IADD3 R6, -R6, RZ, RZ ;  /* 0x000000ff06068210 */ /* 0x000fe20007ffe1ff */
[C---:B------:R-:W-:Y:S02]  /*83f0*/  IMAD R20, R21.reuse, R112, R111 ;  /* 0x0000007015147224 */ /* 0x040fe400078e026f */
[----:B------:R-:W-:Y:S01]  /*8400*/  @!P5 IADD3 R2, R2, -R21, RZ ;  /* 0x800000150202d210 */ /* 0x000fe20007ffe0ff */
[C---:B------:R-:W-:Y:S01]  /*8410*/  IMAD R112, R21.reuse, R114, R113 ;  /* 0x0000007215707224 */ /* 0x040fe200078e0271 */
[----:B------:R1:W-:Y:S01]  /*8420*/  STL [R1+0xd8], R6 ;  /* 0x0000d80601007387 */ /* 0x0003e20000100800 */
[C---:B------:R-:W-:Y:S01]  /*8430*/  ISETP.GT.U32.AND P0, PT, R21.reuse, R20, PT ;  /* 0x000000141500720c */ /* 0x040fe20003f04070 */
[----:B------:R-:W-:Y:S02]  /*8440*/  @!P6 IMAD.IADD R4, R4, 0x1, -R21 ;  /* 0x000000010404e824 */ /* 0x000fe400078e0a15 */
[----:B------:R-:W-:Y:S01]  /*8450*/  IMAD.MOV R114, RZ, RZ, -R3 ;  /* 0x000000ffff727224 */ /* 0x000fe200078e0a03 */
[C---:B------:R-:W-:Y:S01]  /*8460*/  ISETP.GT.U32.AND P5, PT, R21.reuse, R112, PT ;  /* 0x000000701500720c */ /* 0x040fe20003fa4070 */
[----:B------:R-:W-:Y:S01]  /*8470*/  @!P2 IMAD.IADD R122, R122, 0x1, -R21 ;  /* 0x000000017a7aa824 */ /* 0x000fe200078e0a15 */
[C---:B------:R-:W-:Y:S01]  /*8480*/  ISETP.GT.U32.AND P6, PT, R21.reuse, R4, PT ;  /* 0x000000041500720c */ /* 0x040fe20003fc4070 */
[----:B------:R-:W-:Y:S01]  /*8490*/  IMAD R114, R21, R114, R115 ;  /* 0x0000007215727224 */ /* 0x000fe200078e0273 */
[----:B------:R-:W-:Y:S01]  /*84a0*/  ISETP.GE.AND P2, PT, R123, RZ, PT ;  /* 0x000000ff7b00720c */ /* 0x000fe20003f46270 */
[----:B-1----:R-:W-:-:S02]  /*84b0*/  IMAD.MOV.U32 R6, RZ, RZ, R2 ;  /* 0x000000ffff067224 */ /* 0x002fc400078e0002 */
[----:B------:R-:W-:Y:S02]  /*84c0*/  IMAD.MOV.U32 R5, RZ, RZ, R122 ;  /* 0x000000ffff057224 */ /* 0x000fe400078e007a */
[----:B------:R-:W-:Y:S01]  /*84d0*/  @!P0 IMAD.IADD R20, R20, 0x1, -R21 ;  /* 0x0000000114148824 */ /* 0x000fe200078e0a15 */
[----:B------:R-:W-:Y:S01]  /*84e0*/  @!P4 IADD3 R6, -R6, RZ, RZ ;  /* 0x000000ff0606c210 */ /* 0x000fe20007ffe1ff */
[----:B------:R-:W-:Y:S01]  /*84f0*/  @!P3 IMAD.MOV R5, RZ, RZ, -R5 ;  /* 0x000000ffff05b224 */ /* 0x000fe200078e0a05 */
[C---:B------:R-:W-:Y:S01]  /*8500*/  ISETP.GT.U32.AND P4, PT, R21.reuse, R114, PT ;  /* 0x000000721500720c */ /* 0x040fe20003f84070 */
[----:B------:R-:W-:Y:S01]  /*8510*/  VIADD R3, R10, 0x9d ;  /* 0x0000009d0a037836 */ /* 0x000fe20000000000 */
[----:B------:R-:W-:Y:S01]  /*8520*/  ISETP.GT.U32.AND P0, PT, R21, R20, PT ;  /* 0x000000141500720c */ /* 0x000fe20003f04070 */
[--C-:B------:R-:W-:Y:S01]  /*8530*/  @!P6 IMAD.IADD R4, R4, 0x1, -R21.reuse ;  /* 0x000000010404e824 */ /* 0x100fe200078e0a15 */
[----:B------:R-:W-:Y:S01]  /*8540*/  ISETP.GE.AND P3, PT, R116, RZ, PT ;  /* 0x000000ff7400720c */ /* 0x000fe20003f66270 */
[----:B------:R1:W-:Y:S01]  /*8550*/  STL [R1+0xdc], R5 ;  /* 0x0000dc0501007387 */ /* 0x0003e20000100800 */
[C---:B------:R-:W-:Y:S01]  /*8560*/  IADD3 R116, R10.reuse, 0x9e, RZ ;  /* 0x0000009e0a747810 */ /* 0x040fe20007ffe0ff */
[C---:B------:R-:W-:Y:S01]  /*8570*/  VIADD R123, R10.reuse, 0xa2 ;  /* 0x000000a20a7b7836 */ /* 0x040fe20000000000 */
[----:B------:R-:W-:Y:S01]  /*8580*/  ISETP.GE.AND P6, PT, R117, RZ, PT ;  /* 0x000000ff7500720c */ /* 0x000fe20003fc6270 */
[----:B------:R-:W-:Y:S01]  /*8590*/  VIADD R117, R10, 0x9f ;  /* 0x0000009f0a757836 */ /* 0x000fe20000000000 */
[----:B------:R-:W-:Y:S01]  /*85a0*/  @!P5 IADD3 R112, R112, -R21, RZ ;  /* 0x800000157070d210 */ /* 0x000fe20007ffe0ff */
[----:B------:R2:W-:Y:S01]  /*85b0*/  STL [R1+0xe0], R6 ;  /* 0x0000e00601007387 */ /* 0x0005e20000100800 */
[----:B------:R-:W-:Y:S01]  /*85c0*/  IABS R113, R116 ;  /* 0x0000007400717213 */ /* 0x000fe20000000000 */
[--C-:B------:R-:W-:Y:S01]  /*85d0*/  @!P4 IMAD.IADD R114, R114, 0x1, -R21.reuse ;  /* 0x000000017272c824 */ /* 0x100fe200078e0a15 */
[----:B------:R-:W-:Y:S01]  /*85e0*/  IABS R115, R117 ;  /* 0x0000007500737213 */ /* 0x000fe20000000000 */
[----:B-1----:R-:W-:Y:S01]  /*85f0*/  IMAD.MOV.U32 R5, RZ, RZ, R4 ;  /* 0x000000ffff057224 */ /* 0x002fe200078e0004 */
[----:B------:R-:W-:Y:S01]  /*8600*/  ISETP.GT.U32.AND P5, PT, R21, R112, PT ;  /* 0x000000701500720c */ /* 0x000fe20003fa4070 */
[----:B------:R-:W-:Y:S01]  /*8610*/  @!P0 IMAD.IADD R20, R20, 0x1, -R21 ;  /* 0x0000000114148824 */ /* 0x000fe200078e0a15 */
[----:B------:R-:W-:Y:S01]  /*8620*/  IABS R111, R3 ;  /* 0x00000003006f7213 */ /* 0x000fe20000000000 */
[----:B------:R-:W-:Y:S01]  /*8630*/  @!P2 IMAD.MOV R5, RZ, RZ, -R5 ;  /* 0x000000ffff05a224 */ /* 0x000fe200078e0a05 */
[----:B------:R-:W-:Y:S01]  /*8640*/  ISETP.GE.AND P2, PT, R3, RZ, PT ;  /* 0x000000ff0300720c */ /* 0x000fe20003f46270 */
[----:B------:R-:W-:Y:S01]  /*8650*/  IMAD.HI.U32 R3, R0, R113, RZ ;  /* 0x0000007100037227 */ /* 0x000fe200078e00ff */
[----:B------:R-:W-:-:S02]  /*8660*/  ISETP.GT.U32.AND P4, PT, R21, R114, PT ;  /* 0x000000721500720c */ /* 0x000fc40003f84070 */
[----:B------:R-:W-:Y:S01]  /*8670*/  ISETP.GE.AND P0, PT, R116, RZ, PT ;  /* 0x000000ff7400720c */ /* 0x000fe20003f06270 */
[----:B------:R-:W-:Y:S01]  /*8680*/  IMAD.HI.U32 R4, R0, R115, RZ ;  /* 0x0000007300047227 */ /* 0x000fe200078e00ff */
[----:B------:R1:W-:Y:S03]  /*8690*/  STL [R1+0xe4], R5 ;  /* 0x0000e40501007387 */ /* 0x0003e60000100800 */
[----:B------:R-:W-:Y:S01]  /*86a0*/  IMAD.MOV R116, RZ, RZ, -R3 ;  /* 0x000000ffff747224 */ /* 0x000fe200078e0a03 */
[----:B------:R-:W-:Y:S01]  /*86b0*/  @!P5 IADD3 R112, R112, -R21, RZ ;  /* 0x800000157070d210 */ /* 0x000fe20007ffe0ff */
[----:B------:R-:W-:Y:S01]  /*86c0*/  IMAD.HI.U32 R2, R0, R111, RZ ;  /* 0x0000006f00027227 */ /* 0x000fe200078e00ff */
[----:B------:R-:W-:Y:S02]  /*86d0*/  IADD3 R3, R10, 0xa0, RZ ;  /* 0x000000a00a037810 */ /* 0x000fe40007ffe0ff */
[----:B------:R-:W-:Y:S01]  /*86e0*/  ISETP.GE.AND P5, PT, R117, RZ, PT ;  /* 0x000000ff7500720c */ /* 0x000fe20003fa6270 */
[----:B------:R-:W-:Y:S01]  /*86f0*/  IMAD.MOV R118, RZ, RZ, -R4 ;  /* 0x000000ffff767224 */ /* 0x000fe200078e0a04 */
[----:B------:R-:W-:Y:S01]  /*8700*/  IADD3 R2, -R2, RZ, RZ ;  /* 0x000000ff02027210 */ /* 0x000fe20007ffe1ff */
[C---:B------:R-:W-:Y:S01]  /*8710*/  IMAD R4, R21.reuse, R116, R113 ;  /* 0x0000007415047224 */ /* 0x040fe200078e0271 */
[----:B------:R-:W-:Y:S01]  /*8720*/  IABS R113, R3 ;  /* 0x0000000300717213 */ /* 0x000fe20000000000 */
[----:B------:R-:W-:Y:S01]  /*8730*/  @!P4 IMAD.IADD R114, R114, 0x1, -R21 ;  /* 0x000000017272c824 */ /* 0x000fe200078e0a15 */
[----:B------:R-:W-:Y:S01]  /*8740*/  IABS R117, R123 ;  /* 0x0000007b00757213 */ /* 0x000fe20000000000 */
[----:B--2---:R-:W-:Y:S01]  /*8750*/  IMAD.MOV.U32 R6, RZ, RZ, R20 ;  /* 0x000000ffff067224 */ /* 0x004fe200078e0014 */
[C---:B------:R-:W-:Y:S01]  /*8760*/  ISETP.GT.U32.AND P4, PT, R21.reuse, R4, PT ;  /* 0x000000041500720c */ /* 0x040fe20003f84070 */
[----:B------:R-:W-:-:S02]  /*8770*/  IMAD R2, R21, R2, R111 ;  /* 0x0000000215027224 */ /* 0x000fc400078e026f */
[----:B-1----:R-:W-:Y:S01]  /*8780*/  IMAD.MOV.U32 R5, RZ, RZ, R112 ;  /* 0x000000ffff057224 */ /* 0x002fe200078e0070 */
[----:B------:R-:W-:Y:S01]  /*8790*/  @!P1 IADD3 R6, -R6, RZ, RZ ;  /* 0x000000ff06069210 */ /* 0x000fe20007ffe1ff */
[C---:B------:R-:W-:Y:S01]  /*87a0*/  IMAD R116, R21.reuse, R118, R115 ;  /* 0x0000007615747224 */ /* 0x040fe200078e0273 */
[----:B------:R-:W-:Y:S01]  /*87b0*/  ISETP.GT.U32.AND P1, PT, R21, R2, PT ;  /* 0x000000021500720c */ /* 0x000fe20003f24070 */
[----:B------:R-:W-:Y:S01]  /*87c0*/  IMAD.HI.U32 R112, R0, R119, RZ ;  /* 0x0000007700707227 */ /* 0x000fe200078e00ff */
[----:B------:R-:W-:Y:S01]  /*87d0*/  @!P3 IADD3 R5, -R5, RZ, RZ ;  /* 0x000000ff0505b210 */ /* 0x000fe20007ffe1ff */
[----:B------:R-:W-:Y:S01]  /*87e0*/  STL [R1+0xec], R6 ;  /* 0x0000ec0601007387 */ /* 0x000fe20000100800 */
[----:B------:R-:W-:Y:S01]  /*87f0*/  IABS R115, R121 ;  /* 0x0000007900737213 */ /* 0x000fe20000000000 */
[----:B------:R-:W-:Y:S01]  /*8800*/  IMAD.MOV R122, RZ, RZ, -R112 ;  /* 0x000000ffff7a7224 */ /* 0x000fe200078e0a70 */
[----:B------:R-:W-:Y:S01]  /*8810*/  ISETP.GE.AND P3, PT, R3, RZ, PT ;  /* 0x000000ff0300720c */ /* 0x000fe20003f66270 */
[----:B------:R1:W-:Y:S01]  /*8820*/  STL [R1+0x1a8], R5 ;  /* 0x0001a80501007387 */ /* 0x0003e20000100800 */
[----:B------:R-:W-:Y:S01]  /*8830*/  @!P4 IADD3 R4, R4, -R21, RZ ;  /* 0x800000150404c210 */ /* 0x000fe20007ffe0ff */
[----:B------:R-:W-:-:S03]  /*8840*/  IMAD.HI.U32 R3, R0, R113, RZ ;  /* 0x0000007100037227 */ /* 0x000fc600078e00ff */
[----:B------:R-:W-:Y:S01]  /*8850*/  ISETP.GT.U32.AND P4, PT, R21, R4, PT ;  /* 0x000000041500720c */ /* 0x000fe20003f84070 */
[----:B------:R-:W-:Y:S02]  /*8860*/  @!P1 IMAD.IADD R2, R2, 0x1, -R21 ;  /* 0x0000000102029824 */ /* 0x000fe400078e0a15 */
[----:B------:R-:W-:Y:S01]  /*8870*/  IMAD.HI.U32 R20, R0, R115, RZ ;  /* 0x0000007300147227 */ /* 0x000fe200078e00ff */
[----:B-1----:R-:W-:-:S03]  /*8880*/  MOV R5, R114 ;  /* 0x0000007200057202 */ /* 0x002fc60000000f00 */
[----:B------:R-:W-:Y:S01]  /*8890*/  IMAD.MOV R118, RZ, RZ, -R3 ;  /* 0x000000ffff767224 */ /* 0x000fe200078e0a03 */
[----:B------:R-:W-:Y:S01]  /*88a0*/  ISETP.GT.U32.AND P1, PT, R21, R2, PT ;  /* 0x000000021500720c */ /* 0x000fe20003f24070 */
[----:B------:R-:W-:Y:S01]  /*88b0*/  IMAD.MOV R120, RZ, RZ, -R20 ;  /* 0x000000ffff787224 */ /* 0x000fe200078e0a14 */
[----:B------:R-:W-:Y:S01]  /*88c0*/  @!P6 IADD3 R5, -R5, RZ, RZ ;  /* 0x000000ff0505e210 */ /* 0x000fe20007ffe1ff */
[C---:B------:R-:W-:Y:S01]  /*88d0*/  IMAD R20, R21.reuse, R118, R113 ;  /* 0x0000007615147224 */ /* 0x040fe200078e0271 */
[C---:B------:R-:W-:Y:S01]  /*88e0*/  ISETP.GT.U32.AND P6, PT, R21.reuse, R116, PT ;  /* 0x000000741500720c */ /* 0x040fe20003fc4070 */
[C---:B------:R-:W-:Y:S02]  /*88f0*/  IMAD R112, R21.reuse, R120, R115 ;  /* 0x0000007815707224 */ /* 0x040fe400078e0273 */
[----:B------:R-:W-:Y:S01]  /*8900*/  @!P4 IMAD.IADD R4, R4, 0x1, -R21 ;  /* 0x000000010404c824 */ /* 0x000fe200078e0a15 */
[----:B------:R-:W-:Y:S01]  /*8910*/  ISETP.GT.U32.AND P4, PT, R21, R20, PT ;  /* 0x000000141500720c */ /* 0x000fe20003f84070 */
[----:B------:R-:W-:Y:S01]  /*8920*/  IMAD.HI.U32 R111, R0, R117, RZ ;  /* 0x00000075006f7227 */ /* 0x000fe200078e00ff */
[----:B------:R1:W-:Y:S03]  /*8930*/  STL [R1+0x1c4], R5 ;  /* 0x0001c40501007387 */ /* 0x0003e60000100800 */
[----:B------:R-:W-:-:S02]  /*8940*/  IMAD.MOV R114, RZ, RZ, -R111 ;  /* 0x000000ffff727224 */ /* 0x000fc400078e0a6f */
[--C-:B------:R-:W-:Y:S01]  /*8950*/  @!P1 IMAD.IADD R2, R2, 0x1, -R21.reuse ;  /* 0x0000000102029824 */ /* 0x100fe200078e0a15 */
[----:B------:R-:W-:Y:S01]  /*8960*/  ISETP.GE.AND P1, PT, R121, RZ, PT ;  /* 0x000000ff7900720c */ /* 0x000fe20003f26270 */
[----:B------:R-:W-:Y:S01]  /*8970*/  @!P6 IMAD.IADD R116, R116, 0x1, -R21 ;  /* 0x000000017474e824 */ /* 0x000fe200078e0a15 */
[C---:B------:R-:W-:Y:S01]  /*8980*/  ISETP.GT.U32.AND P6, PT, R21.reuse, R112, PT ;  /* 0x000000701500720c */ /* 0x040fe20003fc4070 */
[C---:B------:R-:W-:Y:S01]  /*8990*/  VIADD R115, R10.reuse, 0xa4 ;  /* 0x000000a40a737836 */ /* 0x040fe20000000000 */
[----:B-1----:R-:W-:Y:S01]  /*89a0*/  MOV R5, R2 ;  /* 0x0000000200057202 */ /* 0x002fe20000000f00 */
[C---:B------:R-:W-:Y:S01]  /*89b0*/  IMAD R114, R21.reuse, R114, R117 ;  /* 0x0000007215727224 */ /* 0x040fe200078e0275 */
[----:B------:R-:W-:Y:S01]  /*89c0*/  IADD3 R117, R10, 0xa5, RZ ;  /* 0x000000a50a757810 */ /* 0x000fe20007ffe0ff */
[----:B------:R-:W-:Y:S01]  /*89d0*/  @!P4 IMAD.IADD R20, R20, 0x1, -R21 ;  /* 0x000000011414c824 */ /* 0x000fe200078e0a15 */
[----:B------:R-:W-:Y:S01]  /*89e0*/  IABS R111, R115 ;  /* 0x00000073006f7213 */ /* 0x000fe20000000000 */
[----:B------:R-:W-:Y:S01]  /*89f0*/  @!P2 IMAD.MOV R5, RZ, RZ, -R5 ;  /* 0x000000ffff05a224 */ /* 0x000fe200078e0a05 */
[----:B------:R-:W-:Y:S01]  /*8a00*/  IABS R113, R117 ;  /* 0x0000007500717213 */ /* 0x000fe20000000000 */
[C---:B------:R-:W-:Y:S01]  /*8a10*/  IMAD R118, R21.reuse, R122, R119 ;  /* 0x0000007a15767224 */ /* 0x040fe200078e0277 */
[C---:B------:R-:W-:Y:S01]  /*8a20*/  ISETP.GT.U32.AND P4, PT, R21.reuse, R116, PT ;  /* 0x000000741500720c */ /* 0x040fe20003f84070 */
[----:B------:R-:W-:Y:S01]  /*8a30*/  IMAD.HI.U32 R2, R0, R111, RZ ;  /* 0x0000006f00027227 */ /* 0x000fe200078e00ff */
[----:B------:R-:W-:Y:S01]  /*8a40*/  ISETP.GT.U32.AND P2, PT, R21, R20, PT ;  /* 0x000000141500720c */ /* 0x000fe20003f44070 */
[----:B------:R1:W-:Y:S01]  /*8a50*/  STL [R1+0x1c8], R5 ;  /* 0x0001c80501007387 */ /* 0x0003e20000100800 */
[----:B------:R-:W-:Y:S01]  /*8a60*/  IADD3 R121, R10, 0xa7, RZ ;  /* 0x000000a70a797810 */ /* 0x000fe20007ffe0ff */
[----:B------:R-:W-:-:S02]  /*8a70*/  @!P6 IMAD.IADD R112, R112, 0x1, -R21 ;  /* 0x000000017070e824 */ /* 0x000fc400078e0a15 */
[----:B------:R-:W-:Y:S01]  /*8a80*/  IMAD.HI.U32 R3, R0, R113, RZ ;  /* 0x0000007100037227 */ /* 0x000fe200078e00ff */
[----:B------:R-:W-:Y:S02]  /*8a90*/  IABS R122, R121 ;  /* 0x00000079007a7213 */ /* 0x000fe40000000000 */
[C---:B------:R-:W-:Y:S01]  /*8aa0*/  ISETP.GT.U32.AND P6, PT, R21.reuse, R112, PT ;  /* 0x000000701500720c */ /* 0x040fe20003fc4070 */
[----:B------:R-:W-:Y:S01]  /*8ab0*/  IMAD.MOV R2, RZ, RZ, -R2 ;  /* 0x000000ffff027224 */ /* 0x000fe200078e0a02 */
[----:B-1----:R-:W-:Y:S01]  /*8ac0*/  MOV R5, R4 ;  /* 0x0000000400057202 */ /* 0x002fe20000000f00 */
[----:B------:R-:W-:Y:S02]  /*8ad0*/  IMAD.MOV R4, RZ, RZ, -R3 ;  /* 0x000000ffff047224 */ /* 0x000fe400078e0a03 */
[----:B------:R-:W-:Y:S01]  /*8ae0*/  IMAD R2, R21, R2, R111 ;  /* 0x0000000215027224 */ /* 0x000fe200078e026f */
[----:B------:R-:W-:Y:S01]  /*8af0*/  @!P0 IADD3 R5, -R5, RZ, RZ ;  /* 0x000000ff05058210 */ /* 0x000fe20007ffe1ff */
[----:B------:R-:W-:Y:S01]  /*8b00*/  @!P4 IMAD.IADD R116, R116, 0x1, -R21 ;  /* 0x000000017474c824 */ /* 0x000fe200078e0a15 */
[C---:B------:R-:W-:Y:S01]  /*8b10*/  ISETP.GT.U32.AND P0, PT, R21.reuse, R114, PT ;  /* 0x000000721500720c */ /* 0x040fe20003f04070 */
[C---:B------:R-:W-:Y:S01]  /*8b20*/  IMAD R4, R21.reuse, R4, R113 ;  /* 0x0000000415047224 */ /* 0x040fe200078e0271 */
[C---:B------:R-:W-:Y:S01]  /*8b30*/  ISETP.GT.U32.AND P4, PT, R21.reuse, R118, PT ;  /* 0x000000761500720c */ /* 0x040fe20003f84070 */
[--C-:B------:R-:W-:Y:S01]  /*8b40*/  @!P2 IMAD.IADD R20, R20, 0x1, -R21.reuse ;  /* 0x000000011414a824 */ /* 0x100fe200078e0a15 */
[C---:B------:R-:W-:Y:S01]  /*8b50*/  ISETP.GT.U32.AND P2, PT, R21.reuse, R2, PT ;  /* 0x000000021500720c */ /* 0x040fe20003f44070 */
[----:B------:R-:W-:Y:S01]  /*8b60*/  VIADD R119, R10, 0xa6 ;  /* 0x000000a60a777836 */ /* 0x000fe20000000000 */
[----:B------:R1:W-:Y:S01]  /*8b70*/  STL [R1+0x1cc], R5 ;  /* 0x0001cc0501007387 */ /* 0x0003e20000100800 */
[----:B------:R-:W-:Y:S01]  /*8b80*/  @!P6 IMAD.IADD R112, R112, 0x1, -R21 ;  /* 0x000000017070e824 */ /* 0x000fe200078e0a15 */
[----:B------:R-:W-:Y:S01]  /*8b90*/  ISETP.GT.U32.AND P6, PT, R21, R4, PT ;  /* 0x000000041500720c */ /* 0x000fe20003fc4070 */
[----:B------:R-:W-:Y:S01]  /*8ba0*/  IMAD.MOV.U32 R6, RZ, RZ, R116 ;  /* 0x000000ffff067224 */ /* 0x000fe200078e0074 */
[----:B------:R-:W-:Y:S01]  /*8bb0*/  IABS R120, R119 ;  /* 0x0000007700787213 */ /* 0x000fe20000000000 */
[----:B------:R-:W-:-:S02]  /*8bc0*/  IMAD.HI.U32 R111, R0, R122, RZ ;  /* 0x0000007a006f7227 */ /* 0x000fc400078e00ff */
[----:B------:R-:W-:Y:S02]  /*8bd0*/  @!P0 IADD3 R114, R114, -R21, RZ ;  /* 0x8000001572728210 */ /* 0x000fe40007ffe0ff */
[----:B------:R-:W-:Y:S01]  /*8be0*/  IMAD.HI.U32 R3, R0, R120, RZ ;  /* 0x0000007800037227 */ /* 0x000fe200078e00ff */
[----:B------:R-:W-:Y:S02]  /*8bf0*/  ISETP.GE.AND P0, PT, R123, RZ, PT ;  /* 0x000000ff7b00720c */ /* 0x000fe40003f06270 */
[----:B-1----:R-:W-:Y:S01]  /*8c00*/  MOV R5, R20 ;  /* 0x0000001400057202 */ /* 0x002fe20000000f00 */
[--C-:B------:R-:W-:Y:S01]  /*8c10*/  @!P4 IMAD.IADD R118, R118, 0x1, -R21.reuse ;  /* 0x000000017676c824 */ /* 0x100fe200078e0a15 */
[----:B------:R-:W-:Y:S01]  /*8c20*/  IADD3 R3, -R3, RZ, RZ ;  /* 0x000000ff03037210 */ /* 0x000fe20007ffe1ff */
[--C-:B------:R-:W-:Y:S01]  /*8c30*/  @!P2 IMAD.IADD R2, R2, 0x1, -R21.reuse ;  /* 0x000000010202a824 */ /* 0x100fe200078e0a15 */
[C---:B------:R-:W-:Y:S01]  /*8c40*/  ISETP.GT.U32.AND P2, PT, R21.reuse, R114, PT ;  /* 0x000000721500720c */ /* 0x040fe20003f44070 */
[----:B------:R-:W-:Y:S01]  /*8c50*/  @!P6 IMAD.IADD R4, R4, 0x1, -R21 ;  /* 0x000000010404e824 */ /* 0x000fe200078e0a15 */
[C---:B------:R-:W-:Y:S01]  /*8c60*/  ISETP.GT.U32.AND P6, PT, R21.reuse, R118, PT ;  /* 0x000000761500720c */ /* 0x040fe20003fc4070 */
[----:B------:R-:W-:Y:S01]  /*8c70*/  @!P5 IMAD.MOV R6, RZ, RZ, -R6 ;  /* 0x000000ffff06d224 */ /* 0x000fe200078e0a06 */
[C---:B------:R-:W-:Y:S01]  /*8c80*/  ISETP.GT.U32.AND P5, PT, R21.reuse, R2, PT ;  /* 0x000000021500720c */ /* 0x040fe20003fa4070 */
[----:B------:R-:W-:Y:S01]  /*8c90*/  IMAD R120, R21, R3, R120 ;  /* 0x0000000315787224 */ /* 0x000fe200078e0278 */
[----:B------:R-:W-:Y:S01]  /*8ca0*/  ISETP.GE.AND P4, PT, R124, RZ, PT ;  /* 0x000000ff7c00720c */ /* 0x000fe20003f86270 */
[----:B------:R-:W-:Y:S01]  /*8cb0*/  IMAD.MOV R111, RZ, RZ, -R111 ;  /* 0x000000ffff6f7224 */ /* 0x000fe200078e0a6f */
[----:B------:R-:W-:Y:S01]  /*8cc0*/  @!P3 IADD3 R5, -R5, RZ, RZ ;  /* 0x000000ff0505b210 */ /* 0x000fe20007ffe1ff */
[C---:B------:R-:W-:Y:S01]  /*8cd0*/  VIADD R123, R10.reuse, 0xa8 ;  /* 0x000000a80a7b7836 */ /* 0x040fe20000000000 */
[----:B------:R-:W-:Y:S01]  /*8ce0*/  IADD3 R124, R10, 0xa9, RZ ;  /* 0x000000a90a7c7810 */ /* 0x000fe20007ffe0ff */
[----:B------:R-:W-:Y:S01]  /*8cf0*/  IMAD.MOV.U32 R3, RZ, RZ, R112 ;  /* 0x000000ffff037224 */ /* 0x000fe200078e0070 */
[C---:B------:R-:W-:Y:S01]  /*8d00*/  ISETP.GT.U32.AND P3, PT, R21.reuse, R4, PT ;  /* 0x000000041500720c */ /* 0x040fe20003f64070 */
[C---:B------:R-:W-:Y:S01]  /*8d10*/  IMAD R122, R21.reuse, R111, R122 ;  /* 0x0000006f157a7224 */ /* 0x040fe200078e027a */
[----:B------:R-:W-:Y:S01]  /*8d20*/  IABS R111, R123 ;  /* 0x0000007b006f7213 */ /* 0x000fe20000000000 */
[----:B------:R-:W-:Y:S01]  /*8d30*/  @!P1 IMAD.MOV R3, RZ, RZ, -R3 ;  /* 0x000000ffff039224 */ /* 0x000fe200078e0a03 */
[----:B------:R-:W-:Y:S01]  /*8d40*/  @!P2 IADD3 R114, R114, -R21, RZ ;  /* 0x800000157272a210 */ /* 0x000fe20007ffe0ff */
[----:B------:R1:W-:Y:S01]  /*8d50*/  STL [R1+0x1d0], R6 ;  /* 0x0001d00601007387 */ /* 0x0003e20000100800 */
[----:B------:R-:W-:Y:S01]  /*8d60*/  ISETP.GT.U32.AND P1, PT, R21, R120, PT ;  /* 0x000000781500720c */ /* 0x000fe20003f24070 */
[--C-:B------:R-:W-:Y:S01]  /*8d70*/  @!P6 IMAD.IADD R118, R118, 0x1, -R21.reuse ;  /* 0x000000017676e824 */ /* 0x100fe200078e0a15 */
[----:B------:R-:W-:Y:S01]  /*8d80*/  IABS R113, R124 ;  /* 0x0000007c00717213 */ /* 0x000fe20000000000 */
[----:B------:R2:W-:Y:S01]  /*8d90*/  STL [R1+0x1e8], R5 ;  /* 0x0001e80501007387 */ /* 0x0005e20000100800 */
[----:B------:R-:W-:Y:S01]  /*8da0*/  ISETP.GE.AND P2, PT, R115, RZ, PT ;  /* 0x000000ff7300720c */ /* 0x000fe20003f46270 */
[----:B------:R-:W-:Y:S01]  /*8db0*/  @!P5 IMAD.IADD R2, R2, 0x1, -R21 ;  /* 0x000000010202d824 */ /* 0x000fe200078e0a15 */
[----:B------:R-:W-:Y:S01]  /*8dc0*/  ISETP.GT.U32.AND P6, PT, R21, R122, PT ;  /* 0x0000007a1500720c */ /* 0x000fe20003fc4070 */
[----:B------:R3:W-:Y:S01]  /*8dd0*/  STL [R1+0x1ec], R3 ;  /* 0x0001ec0301007387 */ /* 0x0007e20000100800 */
[----:B------:R-:W-:Y:S01]  /*8de0*/  ISETP.GE.AND P5, PT, R117, RZ, PT ;  /* 0x000000ff7500720c */ /* 0x000fe20003fa6270 */
[----:B------:R-:W-:Y:S01]  /*8df0*/  IMAD.HI.U32 R20, R0, R113, RZ ;  /* 0x0000007100147227 */ /* 0x000fe200078e00ff */
[----:B-1----:R-:W-:-:S02]  /*8e00*/  MOV R6, R114 ;  /* 0x0000007200067202 */ /* 0x002fc40000000f00 */
[----:B------:R-:W-:Y:S01]  /*8e10*/  @!P3 IADD3 R4, R4, -R21, RZ ;  /* 0x800000150404b210 */ /* 0x000fe20007ffe0ff */
[----:B--2---:R-:W-:Y:S01]  /*8e20*/  IMAD.MOV.U32 R5, RZ, RZ, R118 ;  /* 0x000000ffff057224 */ /* 0x004fe200078e0076 */
[----:B------:R-:W-:Y:S01]  /*8e30*/  ISETP.GE.AND P3, PT, R119, RZ, PT ;  /* 0x000000ff7700720c */ /* 0x000fe20003f66270 */
[----:B------:R-:W-:Y:S01]  /*8e40*/  @!P0 IMAD.MOV R6, RZ, RZ, -R6 ;  /* 0x000000ffff068224 */ /* 0x000fe200078e0a06 */
[----:B------:R-:W-:Y:S01]  /*8e50*/  IADD3 R119, R10, 0xb0, RZ ;  /* 0x000000b00a777810 */ /* 0x000fe20007ffe0ff */
[----:B---3--:R-:W-:Y:S02]  /*8e60*/  IMAD.HI.U32 R3, R0, R111, RZ ;  /* 0x0000006f00037227 */ /* 0x008fe400078e00ff */
[----:B------:R-:W-:Y:S01]  /*8e70*/  @!P6 IADD3 R122, R122, -R21, RZ ;  /* 0x800000157a7ae210 */ /* 0x000fe20007ffe0ff */
[----:B------:R-:W-:Y:S01]  /*8e80*/  STL [R1+0x1f0], R6 ;  /* 0x0001f00601007387 */ /* 0x000fe20000100800 */
[----:B------:R-:W-:Y:S01]  /*8e90*/  IMAD.MOV R112, RZ, RZ, -R3 ;  /* 0x000000ffff707224 */ /* 0x000fe200078e0a03 */
[----:B------:R-:W-:Y:S01]  /*8ea0*/  MOV R3, R2 ;  /* 0x0000000200037202 */ /* 0x000fe20000000f00 */
[----:B------:R-:W-:Y:S01]  /*8eb0*/  @!P4 IMAD.MOV R5, RZ, RZ, -R5 ;  /* 0x000000ffff05c224 */ /* 0x000fe200078e0a05 */
[----:B------:R-:W-:Y:S01]  /*8ec0*/  ISETP.GT.U32.AND P4, PT, R21, R122, PT ;  /* 0x0000007a1500720c */ /* 0x000fe20003f84070 */
[----:B------:R-:W-:Y:S01]  /*8ed0*/  IMAD.MOV R114, RZ, RZ, -R20 ;  /* 0x000000ffff727224 */ /* 0x000fe200078e0a14 */
[----:B------:R-:W-:Y:S01]  /*8ee0*/  ISETP.GE.AND P6, PT, R123, RZ, PT ;  /* 0x000000ff7b00720c */ /* 0x000fe20003fc6270 */
[----:B------:R-:W-:Y:S01]  /*8ef0*/  IMAD R20, R21, R112, R111 ;  /* 0x0000007015147224 */ /* 0x000fe200078e026f */
[----:B------:R1:W-:Y:S01]  /*8f00*/  STL [R1+0x1f4], R5 ;  /* 0x0001f40501007387 */ /* 0x0003e20000100800 */
[----:B------:R-:W-:Y:S01]  /*8f10*/  @!P1 IMAD.IADD R120, R120, 0x1, -R21 ;  /* 0x0000000178789824 */ /* 0x000fe200078e0a15 */
[----:B------:R-:W-:Y:S01]  /*8f20*/  ISETP.GE.AND P1, PT, R121, RZ, PT ;  /* 0x000000ff7900720c */ /* 0x000fe20003f26270 */
[----:B------:R-:W-:-:S02]  /*8f30*/  IMAD R2, R21, R114, R113 ;  /* 0x0000007215027224 */ /* 0x000fc400078e0271 */
[----:B------:R-:W-:Y:S01]  /*8f40*/  @!P2 IMAD.MOV R3, RZ, RZ, -R3 ;  /* 0x000000ffff03a224 */ /* 0x000fe200078e0a03 */
[C---:B------:R-:W-:Y:S01]  /*8f50*/  ISETP.GT.U32.AND P2, PT, R21.reuse, R20, PT ;  /* 0x000000141500720c */ /* 0x040fe20003f44070 */
[----:B------:R-:W-:Y:S01]  /*8f60*/  VIADD R115, R10, 0xac ;  /* 0x000000ac0a737836 */ /* 0x000fe20000000000 */
[C---:B------:R-:W-:Y:S01]  /*8f70*/  ISETP.GT.U32.AND P0, PT, R21.reuse, R120, PT ;  /* 0x000000781500720c */ /* 0x040fe20003f04070 */
[----:B------:R-:W-:Y:S01]  /*8f80*/  @!P4 IMAD.IADD R122, R122, 0x1, -R21 ;  /* 0x000000017a7ac824 */ /* 0x000fe200078e0a15 */
[----:B------:R2:W-:Y:S01]  /*8f90*/  STL [R1+0x210], R3 ;  /* 0x0002100301007387 */ /* 0x0005e20000100800 */
[----:B-1----:R-:W-:Y:S02]  /*8fa0*/  IMAD.MOV.U32 R5, RZ, RZ, R4 ;  /* 0x000000ffff057224 */ /* 0x002fe400078e0004 */
[C---:B------:R-:W-:Y:S02]  /*8fb0*/  VIADD R4, R10.reuse, 0xab ;  /* 0x000000ab0a047836 */ /* 0x040fe40000000000 */
[----:B------:R-:W-:Y:S01]  /*8fc0*/  @!P5 IMAD.MOV R5, RZ, RZ, -R5 ;  /* 0x000000ffff05d224 */ /* 0x000fe200078e0a05 */
[----:B------:R-:W-:Y:S01]  /*8fd0*/  ISETP.GT.U32.AND P5, PT, R21, R2, PT ;  /* 0x000000021500720c */ /* 0x000fe20003fa4070 */
[----:B------:R-:W-:Y:S01]  /*8fe0*/  VIADD R117, R10, 0xaf ;  /* 0x000000af0a757836 */ /* 0x000fe20000000000 */
[----:B------:R-:W-:Y:S01]  /*8ff0*/  IABS R113, R4 ;  /* 0x0000000400717213 */ /* 0x000fe20000000000 */
[--C-:B------:R-:W-:Y:S01]  /*9000*/  @!P2 IMAD.IADD R20, R20, 0x1, -R21.reuse ;  /* 0x000000011414a824 */ /* 0x100fe200078e0a15 */
[----:B--2---:R-:W-:Y:S01]  /*9010*/  IADD3 R3, R10, 0xaa, RZ ;  /* 0x000000aa0a037810 */ /* 0x004fe20007ffe0ff */
[----:B------:R1:W-:Y:S01]  /*9020*/  STL [R1+0x214], R5 ;  /* 0x0002140501007387 */ /* 0x0003e20000100800 */
[----:B------:R-:W-:Y:S01]  /*9030*/  @!P0 IADD3 R120, R120, -R21, RZ ;  /* 0x8000001578788210 */ /* 0x000fe20007ffe0ff */
[C---:B------:R-:W-:Y:S01]  /*9040*/  VIADD R121, R10.reuse, 0xb2 ;  /* 0x000000b20a797836 */ /* 0x040fe20000000000 */
[----:B------:R-:W-:Y:S01]  /*9050*/  IABS R111, R3 ;  /* 0x00000003006f7213 */ /* 0x000fe20000000000 */
[C---:B------:R-:W-:Y:S01]  /*9060*/  VIADD R123, R10.reuse, 0xce ;  /* 0x000000ce0a7b7836 */ /* 0x040fe20000000000 */
[----:B------:R-:W-:Y:S01]  /*9070*/  ISETP.GE.AND P4, PT, R3, RZ, PT ;  /* 0x000000ff0300720c */ /* 0x000fe20003f86270 */
[----:B------:R-:W-:Y:S01]  /*9080*/  VIADD R102, R10, 0x1a6 ;  /* 0x000001a60a667836 */ /* 0x000fe20000000000 */
[----:B------:R-:W-:Y:S01]  /*9090*/  ISETP.GE.AND P2, PT, R4, RZ, PT ;  /* 0x000000ff0400720c */ /* 0x000fe20003f46270 */
[----:B------:R-:W-:Y:S01]  /*90a0*/  @!P5 IMAD.IADD R2, R2, 0x1, -R21 ;  /* 0x000000010202d824 */ /* 0x000fe200078e0a15 */
[----:B------:R-:W-:Y:S01]  /*90b0*/  ISETP.GT.U32.AND P5, PT, R21, R20, PT ;  /* 0x000000141500720c */ /* 0x000fe20003fa4070 */
[----:B------:R-:W-:Y:S01]  /*90c0*/  IMAD.HI.U32 R3, R0, R111, RZ ;  /* 0x0000006f00037227 */ /* 0x000fe200078e00ff */
[----:B-1----:R-:W-:-:S02]  /*90d0*/  MOV R5, R120 ;  /* 0x0000007800057202 */ /* 0x002fc40000000f00 */
[----:B------:R-:W-:Y:S01]  /*90e0*/  ISETP.GE.AND P0, PT, R124, RZ, PT ;  /* 0x000000ff7c00720c */ /* 0x000fe20003f06270 */
[----:B------:R-:W-:Y:S01]  /*90f0*/  IMAD.HI.U32 R4, R0, R113, RZ ;  /* 0x0000007100047227 */ /* 0x000fe200078e00ff */
[----:B------:R-:W-:Y:S02]  /*9100*/  IABS R118, R121 ;  /* 0x0000007900767213 */ /* 0x000fe40000000000 */
[----:B------:R-:W-:Y:S01]  /*9110*/  IABS R124, R123 ;  /* 0x0000007b007c7213 */ /* 0x000fe20000000000 */
[----:B------:R-:W-:Y:S01]  /*9120*/  IMAD.MOV R112, RZ, RZ, -R3 ;  /* 0x000000ffff707224 */ /* 0x000fe200078e0a03 */
[----:B------:R-:W-:Y:S01]  /*9130*/  IADD3 R114, -R4, RZ, RZ ;  /* 0x000000ff04727210 */ /* 0x000fe20007ffe1ff */
[----:B------:R-:W-:Y:S01]  /*9140*/  @!P3 IMAD.MOV R5, RZ, RZ, -R5 ;  /* 0x000000ffff05b224 */ /* 0x000fe200078e0a05 */
[C---:B------:R-:W-:Y:S01]  /*9150*/  ISETP.GT.U32.AND P3, PT, R21.reuse, R2, PT ;  /* 0x000000021500720c */ /* 0x040fe20003f64070 */
[C---:B------:R-:W-:Y:S02]  /*9160*/  IMAD R4, R21.reuse, R112, R111 ;  /* 0x0000007015047224 */ /* 0x040fe400078e026f */
[----:B------:R-:W-:Y:S01]  /*9170*/  @!P5 IMAD.IADD R20, R20, 0x1, -R21 ;  /* 0x000000011414d824 */ /* 0x000fe200078e0a15 */
[----:B------:R1:W-:Y:S01]  /*9180*/  STL [R1+0x218], R5 ;  /* 0x0002180501007387 */ /* 0x0003e20000100800 */
[C---:B------:R-:W-:Y:S01]  /*9190*/  IMAD R112, R21.reuse, R114, R113 ;  /* 0x0000007215707224 */ /* 0x040fe200078e0271 */
[----:B------:R-:W-:Y:S01]  /*91a0*/  ISETP.GT.U32.AND P5, PT, R21, R4, PT ;  /* 0x000000041500720c */ /* 0x000fe20003fa4070 */
[----:B------:R-:W-:Y:S01]  /*91b0*/  IMAD.MOV.U32 R6, RZ, RZ, R20 ;  /* 0x000000ffff067224 */ /* 0x000fe200078e0014 */
[C---:B------:R-:W-:Y:S01]  /*91c0*/  IADD3 R114, R10.reuse, 0xae, RZ ;  /* 0x000000ae0a727810 */ /* 0x040fe20007ffe0ff */
[----:B------:R-:W-:-:S02]  /*91d0*/  VIADD R3, R10, 0xad ;  /* 0x000000ad0a037836 */ /* 0x000fc40000000000 */
[----:B------:R-:W-:Y:S01]  /*91e0*/  @!P6 IMAD.MOV R6, RZ, RZ, -R6 ;  /* 0x000000ffff06e224 */ /* 0x000fe200078e0a06 */
[----:B------:R-:W-:Y:S01]  /*91f0*/  ISETP.GT.U32.AND P6, PT, R21, R112, PT ;  /* 0x000000701500720c */ /* 0x000fe20003fc4070 */
[----:B------:R-:W-:Y:S01]  /*9200*/  @!P3 IMAD.IADD R2, R2, 0x1, -R21 ;  /* 0x000000010202b824 */ /* 0x000fe200078e0a15 */
[----:B-1----:R-:W-:Y:S01]  /*9210*/  MOV R5, R122 ;  /* 0x0000007a00057202 */ /* 0x002fe20000000f00 */
[C---:B------:R-:W-:Y:S01]  /*9220*/  VIADD R100, R10.reuse, 0x1a8 ;  /* 0x000001a80a647836 */ /* 0x040fe20000000000 */
[----:B------:R-:W-:Y:S01]  /*9230*/  ISETP.GE.AND P3, PT, R3, RZ, PT ;  /* 0x000000ff0300720c */ /* 0x000fe20003f66270 */
[C---:B------:R-:W-:Y:S01]  /*9240*/  VIADD R98, R10.reuse, 0x1aa ;  /* 0x000001aa0a627836 */ /* 0x040fe20000000000 */
[----:B------:R-:W-:Y:S01]  /*9250*/  IABS R113, R3 ;  /* 0x0000000300717213 */ /* 0x000fe20000000000 */
[----:B------:R-:W-:Y:S01]  /*9260*/  @!P1 IMAD.MOV R5, RZ, RZ, -R5 ;  /* 0x000000ffff059224 */ /* 0x000fe200078e0a05 */
[----:B------:R-:W-:Y:S01]  /*9270*/  ISETP.GE.AND P1, PT, R115, RZ, PT ;  /* 0x000000ff7300720c */ /* 0x000fe20003f26270 */
[C---:B------:R-:W-:Y:S01]  /*9280*/  VIADD R97, R10.reuse, 0x1ab ;  /* 0x000001ab0a617836 */ /* 0x040fe20000000000 */
[----:B------:R-:W-:Y:S01]  /*9290*/  IABS R115, R115 ;  /* 0x0000007300737213 */ /* 0x000fe20000000000 */
[----:B------:R-:W-:Y:S01]  /*92a0*/  VIADD R96, R10, 0x1ac ;  /* 0x000001ac0a607836 */ /* 0x000fe20000000000 */
[----:B------:R-:W-:Y:S01]  /*92b0*/  @!P5 IADD3 R4, R4, -R21, RZ ;  /* 0x800000150404d210 */ /* 0x000fe20007ffe0ff */
[----:B------:R1:W-:Y:S01]  /*92c0*/  STL [R1+0x224], R5 ;  /* 0x0002240501007387 */ /* 0x0003e20000100800 */
[----:B------:R-:W-:Y:S01]  /*92d0*/  MOV R111, R115 ;  /* 0x00000073006f7202 */ /* 0x000fe20000000f00 */
[----:B------:R-:W-:Y:S01]  /*92e0*/  @!P6 IMAD.IADD R112, R112, 0x1, -R21 ;  /* 0x000000017070e824 */ /* 0x000fe200078e0a15 */
[C---:B------:R-:W-:Y:S01]  /*92f0*/  ISETP.GT.U32.AND P5, PT, R21.reuse, R4, PT ;  /* 0x000000041500720c */ /* 0x040fe20003fa4070 */
[----:B------:R-:W-:Y:S01]  /*9300*/  STL [R1+0x230], R6 ;  /* 0x0002300601007387 */ /* 0x000fe20000100800 */
[----:B------:R-:W-:Y:S01]  /*9310*/  IABS R115, R117 ;  /* 0x0000007500737213 */ /* 0x000fe20000000000 */
[----:B------:R-:W-:Y:S01]  /*9320*/  IMAD.HI.U32 R3, R0, R111, RZ ;  /* 0x0000006f00037227 */ /* 0x000fe200078e00ff */
[----:B------:R-:W-:-:S02]  /*9330*/  ISETP.GT.U32.AND P6, PT, R21, R112, PT ;  /* 0x000000701500720c */ /* 0x000fc40003fc4070 */
[----:B------:R-:W-:Y:S01]  /*9340*/  IADD3 R122, R10, 0xb3, RZ ;  /* 0x000000b30a7a7810 */ /* 0x000fe20007ffe0ff */
[----:B-1----:R-:W-:Y:S01]  /*9350*/  IMAD.MOV.U32 R5, RZ, RZ, R2 ;  /* 0x000000ffff057224 */ /* 0x002fe200078e0002 */
[----:B------:R-:W-:Y:S01]  /*9360*/  IADD3 R20, -R3, RZ, RZ ;  /* 0x000000ff03147210 */ /* 0x000fe20007ffe1ff */
[----:B------:R-:W-:Y:S01]  /*9370*/  IMAD.HI.U32 R3, R0, R113, RZ ;  /* 0x0000007100037227 */ /* 0x000fe200078e00ff */
[----:B------:R-:W-:-:S03]  /*9380*/  IABS R120, R122 ;  /* 0x0000007a00787213 */ /* 0x000fc60000000000 */
[----:B------:R-:W-:Y:S01]  /*9390*/  @!P0 IMAD.MOV R5, RZ, RZ, -R5 ;  /* 0x000000ffff058224 */ /* 0x000fe200078e0a05 */
[----:B------:R-:W-:Y:S01]  /*93a0*/  ISETP.GE.AND P0, PT, R114, RZ, PT ;  /* 0x000000ff7200720c */ /* 0x000fe20003f06270 */
[C---:B------:R-:W-:Y:S01]  /*93b0*/  IMAD R2, R21.reuse, R20, R111 ;  /* 0x0000001415027224 */ /* 0x040fe200078e026f */
[----:B------:R-:W-:Y:S01]  /*93c0*/  IABS R114, R114 ;  /* 0x0000007200727213 */ /* 0x000fe20000000000 */
[----:B------:R-:W-:Y:S01]  /*93d0*/  IMAD.MOV R20, RZ, RZ, -R3 ;  /* 0x000000ffff147224 */ /* 0x000fe200078e0a03 */
[----:B------:R1:W-:Y:S01]  /*93e0*/  STL [R1+0x238], R5 ;  /* 0x0002380501007387 */ /* 0x0003e20000100800 */
[----:B------:R-:W-:Y:S01]  /*93f0*/  @!P5 IMAD.IADD R4, R4, 0x1, -R21 ;  /* 0x000000010404d824 */ /* 0x000fe200078e0a15 */
[----:B------:R-:W-:Y:S01]  /*9400*/  ISETP.GT.U32.AND P5, PT, R21, R2, PT ;  /* 0x000000021500720c */ /* 0x000fe20003fa4070 */
[----:B------:R-:W-:-:S04]  /*9410*/  IMAD.HI.U32 R3, R0, R114, RZ ;  /* 0x0000007200037227 */ /* 0x000fc800078e00ff */
[----:B------:R-:W-:Y:S01]  /*9420*/  IMAD.HI.U32 R111, R0, R115, RZ ;  /* 0x00000073006f7227 */ /* 0x000fe200078e00ff */
[----:B------:R-:W-:-:S03]  /*9430*/  IADD3 R3, -R3, RZ, RZ ;  /* 0x000000ff03037210 */ /* 0x000fc60007ffe1ff */
[----:B-1----:R-:W-:Y:S02]  /*9440*/  IMAD.MOV.U32 R5, RZ, RZ, R4 ;  /* 0x000000ffff057224 */ /* 0x002fe400078e0004 */
[----:B------:R-:W-:Y:S02]  /*9450*/  IMAD.MOV R116, RZ, RZ, -R111 ;  /* 0x000000ffff747224 */ /* 0x000fe400078e0a6f */
[----:B------:R-:W-:Y:S01]  /*9460*/  IMAD R4, R21, R3, R114 ;  /* 0x0000000315047224 */ /* 0x000fe200078e0272 */
[----:B------:R-:W-:Y:S01]  /*9470*/  @!P4 IADD3 R5, -R5, RZ, RZ ;  /* 0x000000ff0505c210 */ /* 0x000fe20007ffe1ff */
[C---:B------:R-:W-:Y:S01]  /*9480*/  IMAD R114, R21.reuse, R116, R115 ;  /* 0x0000007415727224 */ /* 0x040fe200078e0273 */
[----:B------:R-:W-:Y:S01]  /*9490*/  IADD3 R115, R10, 0xb1, RZ ;  /* 0x000000b10a737810 */ /* 0x000fe20007ffe0ff */
[--C-:B------:R-:W-:Y:S01]  /*94a0*/  @!P6 IMAD.IADD R112, R112, 0x1, -R21.reuse ;  /* 0x000000017070e824 */ /* 0x100fe200078e0a15 */
[C---:B------:R-:W-:Y:S01]  /*94b0*/  ISETP.GT.U32.AND P6, PT, R21.reuse, R4, PT ;  /* 0x000000041500720c */ /* 0x040fe20003fc4070 */
[----:B------:R-:W-:Y:S01]  /*94c0*/  @!P5 IMAD.IADD R2, R2, 0x1, -R21 ;  /* 0x000000010202d824 */ /* 0x000fe200078e0a15 */
[C---:B------:R-:W-:Y:S01]  /*94d0*/  ISETP.GT.U32.AND P5, PT, R21.reuse, R114, PT ;  /* 0x000000721500720c */ /* 0x040fe20003fa4070 */
[C---:B------:R-:W-:Y:S01]  /*94e0*/  IMAD R20, R21.reuse, R20, R113 ;  /* 0x0000001415147224 */ /* 0x040fe200078e0271 */
[----:B------:R-:W-:Y:S01]  /*94f0*/  IABS R113, R119 ;  /* 0x0000007700717213 */ /* 0x000fe20000000000 */
[----:B------:R1:W-:Y:S01]  /*9500*/  STL [R1+0x240], R5 ;  /* 0x0002400501007387 */ /* 0x0003e20000100800 */
[----:B------:R-:W-:Y:S01]  /*9510*/  IABS R111, R115 ;  /* 0x00000073006f7213 */ /* 0x000fe20000000000 */
[----:B------:R-:W-:Y:S01]  /*9520*/  VIADD R94, R10, 0x1ae ;  /* 0x000001ae0a5e7836 */ /* 0x000fe20000000000 */
[----:B------:R-:W-:Y:S01]  /*9530*/  ISETP.GT.U32.AND P4, PT, R21, R20, PT ;  /* 0x000000141500720c */ /* 0x000fe20003f84070 */
[----:B------:R-:W-:-:S04]  /*9540*/  IMAD.HI.U32 R3, R0, R113, RZ ;  /* 0x0000007100037227 */ /* 0x000fc800078e00ff */
[----:B------:R-:W-:Y:S02]  /*9550*/  @!P6 IMAD.IADD R4, R4, 0x1, -R21 ;  /* 0x000000010404e824 */ /* 0x000fe400078e0a15 */
[----:B------:R-:W-:Y:S01]  /*9560*/  IMAD.MOV R116, RZ, RZ, -R3 ;  /* 0x000000ffff747224 */ /* 0x000fe200078e0a03 */
[----:B-1----:R-:W-:Y:S01]  /*9570*/  MOV R5, R112 ;  /* 0x0000007000057202 */ /* 0x002fe20000000f00 */
[----:B------:R-:W-:-:S04]  /*9580*/  IMAD.HI.U32 R3, R0, R111, RZ ;  /* 0x0000006f00037227 */ /* 0x000fc800078e00ff */
[--C-:B------:R-:W-:Y:S01]  /*9590*/  @!P5 IMAD.IADD R114, R114, 0x1, -R21.reuse ;  /* 0x000000017272d824 */ /* 0x100fe200078e0a15 */
[----:B------:R-:W-:Y:S01]  /*95a0*/  ISETP.GT.U32.AND P5, PT, R21, R4, PT ;  /* 0x000000041500720c */ /* 0x000fe20003fa4070 */
[----:B------:R-:W-:Y:S01]  /*95b0*/  @!P4 IMAD.IADD R20, R20, 0x1, -R21 ;  /* 0x000000011414c824 */ /* 0x000fe200078e0a15 */
[----:B------:R-:W-:Y:S01]  /*95c0*/  IADD3 R112, -R3, RZ, RZ ;  /* 0x000000ff03707210 */ /* 0x000fe20007ffe1ff */
[C---:B------:R-:W-:Y:S01]  /*95d0*/  IMAD R116, R21.reuse, R116, R113 ;  /* 0x0000007415747224 */ /* 0x040fe200078e0271 */
[C---:B------:R-:W-:Y:S01]  /*95e0*/  ISETP.GT.U32.AND P4, PT, R21.reuse, R2, PT ;  /* 0x000000021500720c */ /* 0x040fe20003f84070 */
[----:B------:R-:W-:Y:S01]  /*95f0*/  @!P2 IMAD.MOV R5, RZ, RZ, -R5 ;  /* 0x000000ffff05a224 */ /* 0x000fe200078e0a05 */
[C---:B------:R-:W-:Y:S01]  /*9600*/  ISETP.GT.U32.AND P6, PT, R21.reuse, R20, PT ;  /* 0x000000141500720c */ /* 0x040fe20003fc4070 */
[C---:B------:R-:W-:Y:S01]  /*9610*/  IMAD R112, R21.reuse, R112, R111 ;  /* 0x0000007015707224 */ /* 0x040fe200078e026f */
[C---:B------:R-:W-:Y:S01]  /*9620*/  ISETP.GT.U32.AND P2, PT, R21.reuse, R114, PT ;  /* 0x000000721500720c */ /* 0x040fe20003f44070 */
[----:B------:R-:W-:Y:S01]  /*9630*/  IMAD.HI.U32 R3, R0, R118, RZ ;  /* 0x0000007600037227 */ /* 0x000fe200078e00ff */
[----:B------:R1:W-:Y:S03]  /*9640*/  STL [R1+0x248], R5 ;  /* 0x0002480501007387 */ /* 0x0003e60000100800 */
[----:B------:R-:W-:Y:S01]  /*9650*/  @!P5 IMAD.IADD R4, R4, 0x1, -R21 ;  /* 0x000000010404d824 */ /* 0x000fe200078e0a15 */
[----:B------:R-:W-:Y:S01]  /*9660*/  ISETP.GT.U32.AND P5, PT, R21, R112, PT ;  /* 0x000000701500720c */ /* 0x000fe20003fa4070 */
[----:B------:R-:W-:Y:S01]  /*9670*/  IMAD.HI.U32 R111, R0, R120, RZ ;  /* 0x00000078006f7227 */ /* 0x000fe200078e00ff */
[----:B------:R-:W-:-:S03]  /*9680*/  IADD3 R3, -R3, RZ, RZ ;  /* 0x000000ff03037210 */ /* 0x000fc60007ffe1ff */
[--C-:B------:R-:W-:Y:S01]  /*9690*/  @!P6 IMAD.IADD R20, R20, 0x1, -R21.reuse ;  /* 0x000000011414e824 */ /* 0x100fe200078e0a15 */
[----:B------:R-:W-:Y:S01]  /*96a0*/  ISETP.GE.AND P6, PT, R117, RZ, PT ;  /* 0x000000ff7500720c */ /* 0x000fe20003fc6270 */
[--C-:B------:R-:W-:Y:S01]  /*96b0*/  @!P4 IMAD.IADD R2, R2, 0x1, -R21.reuse ;  /* 0x000000010202c824 */ /* 0x100fe200078e0a15 */
[----:B------:R-:W-:Y:S01]  /*96c0*/  IADD3 R117, R10, 0xb4, RZ ;  /* 0x000000b40a757810 */ /* 0x000fe20007ffe0ff */
[--C-:B------:R-:W-:Y:S01]  /*96d0*/  @!P2 IMAD.IADD R114, R114, 0x1, -R21.reuse ;  /* 0x000000017272a824 */ /* 0x100fe200078e0a15 */
[----:B------:R-:W-:Y:S01]  /*96e0*/  ISETP.GT.U32.AND P4, PT, R21, R116, PT ;  /* 0x000000741500720c */ /* 0x000fe20003f84070 */
[----:B------:R-:W-:Y:S01]  /*96f0*/  IMAD.MOV.U32 R6, RZ, RZ, R2 ;  /* 0x000000ffff067224 */ /* 0x000fe200078e0002 */
[----:B------:R-:W-:Y:S01]  /*9700*/  IABS R113, R117 ;  /* 0x0000007500717213 */ /* 0x000fe20000000000 */
[----:B------:R-:W-:Y:S01]  /*9710*/  @!P5 IMAD.IADD R112, R112, 0x1, -R21 ;  /* 0x000000017070d824 */ /* 0x000fe200078e0a15 */
[----:B-1----:R-:W-:Y:S01]  /*9720*/  MOV R5, R20 ;  /* 0x0000001400057202 */ /* 0x002fe20000000f00 */
[----:B------:R-:W-:Y:S01]  /*9730*/  @!P1 IMAD.MOV R6, RZ, RZ, -R6 ;  /* 0x000000ffff069224 */ /* 0x000fe200078e0a06 */
[----:B------:R-:W-:Y:S01]  /*9740*/  ISETP.GE.AND P2, PT, R119, RZ, PT ;  /* 0x000000ff7700720c */ /* 0x000fe20003f46270 */
[----:B------:R-:W-:Y:S01]  /*9750*/  IMAD.HI.U32 R2, R0, R113, RZ ;  /* 0x0000007100027227 */ /* 0x000fe200078e00ff */
[----:B------:R-:W-:-:S02]  /*9760*/  ISETP.GT.U32.AND P5, PT, R21, R112, PT ;  /* 0x000000701500720c */ /* 0x000fc40003fa4070 */
[----:B------:R-:W-:Y:S01]  /*9770*/  @!P3 IADD3 R5, -R5, RZ, RZ ;  /* 0x000000ff0505b210 */ /* 0x000fe20007ffe1ff */
[----:B------:R-:W-:Y:S01]  /*9780*/  IMAD.MOV R2, RZ, RZ, -R2 ;  /* 0x000000ffff027224 */ /* 0x000fe200078e0a02 */
[----:B------:R-:W-:Y:S01]  /*9790*/  STL [R1+0x25c], R6 ;  /* 0x00025c0601007387 */ /* 0x000fe20000100800 */
[----:B------:R-:W-:Y:S01]  /*97a0*/  @!P4 IMAD.IADD R116, R116, 0x1, -R21 ;  /* 0x000000017474c824 */ /* 0x000fe200078e0a15 */
[----:B------:R-:W-:Y:S01]  /*97b0*/  ISETP.GE.AND P4, PT, R115, RZ, PT ;  /* 0x000000ff7300720c */ /* 0x000fe20003f86270 */
[C---:B------:R-:W-:Y:S01]  /*97c0*/  IMAD R2, R21.reuse, R2, R113 ;  /* 0x0000000215027224 */ /* 0x040fe200078e0271 */
[----:B------:R-:W-:Y:S01]  /*97d0*/  IADD3 R115, R10, 0xb5, RZ ;  /* 0x000000b50a737810 */ /* 0x000fe20007ffe0ff */
[C---:B------:R-:W-:Y:S01]  /*97e0*/  IMAD R118, R21.reuse, R3, R118 ;  /* 0x0000000315767224 */ /* 0x040fe200078e0276 */
[C---:B------:R-:W-:Y:S01]  /*97f0*/  ISETP.GT.U32.AND P1, PT, R21.reuse, R116, PT ;  /* 0x000000741500720c */ /* 0x040fe20003f24070 */
[----:B------:R-:W-:Y:S01]  /*9800*/  IMAD.MOV R111, RZ, RZ, -R111 ;  /* 0x000000ffff6f7224 */ /* 0x000fe200078e0a6f */
[----:B------:R1:W-:Y:S01]  /*9810*/  STL [R1+0x260], R5 ;  /* 0x0002600501007387 */ /* 0x0003e20000100800 */
[----:B------:R-:W-:Y:S01]  /*9820*/  @!P5 IADD3 R112, R112, -R21, RZ ;  /* 0x800000157070d210 */ /* 0x000fe20007ffe0ff */
[----:B------:R-:W-:Y:S01]  /*9830*/  IMAD.MOV.U32 R3, RZ, RZ, R114 ;  /* 0x000000ffff037224 */ /* 0x000fe200078e0072 */
[C---:B------:R-:W-:Y:S01]  /*9840*/  ISETP.GT.U32.AND P5, PT, R21.reuse, R2, PT ;  /* 0x000000021500720c */ /* 0x040fe20003fa4070 */
[----:B------:R-:W-:Y:S01]  /*9850*/  @!P0 IMAD.MOV R4, RZ, RZ, -R4 ;  /* 0x000000ffff048224 */ /* 0x000fe200078e0a04 */
[C---:B------:R-:W-:Y:S01]  /*9860*/  ISETP.GT.U32.AND P3, PT, R21.reuse, R118, PT ;  /* 0x000000761500720c */ /* 0x040fe20003f64070 */
[----:B------:R-:W-:Y:S01]  /*9870*/  IMAD R120, R21, R111, R120 ;  /* 0x0000006f15787224 */ /* 0x000fe200078e0278 */
[----:B------:R-:W-:Y:S01]  /*9880*/  @!P6 IADD3 R3, -R3, RZ, RZ ;  /* 0x000000ff0303e210 */ /* 0x000fe20007ffe1ff */
[----:B------:R-:W-:Y:S01]  /*9890*/  VIADD R119, R10, 0xb6 ;  /* 0x000000b60a777836 */ /* 0x000fe20000000000 */
[----:B------:R2:W-:Y:S01]  /*98a0*/  STL [R1+0x264], R4 ;  /* 0x0002640401007387 */ /* 0x0005e20000100800 */
[----:B------:R-:W-:Y:S01]  /*98b0*/  ISETP.GE.AND P0, PT, R121, RZ, PT ;  /* 0x000000ff7900720c */ /* 0x000fe20003f06270 */
[--C-:B------:R-:W-:Y:S01]  /*98c0*/  @!P1 IMAD.IADD R116, R116, 0x1, -R21.reuse ;  /* 0x0000000174749824 */ /* 0x100fe200078e0a15 */
[C---:B------:R-:W-:Y:S01]  /*98d0*/  ISETP.GT.U32.AND P6, PT, R21.reuse, R120, PT ;  /* 0x000000781500720c */ /* 0x040fe20003fc4070 */
[----:B------:R3:W-:Y:S01]  /*98e0*/  STL [R1+0x268], R3 ;  /* 0x0002680301007387 */ /* 0x0007e20000100800 */
[----:B------:R-:W-:Y:S01]  /*98f0*/  IABS R111, R119 ;  /* 0x00000077006f7213 */ /* 0x000fe20000000000 */
[----:B------:R-:W-:Y:S01]  /*9900*/  VIADD R121, R10, 0xb8 ;  /* 0x000000b80a797836 */ /* 0x000fe20000000000 */
[----:B-1----:R-:W-:Y:S01]  /*9910*/  MOV R5, R116 ;  /* 0x0000007400057202 */ /* 0x002fe20000000f00 */
[--C-:B------:R-:W-:Y:S01]  /*9920*/  @!P5 IMAD.IADD R2, R2, 0x1, -R21.reuse ;  /* 0x000000010202d824 */ /* 0x100fe200078e0a15 */
[----:B------:R-:W-:Y:S01]  /*9930*/  ISETP.GE.AND P1, PT, R122, RZ, PT ;  /* 0x000000ff7a00720c */ /* 0x000fe20003f26270 */
[----:B------:R-:W-:Y:S01]  /*9940*/  @!P3 IMAD.IADD R118, R118, 0x1, -R21 ;  /* 0x000000017676b824 */ /* 0x000fe200078e0a15 */
[----:B--2---:R-:W-:Y:S01]  /*9950*/  IABS R4, R115 ;  /* 0x0000007300047213 */ /* 0x004fe20000000000 */
[----:B------:R-:W-:Y:S01]  /*9960*/  @!P2 IMAD.MOV R5, RZ, RZ, -R5 ;  /* 0x000000ffff05a224 */ /* 0x000fe200078e0a05 */
[----:B------:R-:W-:Y:S01]  /*9970*/  ISETP.GT.U32.AND P5, PT, R21, R2, PT ;  /* 0x000000021500720c */ /* 0x000fe20003fa4070 */
[----:B------:R-:W-:Y:S01]  /*9980*/  VIADD R92, R10, 0x1b0 ;  /* 0x000001b00a5c7836 */ /* 0x000fe20000000000 */
[----:B------:R-:W-:Y:S01]  /*9990*/  ISETP.GE.AND P3, PT, R117, RZ, PT ;  /* 0x000000ff7500720c */ /* 0x000fe20003f66270 */
[----:B---3--:R-:W-:Y:S01]  /*99a0*/  IMAD.HI.U32 R3, R0, R4, RZ ;  /* 0x0000000400037227 */ /* 0x008fe200078e00ff */
[----:B------:R1:W-:Y:S01]  /*99b0*/  STL [R1+0x280], R5 ;  /* 0x0002800501007387 */ /* 0x0003e20000100800 */
[----:B------:R-:W-:-:S02]  /*99c0*/  IABS R116, R121 ;  /* 0x0000007900747213 */ /* 0x000fc40000000000 */
[--C-:B------:R-:W-:Y:S01]  /*99d0*/  @!P6 IMAD.IADD R120, R120, 0x1, -R21.reuse ;  /* 0x000000017878e824 */ /* 0x100fe200078e0a15 */
[----:B------:R-:W-:Y:S01]  /*99e0*/  IADD3 R20, -R3, RZ, RZ ;  /* 0x000000ff03147210 */ /* 0x000fe20007ffe1ff */
[----:B------:R-:W-:Y:S01]  /*99f0*/  IMAD.HI.U32 R3, R0, R111, RZ ;  /* 0x0000006f00037227 */ /* 0x000fe200078e00ff */
[C---:B------:R-:W-:Y:S02]  /*9a00*/  ISETP.GT.U32.AND P6, PT, R21.reuse, R118, PT ;  /* 0x000000761500720c */ /* 0x040fe40003fc4070 */
[C---:B------:R-:W-:Y:S01]  /*9a10*/  ISETP.GT.U32.AND P2, PT, R21.reuse, R120, PT ;  /* 0x000000781500720c */ /* 0x040fe20003f44070 */
[----:B------:R-:W-:Y:S01]  /*9a20*/  IMAD R4, R21, R20, R4 ;  /* 0x0000001415047224 */ /* 0x000fe200078e0204 */
[----:B------:R-:W-:Y:S01]  /*9a30*/  IADD3 R20, -R3, RZ, RZ ;  /* 0x000000ff03147210 */ /* 0x000fe20007ffe1ff */
[----:B------:R-:W-:Y:S01]  /*9a40*/  @!P5 IMAD.IADD R2, R2, 0x1, -R21 ;  /* 0x000000010202d824 */ /* 0x000fe200078e0a15 */
[----:B-1----:R-:W-:Y:S01]  /*9a50*/  MOV R5, R112 ;  /* 0x0000007000057202 */ /* 0x002fe20000000f00 */
[----:B------:R-:W-:-:S02]  /*9a60*/  VIADD R117, R10, 0xb7 ;  /* 0x000000b70a757836 */ /* 0x000fc40000000000 */
[----:B------:R-:W-:Y:S01]  /*9a70*/  IMAD R20, R21, R20, R111 ;  /* 0x0000001415147224 */ /* 0x000fe200078e026f */
[----:B------:R-:W-:Y:S01]  /*9a80*/  @!P4 IADD3 R5, -R5, RZ, RZ ;  /* 0x000000ff0505c210 */ /* 0x000fe20007ffe1ff */
[----:B------:R-:W-:Y:S01]  /*9a90*/  IMAD.HI.U32 R111, R0, R116, RZ ;  /* 0x00000074006f7227 */ /* 0x000fe200078e00ff */
[----:B------:R-:W-:Y:S02]  /*9aa0*/  IABS R114, R117 ;  /* 0x0000007500727213 */ /* 0x000fe40000000000 */
[C---:B------:R-:W-:Y:S01]  /*9ab0*/  ISETP.GT.U32.AND P5, PT, R21.reuse, R20, PT ;  /* 0x000000141500720c */ /* 0x040fe20003fa4070 */
[--C-:B------:R-:W-:Y:S01]  /*9ac0*/  @!P6 IMAD.IADD R118, R118, 0x1, -R21.reuse ;  /* 0x000000017676e824 */ /* 0x100fe200078e0a15 */
[----:B------:R-:W-:Y:S01]  /*9ad0*/  ISETP.GT.U32.AND P6, PT, R21, R4, PT ;  /* 0x000000041500720c */ /* 0x000fe20003fc4070 */
[----:B------:R-:W-:Y:S01]  /*9ae0*/  @!P2 IMAD.IADD R120, R120, 0x1, -R21 ;  /* 0x000000017878a824 */ /* 0x000fe200078e0a15 */
[----:B------:R-:W-:Y:S01]  /*9af0*/  ISETP.GE.AND P2, PT, R115, RZ, PT ;  /* 0x000000ff7300720c */ /* 0x000fe20003f46270 */
[----:B------:R-:W-:Y:S01]  /*9b00*/  IMAD.HI.U32 R3, R0, R114, RZ ;  /* 0x0000007200037227 */ /* 0x000fe200078e00ff */
[----:B------:R-:W-:Y:S01]  /*9b10*/  IADD3 R115, R10, 0xb9, RZ ;  /* 0x000000b90a737810 */ /* 0x000fe20007ffe0ff */
[----:B------:R1:W-:Y:S01]  /*9b20*/  STL [R1+0x288], R5 ;  /* 0x0002880501007387 */ /* 0x0003e20000100800 */
[----:B------:R-:W-:Y:S01]  /*9b30*/  IADD3 R111, -R111, RZ, RZ ;  /* 0x000000ff6f6f7210 */ /* 0x000fe20007ffe1ff */
[----:B------:R-:W-:Y:S01]  /*9b40*/  IMAD.MOV R3, RZ, RZ, -R3 ;  /* 0x000000ffff037224 */ /* 0x000fe200078e0a03 */
[----:B------:R-:W-:Y:S01]  /*9b50*/  IABS R113, R115 ;  /* 0x0000007300717213 */ /* 0x000fe20000000000 */
[----:B------:R-:W-:-:S02]  /*9b60*/  IMAD.MOV.U32 R6, RZ, RZ, R118 ;  /* 0x000000ffff067224 */ /* 0x000fc400078e0076 */
[--C-:B------:R-:W-:Y:S02]  /*9b70*/  @!P5 IMAD.IADD R20, R20, 0x1, -R21.reuse ;  /* 0x000000011414d824 */ /* 0x100fe400078e0a15 */
[C---:B------:R-:W-:Y:S01]  /*9b80*/  IMAD R114, R21.reuse, R3, R114 ;  /* 0x0000000315727224 */ /* 0x040fe200078e0272 */
[----:B------:R-:W-:Y:S01]  /*9b90*/  @!P0 IADD3 R6, -R6, RZ, RZ ;  /* 0x000000ff06068210 */ /* 0x000fe20007ffe1ff */
[----:B------:R-:W-:Y:S01]  /*9ba0*/  IMAD.HI.U32 R3, R0, R113, RZ ;  /* 0x0000007100037227 */ /* 0x000fe200078e00ff */
[C---:B------:R-:W-:Y:S02]  /*9bb0*/  ISETP.GT.U32.AND P5, PT, R21.reuse, R20, PT ;  /* 0x000000141500720c */ /* 0x040fe40003fa4070 */
[----:B------:R-:W-:Y:S01]  /*9bc0*/  ISETP.GT.U32.AND P0, PT, R21, R114, PT ;  /* 0x000000721500720c */ /* 0x000fe20003f04070 */
[----:B------:R-:W-:Y:S01]  /*9bd0*/  @!P6 IMAD.IADD R4, R4, 0x1, -R21 ;  /* 0x000000010404e824 */ /* 0x000fe200078e0a15 */
[----:B------:R-:W-:Y:S01]  /*9be0*/  ISETP.GE.AND P6, PT, R119, RZ, PT ;  /* 0x000000ff7700720c */ /* 0x000fe20003fc6270 */
[----:B------:R-:W-:Y:S01]  /*9bf0*/  IMAD.MOV R112, RZ, RZ, -R3 ;  /* 0x000000ffff707224 */ /* 0x000fe200078e0a03 */
[----:B------:R-:W-:Y:S01]  /*9c00*/  STL [R1+0x28c], R6 ;  /* 0x00028c0601007387 */ /* 0x000fe20000100800 */
[----:B------:R-:W-:Y:S01]  /*9c10*/  IMAD.MOV.U32 R3, RZ, RZ, R2 ;  /* 0x000000ffff037224 */ /* 0x000fe200078e0002 */
[C---:B------:R-:W-:Y:S01]  /*9c20*/  ISETP.GT.U32.AND P4, PT, R21.reuse, R4, PT ;  /* 0x000000041500720c */ /* 0x040fe20003f84070 */
[----:B------:R-:W-:-:S02]  /*9c30*/  IMAD R2, R21, R112, R113 ;  /* 0x0000007015027224 */ /* 0x000fc400078e0271 */
[----:B-1----:R-:W-:Y:S01]  /*9c40*/  IMAD.MOV.U32 R5, RZ, RZ, R120 ;  /* 0x000000ffff057224 */ /* 0x002fe200078e0078 */
[----:B------:R-:W-:Y:S01]  /*9c50*/  @!P3 IADD3 R3, -R3, RZ, RZ ;  /* 0x000000ff0303b210 */ /* 0x000fe20007ffe1ff */
[C---:B------:R-:W-:Y:S01]  /*9c60*/  IMAD R116, R21.reuse, R111, R116 ;  /* 0x0000006f15747224 */ /* 0x040fe200078e0274 */
[----:B------:R-:W-:Y:S01]  /*9c70*/  @!P5 IADD3 R20, R20, -R21, RZ ;  /* 0x800000151414d210 */ /* 0x000fe20007ffe0ff */
[C---:B------:R-:W-:Y:S01]  /*9c80*/  VIADD R119, R10.reuse, 0xba ;  /* 0x000000ba0a777836 */ /* 0x040fe20000000000 */
[C---:B------:R-:W-:Y:S01]  /*9c90*/  ISETP.GT.U32.AND P5, PT, R21.reuse, R2, PT ;  /* 0x000000021500720c */ /* 0x040fe20003fa4070 */
[----:B------:R-:W-:Y:S01]  /*9ca0*/  @!P1 IMAD.MOV R5, RZ, RZ, -R5 ;  /* 0x000000ffff059224 */ /* 0x000fe200078e0a05 */
[----:B------:R-:W-:Y:S01]  /*9cb0*/  ISETP.GT.U32.AND P3, PT, R21, R116, PT ;  /* 0x000000741500720c */ /* 0x000fe20003f64070 */
[----:B------:R-:W-:Y:S01]  /*9cc0*/  VIADD R113, R10, 0xbb ;  /* 0x000000bb0a717836 */ /* 0x000fe20000000000 */
[----:B------:R-:W-:Y:S01]  /*9cd0*/  IABS R111, R119 ;  /* 0x00000077006f7213 */ /* 0x000fe20000000000 */
[--C-:B------:R-:W-:Y:S01]  /*9ce0*/  @!P4 IMAD.IADD R4, R4, 0x1, -R21.reuse ;  /* 0x000000010404c824 */ /* 0x100fe200078e0a15 */
[----:B------:R1:W-:Y:S01]  /*9cf0*/  STL [R1+0x290], R5 ;  /* 0x0002900501007387 */ /* 0x0003e20000100800 */
[--C-:B------:R-:W-:Y:S01]  /*9d00*/  @!P0 IMAD.IADD R114, R114, 0x1, -R21.reuse ;  /* 0x0000000172728824 */ /* 0x100fe200078e0a15 */
[----:B------:R-:W-:Y:S01]  /*9d10*/  IABS R112, R113 ;  /* 0x0000007100707213 */ /* 0x000fe20000000000 */
[C---:B------:R-:W-:Y:S01]  /*9d20*/  VIADD R118, R10.reuse, 0xbd ;  /* 0x000000bd0a767836 */ /* 0x040fe20000000000 */
[----:B------:R2:W-:Y:S01]  /*9d30*/  STL [R1+0x29c], R3 ;  /* 0x00029c0301007387 */ /* 0x0005e20000100800 */
[----:B------:R-:W-:Y:S01]  /*9d40*/  ISETP.GE.AND P1, PT, R117, RZ, PT ;  /* 0x000000ff7500720c */ /* 0x000fe20003f26270 */
[----:B------:R-:W-:Y:S01]  /*9d50*/  VIADD R117, R10, 0xbc ;  /* 0x000000bc0a757836 */ /* 0x000fe20000000000 */
[----:B------:R-:W-:Y:S01]  /*9d60*/  ISETP.GE.AND P4, PT, R121, RZ, PT ;  /* 0x000000ff7900720c */ /* 0x000fe20003f86270 */
[--C-:B------:R-:W-:Y:S01]  /*9d70*/  @!P5 IMAD.IADD R2, R2, 0x1, -R21.reuse ;  /* 0x000000010202d824 */ /* 0x100fe200078e0a15 */
[----:B------:R-:W-:Y:S01]  /*9d80*/  ISETP.GE.AND P0, PT, R115, RZ, PT ;  /* 0x000000ff7300720c */ /* 0x000fe20003f06270 */
[----:B------:R-:W-:Y:S01]  /*9d90*/  @!P3 IMAD.IADD R116, R116, 0x1, -R21 ;  /* 0x000000017474b824 */ /* 0x000fe200078e0a15 */
[----:B-1----:R-:W-:Y:S01]  /*9da0*/  MOV R5, R4 ;  /* 0x0000000400057202 */ /* 0x002fe20000000f00 */
[----:B------:R-:W-:Y:S01]  /*9db0*/  VIADD R121, R10, 0xd0 ;  /* 0x000000d00a797836 */ /* 0x000fe20000000000 */
[----:B------:R-:W-:Y:S01]  /*9dc0*/  ISETP.GT.U32.AND P5, PT, R21, R2, PT ;  /* 0x000000021500720c */ /* 0x000fe20003fa4070 */
[----:B--2---:R-:W-:Y:S01]  /*9dd0*/  IMAD.HI.U32 R3, R0, R111, RZ ;  /* 0x0000006f00037227 */ /* 0x004fe200078e00ff */
[----:B------:R-:W-:-:S02]  /*9de0*/  @!P2 IADD3 R5, -R5, RZ, RZ ;  /* 0x000000ff0505a210 */ /* 0x000fc40007ffe1ff */
[C---:B------:R-:W-:Y:S01]  /*9df0*/  ISETP.GT.U32.AND P2, PT, R21.reuse, R114, PT ;  /* 0x000000721500720c */ /* 0x040fe20003f44070 */
[----:B------:R-:W-:Y:S01]  /*9e00*/  IMAD.MOV R4, RZ, RZ, -R3 ;  /* 0x000000ffff047224 */ /* 0x000fe200078e0a03 */
[C---:B------:R-:W-:Y:S01]  /*9e10*/  ISETP.GT.U32.AND P3, PT, R21.reuse, R116, PT ;  /* 0x000000741500720c */ /* 0x040fe20003f64070 */
[----:B------:R-:W-:Y:S01]  /*9e20*/  IMAD.HI.U32 R3, R0, R112, RZ ;  /* 0x0000007000037227 */ /* 0x000fe200078e00ff */
[----:B------:R1:W-:Y:S01]  /*9e30*/  STL [R1+0x2a0], R5 ;  /* 0x0002a00501007387 */ /* 0x0003e20000100800 */
[----:B------:R-:W-:Y:S02]  /*9e40*/  IADD3 R120, R10, 0xc5, RZ ;  /* 0x000000c50a787810 */ /* 0x000fe40007ffe0ff */
[----:B------:R-:W-:Y:S01]  /*9e50*/  IMAD.MOV R3, RZ, RZ, -R3 ;  /* 0x000000ffff037224 */ /* 0x000fe200078e0a03 */
[----:B------:R-:W-:Y:S01]  /*9e60*/  IABS R122, R121 ;  /* 0x00000079007a7213 */ /* 0x000fe20000000000 */
[C---:B------:R-:W-:Y:S01]  /*9e70*/  IMAD R4, R21.reuse, R4, R111 ;  /* 0x0000000415047224 */ /* 0x040fe200078e026f */
[----:B------:R-:W-:Y:S01]  /*9e80*/  @!P5 IADD3 R2, R2, -R21, RZ ;  /* 0x800000150202d210 */ /* 0x000fe20007ffe0ff */
[----:B------:R-:W-:Y:S01]  /*9e90*/  VIADD R89, R10, 0x1b3 ;  /* 0x000001b30a597836 */ /* 0x000fe20000000000 */
[----:B------:R-:W-:Y:S01]  /*9ea0*/  IABS R111, R117 ;  /* 0x00000075006f7213 */ /* 0x000fe20000000000 */
[----:B------:R-:W-:Y:S01]  /*9eb0*/  @!P2 IMAD.IADD R114, R114, 0x1, -R21 ;  /* 0x000000017272a824 */ /* 0x000fe200078e0a15 */
[C---:B------:R-:W-:Y:S01]  /*9ec0*/  ISETP.GT.U32.AND P2, PT, R21.reuse, R4, PT ;  /* 0x000000041500720c */ /* 0x040fe20003f44070 */
[----:B-1----:R-:W-:Y:S01]  /*9ed0*/  IMAD.MOV.U32 R5, RZ, RZ, R20 ;  /* 0x000000ffff057224 */ /* 0x002fe200078e0014 */
[----:B------:R-:W-:Y:S01]  /*9ee0*/  @!P3 IADD3 R116, R116, -R21, RZ ;  /* 0x800000157474b210 */ /* 0x000fe20007ffe0ff */
[----:B------:R-:W-:Y:S01]  /*9ef0*/  IMAD R20, R21, R3, R112 ;  /* 0x0000000315147224 */ /* 0x000fe200078e0270 */
[----:B------:R-:W-:Y:S01]  /*9f00*/  ISETP.GE.AND P3, PT, R113, RZ, PT ;  /* 0x000000ff7100720c */ /* 0x000fe20003f66270 */
[----:B------:R-:W-:Y:S01]  /*9f10*/  IMAD.HI.U32 R3, R0, R111, RZ ;  /* 0x0000006f00037227 */ /* 0x000fe200078e00ff */
[----:B------:R-:W-:-:S02]  /*9f20*/  @!P6 IADD3 R5, -R5, RZ, RZ ;  /* 0x000000ff0505e210 */ /* 0x000fc40007ffe1ff */
[----:B------:R-:W-:Y:S01]  /*9f30*/  ISETP.GT.U32.AND P5, PT, R21, R20, PT ;  /* 0x000000141500720c */ /* 0x000fe20003fa4070 */
[----:B------:R-:W-:Y:S01]  /*9f40*/  IMAD.MOV R112, RZ, RZ, -R3 ;  /* 0x000000ffff707224 */ /* 0x000fe200078e0a03 */
[----:B------:R-:W-:Y:S01]  /*9f50*/  ISETP.GE.AND P6, PT, R119, RZ, PT ;  /* 0x000000ff7700720c */ /* 0x000fe20003fc6270 */
[----:B------:R1:W-:Y:S01]  /*9f60*/  STL [R1+0x2a4], R5 ;  /* 0x0002a40501007387 */ /* 0x0003e20000100800 */
[----:B------:R-:W-:Y:S01]  /*9f70*/  VIADD R119, R10, 0xbe ;  /* 0x000000be0a777836 */ /* 0x000fe20000000000 */
[----:B------:R-:W-:Y:S01]  /*9f80*/  IABS R113, R118 ;  /* 0x0000007600717213 */ /* 0x000fe20000000000 */
[----:B------:R-:W-:Y:S01]  /*9f90*/  IMAD R112, R21, R112, R111 ;  /* 0x0000007015707224 */ /* 0x000fe200078e026f */
[----:B------:R-:W-:Y:S01]  /*9fa0*/  @!P2 IADD3 R4, R4, -R21, RZ ;  /* 0x800000150404a210 */ /* 0x000fe20007ffe0ff */
[----:B------:R-:W-:Y:S01]  /*9fb0*/  VIADD R87, R10, 0x1b5 ;  /* 0x000001b50a577836 */ /* 0x000fe20000000000 */
[----:B------:R-:W-:Y:S01]  /*9fc0*/  @!P0 IADD3 R2, -R2, RZ, RZ ;  /* 0x000000ff02028210 */ /* 0x000fe20007ffe1ff */
[----:B------:R-:W-:Y:S01]  /*9fd0*/  IMAD.HI.U32 R3, R0, R113, RZ ;  /* 0x0000007100037227 */ /* 0x000fe200078e00ff */
[----:B------:R-:W-:-:S02]  /*9fe0*/  IABS R115, R119 ;  /* 0x0000007700737213 */ /* 0x000fc40000000000 */
[----:B------:R-:W-:Y:S01]  /*9ff0*/  @!P5 IADD3 R20, R20, -R21, RZ ;  /* 0x800000151414d210 */ /* 0x000fe20007ffe0ff */
[----:B-1----:R-:W-:Y:S01]  /*a000*/  IMAD.MOV.U32 R5, RZ, RZ, R114 ;  /* 0x000000ffff057224 */ /* 0x002fe200078e0072 */
[----:B------:R-:W-:Y:S01]  /*a010*/  ISETP.GE.AND P2, PT, R117, RZ, PT ;  /* 0x000000ff7500720c */ /* 0x000fe20003f46270 */
[----:B------:R-:W-:Y:S01]  /*a020*/  IMAD.MOV.U32 R114, RZ, RZ, R115 ;  /* 0x000000ffff727224 */ /* 0x000fe200078e0073 */
[C---:B------:R-:W-:Y:S01]  /*a030*/  ISETP.GT.U32.AND P5, PT, R21.reuse, R20, PT ;  /* 0x000000141500720c */ /* 0x040fe20003fa4070 */
[----:B------:R-:W-:Y:S01]  /*a040*/  @!P1 IMAD.MOV R5, RZ, RZ, -R5 ;  /* 0x000000ffff059224 */ /* 0x000fe200078e0a05 */
[----:B------:R-:W-:Y:S01]  /*a050*/  ISETP.GT.U32.AND P1, PT, R21, R4, PT ;  /* 0x000000041500720c */ /* 0x000fe20003f24070 */
[----:B------:R-:W-:Y:S01]  /*a060*/  IMAD.HI.U32 R111, R0, R114, RZ ;  /* 0x00000072006f7227 */ /* 0x000fe200078e00ff */
[----:B------:R-:W-:Y:S02]  /*a070*/  ISETP.GE.AND P0, PT, R118, RZ, PT ;  /* 0x000000ff7600720c */ /* 0x000fe40003f06270 */
[----:B------:R1:W-:Y:S01]  /*a080*/  STL [R1+0x2a8], R5 ;  /* 0x0002a80501007387 */ /* 0x0003e20000100800 */
[----:B------:R-:W-:-:S02]  /*a090*/  IMAD.MOV R111, RZ, RZ, -R111 ;  /* 0x000000ffff6f7224 */ /* 0x000fc400078e0a6f */
[----:B------:R-:W-:Y:S02]  /*a0a0*/  VIADD R117, R10, 0xc0 ;  /* 0x000000c00a757836 */ /* 0x000fe40000000000 */
[----:B------:R-:W-:Y:S02]  /*a0b0*/  IMAD R114, R21, R111, R114 ;  /* 0x0000006f15727224 */ /* 0x000fe400078e0272 */
[-C--:B------:R-:W-:Y:S01]  /*a0c0*/  @!P5 IADD3 R20, R20, -R21.reuse, RZ ;  /* 0x800000151414d210 */ /* 0x080fe20007ffe0ff */
[----:B------:R-:W-:Y:S01]  /*a0d0*/  VIADD R118, R10, 0xc1 ;  /* 0x000000c10a767836 */ /* 0x000fe20000000000 */
[----:B------:R-:W-:Y:S01]  /*a0e0*/  @!P1 IADD3 R4, R4, -R21, RZ ;  /* 0x8000001504049210 */ /* 0x000fe20007ffe0ff */
[----:B-1----:R-:W-:Y:S01]  /*a0f0*/  IMAD.MOV.U32 R5, RZ, RZ, R116 ;  /* 0x000000ffff057224 */ /* 0x002fe200078e0074 */
[----:B------:R-:W-:Y:S01]  /*a100*/  ISETP.GE.AND P1, PT, R119, RZ, PT ;  /* 0x000000ff7700720c */ /* 0x000fe20003f26270 */
[C---:B------:R-:W-:Y:S01]  /*a110*/  VIADD R116, R10.reuse, 0xbf ;  /* 0x000000bf0a747836 */ /* 0x040fe20000000000 */
[----:B------:R-:W-:Y:S01]  /*a120*/  MOV R6, R4 ;  /* 0x0000000400067202 */ /* 0x000fe20000000f00 */
[----:B------:R-:W-:Y:S01]  /*a130*/  @!P4 IMAD.MOV R5, RZ, RZ, -R5 ;  /* 0x000000ffff05c224 */ /* 0x000fe200078e0a05 */
[C---:B------:R-:W-:Y:S01]  /*a140*/  ISETP.GT.U32.AND P4, PT, R21.reuse, R112, PT ;  /* 0x000000701500720c */ /* 0x040fe20003f84070 */
[C---:B------:R-:W-:Y:S01]  /*a150*/  VIADD R119, R10.reuse, 0xc4 ;  /* 0x000000c40a777836 */ /* 0x040fe20000000000 */
[----:B------:R-:W-:Y:S01]  /*a160*/  IABS R111, R116 ;  /* 0x00000074006f7213 */ /* 0x000fe20000000000 */
[----:B------:R-:W-:Y:S01]  /*a170*/  @!P6 IMAD.MOV R6, RZ, RZ, -R6 ;  /* 0x000000ffff06e224 */ /* 0x000fe200078e0a06 */
[----:B------:R1:W-:Y:S01]  /*a180*/  STL [R1+0x2b8], R5 ;  /* 0x0002b80501007387 */ /* 0x0003e20000100800 */
[----:B------:R-:W-:Y:S01]  /*a190*/  ISETP.GT.U32.AND P6, PT, R21, R114, PT ;  /* 0x000000721500720c */ /* 0x000fe20003fc4070 */
[C---:B------:R-:W-:Y:S01]  /*a1a0*/  VIADD R86, R10.reuse, 0x1b6 ;  /* 0x000001b60a567836 */ /* 0x040fe20000000000 */
[----:B------:R-:W-:Y:S01]  /*a1b0*/  IABS R115, R118 ;  /* 0x0000007600737213 */ /* 0x000fe20000000000 */
[----:B------:R2:W-:Y:S01]  /*a1c0*/  STL [R1+0x2c0], R2 ;  /* 0x0002c00201007387 */ /* 0x0005e20000100800 */
[----:B------:R-:W-:-:S02]  /*a1d0*/  VIADD R85, R10, 0x1b7 ;  /* 0x000001b70a557836 */ /* 0x000fc40000000000 */
[----:B------:R-:W-:Y:S01]  /*a1e0*/  VIADD R83, R10, 0x1b9 ;  /* 0x000001b90a537836 */ /* 0x000fe20000000000 */
[----:B------:R-:W-:Y:S01]  /*a1f0*/  STL [R1+0x2c4], R6 ;  /* 0x0002c40601007387 */ /* 0x000fe20000100800 */
[----:B------:R-:W-:Y:S02]  /*a200*/  @!P4 IMAD.IADD R112, R112, 0x1, -R21 ;  /* 0x000000017070c824 */ /* 0x000fe400078e0a15 */
[----:B-1----:R-:W-:Y:S02]  /*a210*/  IMAD.MOV.U32 R5, RZ, RZ, R20 ;  /* 0x000000ffff057224 */ /* 0x002fe400078e0014 */
[----:B------:R-:W-:Y:S01]  /*a220*/  IMAD.HI.U32 R20, R0, R115, RZ ;  /* 0x0000007300147227 */ /* 0x000fe200078e00ff */
[----:B------:R-:W-:Y:S02]  /*a230*/  ISETP.GT.U32.AND P4, PT, R21, R112, PT ;  /* 0x000000701500720c */ /* 0x000fe40003f84070 */
[----:B------:R-:W-:Y:S01]  /*a240*/  @!P3 IADD3 R5, -R5, RZ, RZ ;  /* 0x000000ff0505b210 */ /* 0x000fe20007ffe1ff */
[----:B--2---:R-:W-:Y:S01]  /*a250*/  IMAD.MOV R2, RZ, RZ, -R3 ;  /* 0x000000ffff027224 */ /* 0x004fe200078e0a03 */
[----:B------:R-:W-:Y:S01]  /*a260*/  ISETP.GE.AND P3, PT, R116, RZ, PT ;  /* 0x000000ff7400720c */ /* 0x000fe20003f66270 */
[----:B------:R-:W-:-:S02]  /*a270*/  IMAD.HI.U32 R3, R0, R111, RZ ;  /* 0x0000006f00037227 */ /* 0x000fc400078e00ff */
[----:B------:R1:W-:Y:S02]  /*a280*/  STL [R1+0x2cc], R5 ;  /* 0x0002cc0501007387 */ /* 0x0003e40000100800 */
[C---:B------:R-:W-:Y:S01]  /*a290*/  IMAD R2, R21.reuse, R2, R113 ;  /* 0x0000000215027224 */ /* 0x040fe200078e0271 */
[----:B------:R-:W-:Y:S01]  /*a2a0*/  IABS R113, R117 ;  /* 0x0000007500717213 */ /* 0x000fe20000000000 */
[----:B------:R-:W-:Y:S02]  /*a2b0*/  @!P6 IMAD.IADD R114, R114, 0x1, -R21 ;  /* 0x000000017272e824 */ /* 0x000fe400078e0a15 */
[----:B------:R-:W-:Y:S01]  /*a2c0*/  IMAD.MOV R4, RZ, RZ, -R3 ;  /* 0x000000ffff047224 */ /* 0x000fe200078e0a03 */
[C---:B------:R-:W-:Y:S01]  /*a2d0*/  ISETP.GT.U32.AND P5, PT, R21.reuse, R2, PT ;  /* 0x000000021500720c */ /* 0x040fe20003fa4070 */
[----:B------:R-:W-:Y:S01]  /*a2e0*/  IMAD.HI.U32 R3, R0, R113, RZ ;  /* 0x0000007100037227 */ /* 0x000fe200078e00ff */
[----:B------:R-:W-:Y:S02]  /*a2f0*/  @!P4 IADD3 R112, R112, -R21, RZ ;  /* 0x800000157070c210 */ /* 0x000fe40007ffe0ff */
[C---:B------:R-:W-:Y:S01]  /*a300*/  ISETP.GT.U32.AND P6, PT, R21.reuse, R114, PT ;  /* 0x000000721500720c */ /* 0x040fe20003fc4070 */
[----:B------:R-:W-:Y:S01]  /*a310*/  IMAD R4, R21, R4, R111 ;  /* 0x0000000415047224 */ /* 0x000fe200078e026f */
[----:B------:R-:W-:Y:S01]  /*a320*/  ISETP.GE.AND P4, PT, R117, RZ, PT ;  /* 0x000000ff7500720c */ /* 0x000fe20003f86270 */
[----:B-1----:R-:W-:Y:S01]  /*a330*/  IMAD.MOV.U32 R5, RZ, RZ, R112 ;  /* 0x000000ffff057224 */ /* 0x002fe200078e0070 */
[----:B------:R-:W-:Y:S01]  /*a340*/  IADD3 R112, -R3, RZ, RZ ;  /* 0x000000ff03707210 */ /* 0x000fe20007ffe1ff */
[----:B------:R-:W-:Y:S01]  /*a350*/  IMAD.MOV R116, RZ, RZ, -R20 ;  /* 0x000000ffff747224 */ /* 0x000fe200078e0a14 */
[----:B------:R-:W-:Y:S01]  /*a360*/  IABS R117, R120 ;  /* 0x0000007800757213 */ /* 0x000fe20000000000 */
[----:B------:R-:W-:Y:S01]  /*a370*/  @!P2 IMAD.MOV R5, RZ, RZ, -R5 ;  /* 0x000000ffff05a224 */ /* 0x000fe200078e0a05 */
[----:B------:R-:W-:Y:S01]  /*a380*/  ISETP.GE.AND P2, PT, R118, RZ, PT ;  /* 0x000000ff7600720c */ /* 0x000fe20003f46270 */
[----:B------:R-:W-:-:S02]  /*a390*/  @!P5 IMAD.IADD R2, R2, 0x1, -R21 ;  /* 0x000000010202d824 */ /* 0x000fc400078e0a15 */
[C---:B------:R-:W-:Y:S01]  /*a3a0*/  IMAD R20, R21.reuse, R112, R113 ;  /* 0x0000007015147224 */ /* 0x040fe200078e0271 */
[----:B------:R1:W-:Y:S01]  /*a3b0*/  STL [R1+0x2e0], R5 ;  /* 0x0002e00501007387 */ /* 0x0003e20000100800 */
[----:B------:R-:W-:Y:S01]  /*a3c0*/  @!P6 IMAD.IADD R114, R114, 0x1, -R21 ;  /* 0x000000017272e824 */ /* 0x000fe200078e0a15 */
[C---:B------:R-:W-:Y:S01]  /*a3d0*/  ISETP.GT.U32.AND P5, PT, R21.reuse, R2, PT ;  /* 0x000000021500720c */ /* 0x040fe20003fa4070 */
[----:B------:R-:W-:Y:S01]  /*a3e0*/  IMAD R112, R21, R116, R115 ;  /* 0x0000007415707224 */ /* 0x000fe200078e0273 */
[C---:B------:R-:W-:Y:S01]  /*a3f0*/  IADD3 R116, R10.reuse, 0xc3, RZ ;  /* 0x000000c30a747810 */ /* 0x040fe20007ffe0ff */
[C---:B------:R-:W-:Y:S01]  /*a400*/  VIADD R82, R10.reuse, 0x1ba ;  /* 0x000001ba0a527836 */ /* 0x040fe20000000000 */
[----:B------:R-:W-:Y:S01]  /*a410*/  IABS R115, R119 ;  /* 0x0000007700737213 */ /* 0x000fe20000000000 */
[C---:B------:R-:W-:Y:S01]  /*a420*/  VIADD R80, R10.reuse, 0x1bc ;  /* 0x000001bc0a507836 */ /* 0x040fe20000000000 */
[----:B------:R-:W-:Y:S01]  /*a430*/  IABS R113, R116 ;  /* 0x0000007400717213 */ /* 0x000fe20000000000 */
[----:B------:R-:W-:-:S02]  /*a440*/  VIADD R79, R10, 0x1bd ;  /* 0x000001bd0a4f7836 */ /* 0x000fc40000000000 */
[----:B-1----:R-:W-:Y:S02]  /*a450*/  IMAD.MOV.U32 R5, RZ, RZ, R114 ;  /* 0x000000ffff057224 */ /* 0x002fe400078e0072 */
[----:B------:R-:W-:Y:S02]  /*a460*/  VIADD R78, R10, 0x1be ;  /* 0x000001be0a4e7836 */ /* 0x000fe40000000000 */
[----:B------:R-:W-:Y:S01]  /*a470*/  @!P5 IADD3 R2, R2, -R21, RZ ;  /* 0x800000150202d210 */ /* 0x000fe20007ffe0ff */
[----:B------:R-:W-:Y:S01]  /*a480*/  @!P1 IMAD.MOV R5, RZ, RZ, -R5 ;  /* 0x000000ffff059224 */ /* 0x000fe200078e0a05 */
[C---:B------:R-:W-:Y:S01]  /*a490*/  ISETP.GT.U32.AND P5, PT, R21.reuse, R4, PT ;  /* 0x000000041500720c */ /* 0x040fe20003fa4070 */
[C---:B------:R-:W-:Y:S01]  /*a4a0*/  VIADD R75, R10.reuse, 0x1c1 ;  /* 0x000001c10a4b7836 */ /* 0x040fe20000000000 */
[----:B------:R-:W-:Y:S01]  /*a4b0*/  ISETP.GT.U32.AND P1, PT, R21, R112, PT ;  /* 0x000000701500720c */ /* 0x000fe20003f24070 */
[----:B------:R-:W-:Y:S02]  /*a4c0*/  IMAD.MOV.U32 R3, RZ, RZ, R2 ;  /* 0x000000ffff037224 */ /* 0x000fe400078e0002 */
[----:B------:R-:W-:-:S02]  /*a4d0*/  VIADD R2, R10, 0xc2 ;  /* 0x000000c20a027836 */ /* 0x000fc40000000000 */
[----:B------:R-:W-:Y:S01]  /*a4e0*/  @!P0 IMAD.MOV R3, RZ, RZ, -R3 ;  /* 0x000000ffff038224 */ /* 0x000fe200078e0a03 */
[C---:B------:R-:W-:Y:S01]  /*a4f0*/  ISETP.GT.U32.AND P0, PT, R21.reuse, R20, PT ;  /* 0x000000141500720c */ /* 0x040fe20003f04070 */
[C---:B------:R-:W-:Y:S01]  /*a500*/  VIADD R76, R10.reuse, 0x1c0 ;  /* 0x000001c00a4c7836 */ /* 0x040fe20000000000 */
[----:B------:R-:W-:Y:S01]  /*a510*/  IABS R111, R2 ;  /* 0x00000002006f7213 */ /* 0x000fe20000000000 */
[----:B------:R-:W-:Y:S01]  /*a520*/  VIADD R73, R10, 0x1c3 ;  /* 0x000001c30a497836 */ /* 0x000fe20000000000 */
[----:B------:R1:W-:Y:S01]  /*a530*/  STL [R1+0x2e4], R3 ;  /* 0x0002e40301007387 */ /* 0x0003e20000100800 */
[--C-:B------:R-:W-:Y:S01]  /*a540*/  @!P5 IMAD.IADD R4, R4, 0x1, -R21.reuse ;  /* 0x000000010404d824 */ /* 0x100fe200078e0a15 */
[----:B------:R-:W-:Y:S01]  /*a550*/  ISETP.GE.AND P6, PT, R2, RZ, PT ;  /* 0x000000ff0200720c */ /* 0x000fe20003fc6270 */
[----:B------:R-:W-:Y:S01]  /*a560*/  @!P1 IMAD.IADD R112, R112, 0x1, -R21 ;  /* 0x0000000170709824 */ /* 0x000fe200078e0a15 */
[----:B------:R2:W-:Y:S01]  /*a570*/  STL [R1+0x2ec], R5 ;  /* 0x0002ec0501007387 */ /* 0x0005e20000100800 */
[----:B------:R-:W-:Y:S01]  /*a580*/  IMAD.HI.U32 R2, R0, R111, RZ ;  /* 0x0000006f00027227 */ /* 0x000fe200078e00ff */
[----:B------:R-:W-:-:S02]  /*a590*/  ISETP.GT.U32.AND P5, PT, R21, R4, PT ;  /* 0x000000041500720c */ /* 0x000fc40003fa4070 */
[C---:B------:R-:W-:Y:S01]  /*a5a0*/  ISETP.GT.U32.AND P1, PT, R21.reuse, R112, PT ;  /* 0x000000701500720c */ /* 0x040fe20003f24070 */
[----:B------:R-:W-:Y:S01]  /*a5b0*/  VIADD R72, R10, 0x1c4 ;  /* 0x000001c40a487836 */ /* 0x000fe20000000000 */
[----:B------:R-:W-:Y:S01]  /*a5c0*/  @!P0 IADD3 R20, R20, -R21, RZ ;  /* 0x8000001514148210 */ /* 0x000fe20007ffe0ff */
[----:B-1----:R-:W-:Y:S01]  /*a5d0*/  IMAD.HI.U32 R3, R0, R113, RZ ;  /* 0x0000007100037227 */ /* 0x002fe200078e00ff */
[----:B------:R-:W-:Y:S02]  /*a5e0*/  IADD3 R2, -R2, RZ, RZ ;  /* 0x000000ff02027210 */ /* 0x000fe40007ffe1ff */
[C---:B------:R-:W-:Y:S01]  /*a5f0*/  ISETP.GT.U32.AND P0, PT, R21.reuse, R20, PT ;  /* 0x000000141500720c */ /* 0x040fe20003f04070 */
[----:B------:R-:W-:Y:S02]  /*a600*/  IMAD.MOV R114, RZ, RZ, -R3 ;  /* 0x000000ffff727224 */ /* 0x000fe400078e0a03 */
[C---:B------:R-:W-:Y:S02]  /*a610*/  IMAD R2, R21.reuse, R2, R111 ;  /* 0x0000000215027224 */ /* 0x040fe400078e026f */
[----:B------:R-:W-:Y:S01]  /*a620*/  @!P5 IMAD.IADD R4, R4, 0x1, -R21 ;  /* 0x000000010404d824 */ /* 0x000fe200078e0a15 */
[----:B------:R-:W-:Y:S01]  /*a630*/  ISETP.GE.AND P5, PT, R116, RZ, PT ;  /* 0x000000ff7400720c */ /* 0x000fe20003fa6270 */
[----:B------:R-:W-:Y:S01]  /*a640*/  IMAD R114, R21, R114, R113 ;  /* 0x0000007215727224 */ /* 0x000fe200078e0271 */
[----:B------:R-:W-:Y:S01]  /*a650*/  @!P1 IADD3 R112, R112, -R21, RZ ;  /* 0x8000001570709210 */ /* 0x000fe20007ffe0ff */
[----:B------:R-:W-:Y:S01]  /*a660*/  IMAD.HI.U32 R111, R0, R117, RZ ;  /* 0x00000075006f7227 */ /* 0x000fe200078e00ff */
[----:B------:R-:W-:-:S03]  /*a670*/  MOV R6, R4 ;  /* 0x0000000400067202 */ /* 0x000fc60000000f00 */
[----:B------:R-:W-:Y:S01]  /*a680*/  @!P0 IMAD.IADD R20, R20, 0x1, -R21 ;  /* 0x0000000114148824 */ /* 0x000fe200078e0a15 */
[----:B------:R-:W-:Y:S01]  /*a690*/  @!P3 IADD3 R6, -R6, RZ, RZ ;  /* 0x000000ff0606b210 */ /* 0x000fe20007ffe1ff */
[----:B------:R-:W-:Y:S01]  /*a6a0*/  IMAD.MOV R118, RZ, RZ, -R111 ;  /* 0x000000ffff767224 */ /* 0x000fe200078e0a6f */
[C---:B------:R-:W-:Y:S01]  /*a6b0*/  ISETP.GT.U32.AND P3, PT, R21.reuse, R114, PT ;  /* 0x000000721500720c */ /* 0x040fe20003f64070 */
[----:B--2---:R-:W-:Y:S01]  /*a6c0*/  IMAD.MOV.U32 R5, RZ, RZ, R20 ;  /* 0x000000ffff057224 */ /* 0x004fe200078e0014 */
[----:B------:R-:W-:Y:S01]  /*a6d0*/  ISETP.GT.U32.AND P0, PT, R21, R2, PT ;  /* 0x000000021500720c */ /* 0x000fe20003f04070 */
[----:B------:R-:W-:Y:S01]  /*a6e0*/  STL [R1+0x2f0], R6 ;  /* 0x0002f00601007387 */ /* 0x000fe20000100800 */
[----:B------:R-:W-:-:S04]  /*a6f0*/  IMAD.HI.U32 R3, R0, R115, RZ ;  /* 0x0000007300037227 */ /* 0x000fc800078e00ff */
[----:B------:R-:W-:Y:S01]  /*a700*/  @!P4 IMAD.MOV R5, RZ, RZ, -R5 ;  /* 0x000000ffff05c224 */ /* 0x000fe200078e0a05 */
[----:B------:R-:W-:Y:S01]  /*a710*/  IADD3 R116, -R3, RZ, RZ ;  /* 0x000000ff03747210 */ /* 0x000fe20007ffe1ff */
[----:B------:R-:W-:Y:S01]  /*a720*/  IMAD R20, R21, R118, R117 ;  /* 0x0000007615147224 */ /* 0x000fe200078e0275 */
[----:B------:R-:W-:Y:S01]  /*a730*/  ISETP.GE.AND P4, PT, R119, RZ, PT ;  /* 0x000000ff7700720c */ /* 0x000fe20003f86270 */
[----:B------:R-:W-:Y:S01]  /*a740*/  VIADD R113, R10, 0xc6 ;  /* 0x000000c60a717836 */ /* 0x000fe20000000000 */
[----:B------:R1:W-:Y:S01]  /*a750*/  STL [R1+0x308], R5 ;  /* 0x0003080501007387 */ /* 0x0003e20000100800 */
[----:B------:R-:W-:Y:S01]  /*a760*/  @!P3 IMAD.IADD R114, R114, 0x1, -R21 ;  /* 0x000000017272b824 */ /* 0x000fe200078e0a15 */
[----:B------:R-:W-:Y:S01]  /*a770*/  @!P0 IADD3 R2, R2, -R21, RZ ;  /* 0x8000001502028210 */ /* 0x000fe20007ffe0ff */
[C---:B------:R-:W-:Y:S01]  /*a780*/  IMAD R4, R21.reuse, R116, R115 ;  /* 0x0000007415047224 */ /* 0x040fe200078e0273 */
[----:B------:R-:W-:Y:S01]  /*a790*/  IABS R118, R113 ;  /* 0x0000007100767213 */ /* 0x000fe20000000000 */
[C---:B------:R-:W-:Y:S01]  /*a7a0*/  VIADD R115, R10.reuse, 0xc7 ;  /* 0x000000c70a737836 */ /* 0x040fe20000000000 */
[C---:B------:R-:W-:Y:S01]  /*a7b0*/  ISETP.GT.U32.AND P3, PT, R21.reuse, R114, PT ;  /* 0x000000721500720c */ /* 0x040fe20003f64070 */
[----:B------:R-:W-:Y:S01]  /*a7c0*/  VIADD R116, R10, 0xc8 ;  /* 0x000000c80a747836 */ /* 0x000fe20000000000 */
[----:B------:R-:W-:Y:S01]  /*a7d0*/  ISETP.GT.U32.AND P1, PT, R21, R4, PT ;  /* 0x000000041500720c */ /* 0x000fe20003f24070 */
[----:B------:R-:W-:Y:S01]  /*a7e0*/  IMAD.HI.U32 R3, R0, R118, RZ ;  /* 0x0000007600037227 */ /* 0x000fe200078e00ff */
[----:B------:R-:W-:-:S02]  /*a7f0*/  IABS R111, R115 ;  /* 0x00000073006f7213 */ /* 0x000fc40000000000 */
[----:B------:R-:W-:Y:S01]  /*a800*/  ISETP.GT.U32.AND P0, PT, R21, R2, PT ;  /* 0x000000021500720c */ /* 0x000fe20003f04070 */
[----:B-1----:R-:W-:Y:S01]  /*a810*/  IMAD.MOV.U32 R5, RZ, RZ, R112 ;  /* 0x000000ffff057224 */ /* 0x002fe200078e0070 */
[----:B------:R-:W-:Y:S01]  /*a820*/  IABS R112, R116 ;  /* 0x0000007400707213 */ /* 0x000fe20000000000 */
[----:B------:R-:W-:Y:S01]  /*a830*/  IMAD.MOV R3, RZ, RZ, -R3 ;  /* 0x000000ffff037224 */ /* 0x000fe200078e0a03 */
[C---:B------:R-:W-:Y:S01]  /*a840*/  IADD3 R119, R10.reuse, 0xcf, RZ ;  /* 0x000000cf0a777810 */ /* 0x040fe20007ffe0ff */
[----:B------:R-:W-:Y:S01]  /*a850*/  VIADD R117, R10, 0xd1 ;  /* 0x000000d10a757836 */ /* 0x000fe20000000000 */
[----:B------:R-:W-:Y:S01]  /*a860*/  @!P2 IADD3 R5, -R5, RZ, RZ ;  /* 0x000000ff0505a210 */ /* 0x000fe20007ffe1ff */
[C---:B------:R-:W-:Y:S01]  /*a870*/  IMAD R118, R21.reuse, R3, R118 ;  /* 0x0000000315767224 */ /* 0x040fe200078e0276 */
[C---:B------:R-:W-:Y:S01]  /*a880*/  ISETP.GT.U32.AND P2, PT, R21.reuse, R20, PT ;  /* 0x000000141500720c */ /* 0x040fe20003f44070 */
[----:B------:R-:W-:Y:S01]  /*a890*/  @!P3 IMAD.IADD R114, R114, 0x1, -R21 ;  /* 0x000000017272b824 */ /* 0x000fe200078e0a15 */
[----:B------:R-:W-:Y:S01]  /*a8a0*/  @!P1 IADD3 R4, R4, -R21, RZ ;  /* 0x8000001504049210 */ /* 0x000fe20007ffe0ff */
[----:B------:R-:W-:Y:S01]  /*a8b0*/  IMAD.HI.U32 R3, R0, R111, RZ ;  /* 0x0000006f00037227 */ /* 0x000fe200078e00ff */
[----:B------:R1:W-:Y:S01]  /*a8c0*/  STL [R1+0x30c], R5 ;  /* 0x00030c0501007387 */ /* 0x0003e20000100800 */
[----:B------:R-:W-:-:S02]  /*a8d0*/  ISETP.GT.U32.AND P3, PT, R21, R118, PT ;  /* 0x000000761500720c */ /* 0x000fc40003f64070 */
[C---:B------:R-:W-:Y:S01]  /*a8e0*/  ISETP.GT.U32.AND P1, PT, R21.reuse, R4, PT ;  /* 0x000000041500720c */ /* 0x040fe20003f24070 */
[--C-:B------:R-:W-:Y:S01]  /*a8f0*/  @!P0 IMAD.IADD R2, R2, 0x1, -R21.reuse ;  /* 0x0000000102028824 */ /* 0x100fe200078e0a15 */
[----:B------:R-:W-:Y:S01]  /*a900*/  ISETP.GE.AND P0, PT, R120, RZ, PT ;  /* 0x000000ff7800720c */ /* 0x000fe20003f06270 */
[C---:B------:R-:W-:Y:S01]  /*a910*/  VIADD R71, R10.reuse, 0x1c5 ;  /* 0x000001c50a477836 */ /* 0x040fe20000000000 */
[----:B------:R-:W-:Y:S01]  /*a920*/  IABS R120, R119 ;  /* 0x0000007700787213 */ /* 0x000fe20000000000 */
[----:B------:R-:W-:Y:S01]  /*a930*/  VIADD R69, R10, 0x1c7 ;  /* 0x000001c70a457836 */ /* 0x000fe20000000000 */
[----:B------:R-:W-:Y:S01]  /*a940*/  MOV R6, R2 ;  /* 0x0000000200067202 */ /* 0x000fe20000000f00 */
[----:B------:R-:W-:Y:S02]  /*a950*/  @!P2 IMAD.IADD R20, R20, 0x1, -R21 ;  /* 0x000000011414a824 */ /* 0x000fe400078e0a15 */
[----:B-1----:R-:W-:Y:S02]  /*a960*/  IMAD.MOV.U32 R5, RZ, RZ, R114 ;  /* 0x000000ffff057224 */ /* 0x002fe400078e0072 */
[----:B------:R-:W-:Y:S01]  /*a970*/  IMAD.MOV R114, RZ, RZ, -R3 ;  /* 0x000000ffff727224 */ /* 0x000fe200078e0a03 */
[----:B------:R-:W-:Y:S01]  /*a980*/  ISETP.GT.U32.AND P2, PT, R21, R20, PT ;  /* 0x000000141500720c */ /* 0x000fe20003f44070 */
[----:B------:R-:W-:Y:S01]  /*a990*/  IMAD.HI.U32 R2, R0, R112, RZ ;  /* 0x0000007000027227 */ /* 0x000fe200078e00ff */
[----:B------:R-:W-:-:S02]  /*a9a0*/  @!P1 IADD3 R4, R4, -R21, RZ ;  /* 0x8000001504049210 */ /* 0x000fc40007ffe0ff */
[----:B------:R-:W-:Y:S01]  /*a9b0*/  @!P5 IADD3 R5, -R5, RZ, RZ ;  /* 0x000000ff0505d210 */ /* 0x000fe20007ffe1ff */
[----:B------:R-:W-:Y:S01]  /*a9c0*/  IMAD R114, R21, R114, R111 ;  /* 0x0000007215727224 */ /* 0x000fe200078e026f */
[----:B------:R-:W-:Y:S01]  /*a9d0*/  ISETP.GE.AND P1, PT, R116, RZ, PT ;  /* 0x000000ff7400720c */ /* 0x000fe20003f26270 */
[----:B------:R-:W-:Y:S01]  /*a9e0*/  @!P6 IMAD.MOV R6, RZ, RZ, -R6 ;  /* 0x000000ffff06e224 */ /* 0x000fe200078e0a06 */
[----:B------:R-:W-:Y:S01]  /*a9f0*/  ISETP.GE.AND P6, PT, R113, RZ, PT ;  /* 0x000000ff7100720c */ /* 0x000fe20003fc6270 */
[----:B------:R-:W-:Y:S01]  /*aa00*/  IMAD.MOV R2, RZ, RZ, -R2 ;  /* 0x000000ffff027224 */ /* 0x000fe200078e0a02 */
[----:B------:R-:W-:Y:S01]  /*aa10*/  ISETP.GE.AND P5, PT, R115, RZ, PT ;  /* 0x000000ff7300720c */ /* 0x000fe20003fa6270 */
[----:B------:R-:W-:Y:S01]  /*aa20*/  VIADD R3, R10, 0xc9 ;  /* 0x000000c90a037836 */ /* 0x000fe20000000000 */
[----:B------:R1:W-:Y:S01]  /*aa30*/  STL [R1+0x310], R6 ;  /* 0x0003100601007387 */ /* 0x0003e20000100800 */
[----:B------:R-:W-:Y:S01]  /*aa40*/  @!P2 IADD3 R20, R20, -R21, RZ ;  /* 0x800000151414a210 */ /* 0x000fe20007ffe0ff */
[----:B------:R-:W-:Y:S01]  /*aa50*/  @!P3 IMAD.IADD R118, R118, 0x1, -R21 ;  /* 0x000000017676b824 */ /* 0x000fe200078e0a15 */
[C---:B------:R-:W-:Y:S01]  /*aa60*/  ISETP.GT.U32.AND P2, PT, R21.reuse, R114, PT ;  /* 0x000000721500720c */ /* 0x040fe20003f44070 */
[C---:B------:R-:W-:Y:S01]  /*aa70*/  IMAD R2, R21.reuse, R2, R112 ;  /* 0x0000000215027224 */ /* 0x040fe200078e0270 */
[----:B------:R-:W-:Y:S01]  /*aa80*/  IABS R112, R3 ;  /* 0x0000000300707213 */ /* 0x000fe20000000000 */
[----:B------:R2:W-:Y:S01]  /*aa90*/  STL [R1+0x314], R5 ;  /* 0x0003140501007387 */ /* 0x0005e20000100800 */
[----:B------:R-:W-:Y:S01]  /*aaa0*/  ISETP.GT.U32.AND P3, PT, R21, R118, PT ;  /* 0x000000761500720c */ /* 0x000fe20003f64070 */
[C---:B------:R-:W-:Y:S01]  /*aab0*/  VIADD R113, R10.reuse, 0xcb ;  /* 0x000000cb0a717836 */ /* 0x040fe20000000000 */
[----:B------:R-:W-:Y:S01]  /*aac0*/  IADD3 R115, R10, 0xcc, RZ ;  /* 0x000000cc0a737810 */ /* 0x000fe20007ffe0ff */
[----:B-1----:R-:W-:-:S02]  /*aad0*/  IMAD.MOV.U32 R6, RZ, RZ, R4 ;  /* 0x000000ffff067224 */ /* 0x002fc400078e0004 */
[----:B------:R-:W-:Y:S01]  /*aae0*/  VIADD R4, R10, 0xca ;  /* 0x000000ca0a047836 */ /* 0x000fe20000000000 */
[----:B------:R-:W-:Y:S01]  /*aaf0*/  IABS R111, R115 ;  /* 0x00000073006f7213 */ /* 0x000fe20000000000 */
[----:B------:R-:W-:Y:S01]  /*ab00*/  @!P4 IMAD.MOV R6, RZ, RZ, -R6 ;  /* 0x000000ffff06c224 */ /* 0x000fe200078e0a06 */
[----:B------:R-:W-:Y:S01]  /*ab10*/  ISETP.GE.AND P4, PT, R3, RZ, PT ;  /* 0x000000ff0300720c */ /* 0x000fe20003f86270 */
[----:B------:R-:W-:Y:S01]  /*ab20*/  @!P2 IMAD.IADD R114, R114, 0x1, -R21 ;  /* 0x000000017272a824 */ /* 0x000fe200078e0a15 */
[----:B--2---:R-:W-:Y:S01]  /*ab30*/  MOV R5, R20 ;  /* 0x0000001400057202 */ /* 0x004fe20000000f00 */
[----:B------:R-:W-:Y:S01]  /*ab40*/  IMAD.HI.U32 R3, R0, R112, RZ ;  /* 0x0000007000037227 */ /* 0x000fe200078e00ff */
[----:B------:R-:W-:Y:S01]  /*ab50*/  IABS R116, R4 ;  /* 0x0000000400747213 */ /* 0x000fe20000000000 */
[----:B------:R1:W-:Y:S01]  /*ab60*/  STL [R1+0x32c], R6 ;  /* 0x00032c0601007387 */ /* 0x0003e20000100800 */
[C---:B------:R-:W-:Y:S01]  /*ab70*/  ISETP.GT.U32.AND P2, PT, R21.reuse, R114, PT ;  /* 0x000000721500720c */ /* 0x040fe20003f44070 */
[----:B------:R-:W-:Y:S01]  /*ab80*/  IMAD.MOV R3, RZ, RZ, -R3 ;  /* 0x000000ffff037224 */ /* 0x000fe200078e0a03 */
[----:B------:R-:W-:Y:S01]  /*ab90*/  @!P3 IADD3 R118, R118, -R21, RZ ;  /* 0x800000157676b210 */ /* 0x000fe20007ffe0ff */
[----:B------:R-:W-:Y:S01]  /*aba0*/  @!P0 IMAD.MOV R5, RZ, RZ, -R5 ;  /* 0x000000ffff058224 */ /* 0x000fe200078e0a05 */
[----:B------:R-:W-:Y:S01]  /*abb0*/  ISETP.GE.AND P0, PT, R4, RZ, PT ;  /* 0x000000ff0400720c */ /* 0x000fe20003f06270 */
[C---:B------:R-:W-:Y:S01]  /*abc0*/  IMAD R112, R21.reuse, R3, R112 ;  /* 0x0000000315707224 */ /* 0x040fe200078e0270 */
[----:B------:R-:W-:Y:S01]  /*abd0*/  ISETP.GT.U32.AND P3, PT, R21, R2, PT ;  /* 0x000000021500720c */ /* 0x000fe20003f64070 */
[----:B------:R-:W-:Y:S01]  /*abe0*/  IMAD.HI.U32 R4, R0, R116, RZ ;  /* 0x0000007400047227 */ /* 0x000fe200078e00ff */
[----:B------:R-:W-:Y:S01]  /*abf0*/  IABS R20, R113 ;  /* 0x0000007100147213 */ /* 0x000fe20000000000 */
[----:B------:R2:W-:Y:S02]  /*ac00*/  STL [R1+0x330], R5 ;  /* 0x0003300501007387 */ /* 0x0005e40000100800 */
[----:B------:R-:W-:-:S02]  /*ac10*/  IMAD.MOV R4, RZ, RZ, -R4 ;  /* 0x000000ffff047224 */ /* 0x000fc400078e0a04 */
[--C-:B------:R-:W-:Y:S01]  /*ac20*/  @!P2 IMAD.IADD R114, R114, 0x1, -R21.reuse ;  /* 0x000000017272a824 */ /* 0x100fe200078e0a15 */
[C---:B------:R-:W-:Y:S01]  /*ac30*/  ISETP.GT.U32.AND P2, PT, R21.reuse, R112, PT ;  /* 0x000000701500720c */ /* 0x040fe20003f44070 */
[----:B-1----:R-:W-:Y:S01]  /*ac40*/  IMAD.MOV.U32 R6, RZ, RZ, R118 ;  /* 0x000000ffff067224 */ /* 0x002fe200078e0076 */
[----:B------:R-:W-:Y:S01]  /*ac50*/  IABS R118, R117 ;  /* 0x0000007500767213 */ /* 0x000fe20000000000 */
[C---:B------:R-:W-:Y:S02]  /*ac60*/  IMAD R116, R21.reuse, R4, R116 ;  /* 0x0000000415747224 */ /* 0x040fe400078e0274 */
[----:B------:R-:W-:Y:S01]  /*ac70*/  IMAD.HI.U32 R3, R0, R20, RZ ;  /* 0x0000001400037227 */ /* 0x000fe200078e00ff */
[----:B------:R-:W-:Y:S02]  /*ac80*/  @!P6 IADD3 R6, -R6, RZ, RZ ;  /* 0x000000ff0606e210 */ /* 0x000fe40007ffe1ff */
[----:B------:R-:W-:Y:S01]  /*ac90*/  ISETP.GT.U32.AND P6, PT, R21, R116, PT ;  /* 0x000000741500720c */ /* 0x000fe20003fc4070 */
[----:B------:R-:W-:Y:S01]  /*aca0*/  IMAD.HI.U32 R4, R0, R111, RZ ;  /* 0x0000006f00047227 */ /* 0x000fe200078e00ff */
[----:B------:R-:W-:Y:S01]  /*acb0*/  IADD3 R3, -R3, RZ, RZ ;  /* 0x000000ff03037210 */ /* 0x000fe20007ffe1ff */
[----:B------:R-:W-:Y:S01]  /*acc0*/  STL [R1+0x334], R6 ;  /* 0x0003340601007387 */ /* 0x000fe20000100800 */
[----:B------:R-:W-:Y:S01]  /*acd0*/  @!P3 IADD3 R2, R2, -R21, RZ ;  /* 0x800000150202b210 */ /* 0x000fe20007ffe0ff */
[----:B------:R-:W-:-:S02]  /*ace0*/  @!P2 IMAD.IADD R112, R112, 0x1, -R21 ;  /* 0x000000017070a824 */ /* 0x000fc400078e0a15 */
[----:B--2---:R-:W-:Y:S01]  /*acf0*/  IMAD.MOV.U32 R5, RZ, RZ, R114 ;  /* 0x000000ffff057224 */ /* 0x004fe200078e0072 */
[C---:B------:R-:W-:Y:S01]  /*ad00*/  ISETP.GT.U32.AND P3, PT, R21.reuse, R2, PT ;  /* 0x000000021500720c */ /* 0x040fe20003f64070 */
[----:B------:R-:W-:Y:S01]  /*ad10*/  IMAD.MOV R114, RZ, RZ, -R4 ;  /* 0x000000ffff727224 */ /* 0x000fe200078e0a04 */
[C---:B------:R-:W-:Y:S01]  /*ad20*/  ISETP.GT.U32.AND P2, PT, R21.reuse, R112, PT ;  /* 0x000000701500720c */ /* 0x040fe20003f44070 */
[C---:B------:R-:W-:Y:S02]  /*ad30*/  IMAD R4, R21.reuse, R3, R20 ;  /* 0x0000000315047224 */ /* 0x040fe400078e0214 */
[----:B------:R-:W-:Y:S01]  /*ad40*/  @!P6 IADD3 R116, R116, -R21, RZ ;  /* 0x800000157474e210 */ /* 0x000fe20007ffe0ff */
[C---:B------:R-:W-:Y:S01]  /*ad50*/  IMAD R20, R21.reuse, R114, R111 ;  /* 0x0000007215147224 */ /* 0x040fe200078e026f */
[----:B------:R-:W-:Y:S01]  /*ad60*/  IABS R114, R125 ;  /* 0x0000007d00727213 */ /* 0x000fe20000000000 */
[----:B------:R-:W-:Y:S01]  /*ad70*/  @!P5 IMAD.MOV R5, RZ, RZ, -R5 ;  /* 0x000000ffff05d224 */ /* 0x000fe200078e0a05 */
[----:B------:R-:W-:Y:S01]  /*ad80*/  ISETP.GT.U32.AND P6, PT, R21, R116, PT ;  /* 0x000000741500720c */ /* 0x000fe20003fc4070 */
[----:B------:R-:W-:Y:S01]  /*ad90*/  IMAD.HI.U32 R111, R0, R120, RZ ;  /* 0x00000078006f7227 */ /* 0x000fe200078e00ff */
[----:B------:R-:W-:-:S02]  /*ada0*/  ISETP.GE.AND P5, PT, R113, RZ, PT ;  /* 0x000000ff7100720c */ /* 0x000fc40003fa6270 */
[----:B------:R1:W-:Y:S01]  /*adb0*/  STL [R1+0x360], R5 ;  /* 0x0003600501007387 */ /* 0x0003e20000100800 */
[----:B------:R-:W-:-:S04]  /*adc0*/  IMAD.HI.U32 R3, R0, R114, RZ ;  /* 0x0000007200037227 */ /* 0x000fc800078e00ff */
[----:B------:R-:W-:Y:S01]  /*add0*/  @!P2 IMAD.IADD R112, R112, 0x1, -R21 ;  /* 0x000000017070a824 */ /* 0x000fe200078e0a15 */
[C---:B------:R-:W-:Y:S01]  /*ade0*/  ISETP.GT.U32.AND P2, PT, R21.reuse, R4, PT ;  /* 0x000000041500720c */ /* 0x040fe20003f44070 */
[----:B------:R-:W-:Y:S02]  /*adf0*/  IMAD.MOV R113, RZ, RZ, -R3 ;  /* 0x000000ffff717224 */ /* 0x000fe400078e0a03 */
[----:B------:R-:W-:Y:S01]  /*ae00*/  IMAD.HI.U32 R3, R0, R124, RZ ;  /* 0x0000007c00037227 */ /* 0x000fe200078e00ff */
[----:B------:R-:W-:Y:S02]  /*ae10*/  @!P6 IADD3 R116, R116, -R21, RZ ;  /* 0x800000157474e210 */ /* 0x000fe40007ffe0ff */
[----:B------:R-:W-:Y:S01]  /*ae20*/  ISETP.GT.U32.AND P6, PT, R21, R20, PT ;  /* 0x000000141500720c */ /* 0x000fe20003fc4070 */
[----:B------:R-:W-:Y:S01]  /*ae30*/  @!P3 IMAD.IADD R2, R2, 0x1, -R21 ;  /* 0x000000010202b824 */ /* 0x000fe200078e0a15 */
[----:B------:R-:W-:Y:S01]  /*ae40*/  ISETP.GE.AND P3, PT, R115, RZ, PT ;  /* 0x000000ff7300720c */ /* 0x000fe20003f66270 */
[----:B------:R-:W-:-:S02]  /*ae50*/  IMAD.MOV R115, RZ, RZ, -R3 ;  /* 0x000000ffff737224 */ /* 0x000fc400078e0a03 */
[C---:B------:R-:W-:Y:S02]  /*ae60*/  IMAD R114, R21.reuse, R113, R114 ;  /* 0x0000007115727224 */ /* 0x040fe400078e0272 */
[----:B------:R-:W-:Y:S01]  /*ae70*/  IMAD.HI.U32 R3, R0, R118, RZ ;  /* 0x0000007600037227 */ /* 0x000fe200078e00ff */
[----:B------:R-:W-:Y:S02]  /*ae80*/  @!P2 IADD3 R4, R4, -R21, RZ ;  /* 0x800000150404a210 */ /* 0x000fe40007ffe0ff */
[C---:B------:R-:W-:Y:S01]  /*ae90*/  ISETP.GT.U32.AND P2, PT, R21.reuse, R114, PT ;  /* 0x000000721500720c */ /* 0x040fe20003f44070 */
[----:B------:R-:W-:Y:S02]  /*aea0*/  IMAD.MOV R3, RZ, RZ, -R3 ;  /* 0x000000ffff037224 */ /* 0x000fe400078e0a03 */
[C---:B------:R-:W-:Y:S01]  /*aeb0*/  IMAD R124, R21.reuse, R115, R124 ;  /* 0x00000073157c7224 */ /* 0x040fe200078e027c */
[----:B------:R-:W-:Y:S01]  /*aec0*/  @!P6 IADD3 R20, R20, -R21, RZ ;  /* 0x800000151414e210 */ /* 0x000fe20007ffe0ff */
[C---:B------:R-:W-:Y:S01]  /*aed0*/  IMAD R118, R21.reuse, R3, R118 ;  /* 0x0000000315767224 */ /* 0x040fe200078e0276 */
[----:B------:R-:W-:Y:S01]  /*aee0*/  MOV R3, R112 ;  /* 0x0000007000037202 */ /* 0x000fe20000000f00 */
[----:B-1----:R-:W-:Y:S01]  /*aef0*/  IMAD.MOV.U32 R5, RZ, RZ, R2 ;  /* 0x000000ffff057224 */ /* 0x002fe200078e0002 */
[C---:B------:R-:W-:Y:S01]  /*af00*/  ISETP.GT.U32.AND P6, PT, R21.reuse, R124, PT ;  /* 0x0000007c1500720c */ /* 0x040fe20003fc4070 */
[----:B------:R-:W-:Y:S01]  /*af10*/  IMAD.MOV R111, RZ, RZ, -R111 ;  /* 0x000000ffff6f7224 */ /* 0x000fe200078e0a6f */
[----:B------:R-:W-:Y:S01]  /*af20*/  IADD3 R115, R10, 0xd3, RZ ;  /* 0x000000d30a737810 */ /* 0x000fe20007ffe0ff */
[----:B------:R-:W-:Y:S01]  /*af30*/  @!P1 IMAD.MOV R5, RZ, RZ, -R5 ;  /* 0x000000ffff059224 */ /* 0x000fe200078e0a05 */
[----:B------:R-:W-:Y:S01]  /*af40*/  ISETP.GT.U32.AND P1, PT, R21, R20, PT ;  /* 0x000000141500720c */ /* 0x000fe20003f24070 */
[----:B------:R-:W-:-:S02]  /*af50*/  @!P4 IMAD.MOV R3, RZ, RZ, -R3 ;  /* 0x000000ffff03c224 */ /* 0x000fc400078e0a03 */
[----:B------:R-:W-:Y:S01]  /*af60*/  @!P2 IMAD.IADD R114, R114, 0x1, -R21 ;  /* 0x000000017272a824 */ /* 0x000fe200078e0a15 */
[----:B------:R-:W-:Y:S01]  /*af70*/  STL [R1+0x364], R5 ;  /* 0x0003640501007387 */ /* 0x000fe20000100800 */
[C---:B------:R-:W-:Y:S01]  /*af80*/  ISETP.GT.U32.AND P2, PT, R21.reuse, R4, PT ;  /* 0x000000041500720c */ /* 0x040fe20003f44070 */
[----:B------:R-:W-:Y:S02]  /*af90*/  IMAD.HI.U32 R113, R0, R122, RZ ;  /* 0x0000007a00717227 */ /* 0x000fe400078e00ff */
[----:B------:R1:W-:Y:S02]  /*afa0*/  STL [R1+0x378], R3 ;  /* 0x0003780301007387 */ /* 0x0003e40000100800 */
[C---:B------:R-:W-:Y:S01]  /*afb0*/  IMAD R120, R21.reuse, R111, R120 ;  /* 0x0000006f15787224 */ /* 0x040fe200078e0278 */
[----:B------:R-:W-:Y:S01]  /*afc0*/  IABS R111, R115 ;  /* 0x00000073006f7213 */ /* 0x000fe20000000000 */
[----:B------:R-:W-:Y:S02]  /*afd0*/  IMAD.MOV R113, RZ, RZ, -R113 ;  /* 0x000000ffff717224 */ /* 0x000fe400078e0a71 */
[--C-:B------:R-:W-:Y:S01]  /*afe0*/  @!P6 IMAD.IADD R124, R124, 0x1, -R21.reuse ;  /* 0x000000017c7ce824 */ /* 0x100fe200078e0a15 */
[C---:B------:R-:W-:Y:S01]  /*aff0*/  ISETP.GT.U32.AND P6, PT, R21.reuse, R114, PT ;  /* 0x000000721500720c */ /* 0x040fe20003fc4070 */
[C---:B------:R-:W-:Y:S01]  /*b000*/  IMAD R122, R21.reuse, R113, R122 ;  /* 0x00000071157a7224 */ /* 0x040fe200078e027a */
[----:B-1----:R-:W-:Y:S01]  /*b010*/  MOV R3, R116 ;  /* 0x0000007400037202 */ /* 0x002fe20000000f00 */
[----:B------:R-:W-:Y:S01]  /*b020*/  VIADD R113, R10, 0xd2 ;  /* 0x000000d20a717836 */ /* 0x000fe20000000000 */
[----:B------:R-:W-:Y:S01]  /*b030*/  @!P2 IADD3 R4, R4, -R21, RZ ;  /* 0x800000150404a210 */ /* 0x000fe20007ffe0ff */
[----:B------:R-:W-:Y:S01]  /*b040*/  @!P1 IMAD.IADD R20, R20, 0x1, -R21 ;  /* 0x0000000114149824 */ /* 0x000fe200078e0a15 */
[C---:B------:R-:W-:Y:S01]  /*b050*/  ISETP.GT.U32.AND P4, PT, R21.reuse, R124, PT ;  /* 0x0000007c1500720c */ /* 0x040fe20003f84070 */
[----:B------:R-:W-:Y:S01]  /*b060*/  @!P0 IMAD.MOV R3, RZ, RZ, -R3 ;  /* 0x000000ffff038224 */ /* 0x000fe200078e0a03 */
[C---:B------:R-:W-:Y:S01]  /*b070*/  ISETP.GT.U32.AND P0, PT, R21.reuse, R120, PT ;  /* 0x000000781500720c */ /* 0x040fe20003f04070 */
[----:B------:R-:W-:Y:S01]  /*b080*/  IMAD.MOV.U32 R6, RZ, RZ, R4 ;  /* 0x000000ffff067224 */ /* 0x000fe200078e0004 */
[----:B------:R-:W-:Y:S01]  /*b090*/  IABS R2, R113 ;  /* 0x0000007100027213 */ /* 0x000fe20000000000 */
[----:B------:R-:W-:Y:S01]  /*b0a0*/  IMAD.MOV.U32 R5, RZ, RZ, R20 ;  /* 0x000000ffff057224 */ /* 0x000fe200078e0014 */
[----:B------:R1:W-:Y:S01]  /*b0b0*/  STL [R1+0x37c], R3 ;  /* 0x00037c0301007387 */ /* 0x0003e20000100800 */
[----:B------:R-:W-:Y:S01]  /*b0c0*/  @!P6 IMAD.IADD R114, R114, 0x1, -R21 ;  /* 0x000000017272e824 */ /* 0x000fe200078e0a15 */
[----:B------:R-:W-:Y:S01]  /*b0d0*/  ISETP.GT.U32.AND P6, PT, R21, R118, PT ;  /* 0x000000761500720c */ /* 0x000fe20003fc4070 */
[----:B------:R-:W-:Y:S01]  /*b0e0*/  IMAD.MOV.U32 R112, RZ, RZ, R2 ;  /* 0x000000ffff707224 */ /* 0x000fe200078e0002 */
[----:B------:R-:W-:Y:S01]  /*b0f0*/  @!P5 IADD3 R6, -R6, RZ, RZ ;  /* 0x000000ff0606d210 */ /* 0x000fe20007ffe1ff */
[----:B------:R-:W-:Y:S01]  /*b100*/  @!P3 IMAD.MOV R5, RZ, RZ, -R5 ;  /* 0x000000ffff05b224 */ /* 0x000fe200078e0a05 */
[----:B------:R-:W-:Y:S01]  /*b110*/  ISETP.GE.AND P1, PT, R125, RZ, PT ;  /* 0x000000ff7d00720c */ /* 0x000fe20003f26270 */
[----:B------:R-:W-:Y:S01]  /*b120*/  IMAD.HI.U32 R2, R0, R112, RZ ;  /* 0x0000007000027227 */ /* 0x000fe200078e00ff */
[-C--:B------:R-:W-:Y:S01]  /*b130*/  @!P4 IADD3 R124, R124, -R21.reuse, RZ ;  /* 0x800000157c7cc210 */ /* 0x080fe20007ffe0ff */
[----:B------:R-:W-:Y:S01]  /*b140*/  STL [R1+0x398], R6 ;  /* 0x0003980601007387 */ /* 0x000fe20000100800 */
[----:B------:R-:W-:Y:S01]  /*b150*/  @!P0 IADD3 R120, R120, -R21, RZ ;  /* 0x8000001578788210 */ /* 0x000fe20007ffe0ff */
[----:B-1----:R-:W-:Y:S01]  /*b160*/  IMAD.HI.U32 R3, R0, R111, RZ ;  /* 0x0000006f00037227 */ /* 0x002fe200078e00ff */
[----:B------:R-:W-:Y:S01]  /*b170*/  ISETP.GE.AND P4, PT, R123, RZ, PT ;  /* 0x000000ff7b00720c */ /* 0x000fe20003f86270 */
[----:B------:R1:W-:Y:S01]  /*b180*/  STL [R1+0x39c], R5 ;  /* 0x00039c0501007387 */ /* 0x0003e20000100800 */
[C---:B------:R-:W-:Y:S01]  /*b190*/  ISETP.GT.U32.AND P5, PT, R21.reuse, R120, PT ;  /* 0x000000781500720c */ /* 0x040fe20003fa4070 */
[----:B------:R-:W-:Y:S01]  /*b1a0*/  IMAD.MOV R2, RZ, RZ, -R2 ;  /* 0x000000ffff027224 */ /* 0x000fe200078e0a02 */
[C---:B------:R-:W-:Y:S01]  /*b1b0*/  IADD3 R4, R10.reuse, 0xd4, RZ ;  /* 0x000000d40a047810 */ /* 0x040fe20007ffe0ff */
[----:B------:R-:W-:Y:S01]  /*b1c0*/  IMAD.MOV R116, RZ, RZ, -R3 ;  /* 0x000000ffff747224 */ /* 0x000fe200078e0a03 */
[C---:B------:R-:W-:Y:S01]  /*b1d0*/  ISETP.GT.U32.AND P2, PT, R21.reuse, R122, PT ;  /* 0x0000007a1500720c */ /* 0x040fe20003f44070 */
[C---:B------:R-:W-:Y:S01]  /*b1e0*/  IMAD R112, R21.reuse, R2, R112 ;  /* 0x0000000215707224 */ /* 0x040fe200078e0270 */
[----:B------:R-:W-:Y:S01]  /*b1f0*/  IABS R20, R4 ;  /* 0x0000000400147213 */ /* 0x000fe20000000000 */
[----:B------:R-:W-:Y:S01]  /*b200*/  IMAD R2, R21, R116, R111 ;  /* 0x0000007415027224 */ /* 0x000fe200078e026f */
[----:B------:R-:W-:Y:S01]  /*b210*/  IADD3 R116, R10, 0xd5, RZ ;  /* 0x000000d50a747810 */ /* 0x000fe20007ffe0ff */
[----:B-1----:R-:W-:Y:S01]  /*b220*/  IMAD.MOV.U32 R5, RZ, RZ, R114 ;  /* 0x000000ffff057224 */ /* 0x002fe200078e0072 */
[----:B------:R-:W-:Y:S01]  /*b230*/  ISETP.GE.AND P0, PT, R119, RZ, PT ;  /* 0x000000ff7700720c */ /* 0x000fe20003f06270 */
[----:B------:R-:W-:Y:S01]  /*b240*/  @!P6 IMAD.IADD R118, R118, 0x1, -R21 ;  /* 0x000000017676e824 */ /* 0x000fe200078e0a15 */
[----:B------:R-:W-:Y:S01]  /*b250*/  IABS R114, R116 ;  /* 0x0000007400727213 */ /* 0x000fe20000000000 */
[----:B------:R-:W-:-:S02]  /*b260*/  IMAD.MOV.U32 R3, RZ, RZ, R124 ;  /* 0x000000ffff037224 */ /* 0x000fc400078e007c */
[----:B------:R-:W-:Y:S01]  /*b270*/  @!P1 IMAD.MOV R5, RZ, RZ, -R5 ;  /* 0x000000ffff059224 */ /* 0x000fe200078e0a05 */
[C---:B------:R-:W-:Y:S01]  /*b280*/  ISETP.GT.U32.AND P1, PT, R21.reuse, R112, PT ;  /* 0x000000701500720c */ /* 0x040fe20003f24070 */
[--C-:B------:R-:W-:Y:S01]  /*b290*/  @!P5 IMAD.IADD R120, R120, 0x1, -R21.reuse ;  /* 0x000000017878d824 */ /* 0x100fe200078e0a15 */
[C---:B------:R-:W-:Y:S01]  /*b2a0*/  ISETP.GT.U32.AND P5, PT, R21.reuse, R2, PT ;  /* 0x000000021500720c */ /* 0x040fe20003fa4070 */
[--C-:B------:R-:W-:Y:S01]  /*b2b0*/  @!P2 IMAD.IADD R122, R122, 0x1, -R21.reuse ;  /* 0x000000017a7aa824 */ /* 0x100fe200078e0a15 */
[----:B------:R-:W-:Y:S01]  /*b2c0*/  ISETP.GT.U32.AND P6, PT, R21, R118, PT ;  /* 0x000000761500720c */ /* 0x000fe20003fc4070 */
[----:B------:R-:W-:Y:S01]  /*b2d0*/  STL [R1+0x3a0], R5 ;  /* 0x0003a00501007387 */ /* 0x000fe20000100800 */
[----:B------:R-:W-:Y:S01]  /*b2e0*/  @!P4 IADD3 R3, -R3, RZ, RZ ;  /* 0x000000ff0303c210 */ /* 0x000fe20007ffe1ff */
[----:B------:R-:W-:Y:S01]  /*b2f0*/  IMAD.MOV.U32 R6, RZ, RZ, R120 ;  /* 0x000000ffff067224 */ /* 0x000fe200078e0078 */
[----:B------:R-:W-:Y:S01]  /*b300*/  ISETP.GE.AND P4, PT, R117, RZ, PT ;  /* 0x000000ff7500720c */ /* 0x000fe20003f86270 */
[----:B------:R-:W-:Y:S01]  /*b310*/  VIADD R117, R10, 0xdb ;  /* 0x000000db0a757836 */ /* 0x000fe20000000000 */
[----:B------:R-:W-:Y:S01]  /*b320*/  ISETP.GT.U32.AND P3, PT, R21, R122, PT ;  /* 0x0000007a1500720c */ /* 0x000fe20003f64070 */
[----:B------:R1:W-:Y:S01]  /*b330*/  STL [R1+0x3b4], R3 ;  /* 0x0003b40301007387 */ /* 0x0003e20000100800 */
[----:B------:R-:W-:Y:S01]  /*b340*/  @!P0 IADD3 R6, -R6, RZ, RZ ;  /* 0x000000ff06068210 */ /* 0x000fe20007ffe1ff */
[--C-:B------:R-:W-:Y:S01]  /*b350*/  @!P1 IMAD.IADD R112, R112, 0x1, -R21.reuse ;  /* 0x0000000170709824 */ /* 0x100fe200078e0a15 */
[----:B------:R-:W-:Y:S01]  /*b360*/  ISETP.GE.AND P1, PT, R4, RZ, PT ;  /* 0x000000ff0400720c */ /* 0x000fe20003f26270 */
[----:B------:R-:W-:Y:S01]  /*b370*/  @!P5 IMAD.IADD R2, R2, 0x1, -R21 ;  /* 0x000000010202d824 */ /* 0x000fe200078e0a15 */
[----:B------:R-:W-:Y:S01]  /*b380*/  ISETP.GE.AND P2, PT, R121, RZ, PT ;  /* 0x000000ff7900720c */ /* 0x000fe20003f46270 */
[----:B------:R-:W-:Y:S01]  /*b390*/  IMAD.HI.U32 R4, R0, R114, RZ ;  /* 0x0000007200047227 */ /* 0x000fe200078e00ff */
[----:B------:R-:W-:Y:S01]  /*b3a0*/  @!P6 IADD3 R118, R118, -R21, RZ ;  /* 0x800000157676e210 */ /* 0x000fe20007ffe0ff */
[----:B------:R-:W-:Y:S01]  /*b3b0*/  STL [R1+0x3b8], R6 ;  /* 0x0003b80601007387 */ /* 0x000fe20000100800 */
[----:B------:R-:W-:Y:S01]  /*b3c0*/  ISETP.GT.U32.AND P5, PT, R21, R2, PT ;  /* 0x000000021500720c */ /* 0x000fe20003fa4070 */
[----:B-1----:R-:W-:Y:S01]  /*b3d0*/  IMAD.HI.U32 R3, R0, R20, RZ ;  /* 0x0000001400037227 */ /* 0x002fe200078e00ff */
[----:B------:R-:W-:-:S02]  /*b3e0*/  MOV R17, R118 ;  /* 0x0000007600117202 */ /* 0x000fc40000000f00 */
[----:B------:R-:W-:Y:S01]  /*b3f0*/  ISETP.GT.U32.AND P0, PT, R21, R112, PT ;  /* 0x000000701500720c */ /* 0x000fe20003f04070 */
[----:B------:R-:W-:Y:S01]  /*b400*/  IMAD.MOV R111, RZ, RZ, -R4 ;  /* 0x000000ffff6f7224 */ /* 0x000fe200078e0a04 */
[----:B------:R-:W-:Y:S01]  /*b410*/  IADD3 R3, -R3, RZ, RZ ;  /* 0x000000ff03037210 */ /* 0x000fe20007ffe1ff */
[--C-:B------:R-:W-:Y:S01]  /*b420*/  @!P3 IMAD.IADD R122, R122, 0x1, -R21.reuse ;  /* 0x000000017a7ab824 */ /* 0x100fe200078e0a15 */
[----:B------:R-:W-:Y:S01]  /*b430*/  @!P4 IADD3 R17, -R17, RZ, RZ ;  /* 0x000000ff1111c210 */ /* 0x000fe20007ffe1ff */
[----:B------:R-:W-:Y:S01]  /*b440*/  IMAD R114, R21, R111, R114 ;  /* 0x0000006f15727224 */ /* 0x000fe200078e0272 */
[----:B------:R-:W-:Y:S01]  /*b450*/  ISETP.GE.AND P3, PT, R113, RZ, PT ;  /* 0x000000ff7100720c */ /* 0x000fe20003f66270 */
[----:B------:R-:W-:Y:S01]  /*b460*/  IMAD R4, R21, R3, R20 ;  /* 0x0000000315047224 */ /* 0x000fe200078e0214 */
[----:B------:R-:W-:Y:S01]  /*b470*/  ISETP.GE.AND P6, PT, R115, RZ, PT ;  /* 0x000000ff7300720c */ /* 0x000fe20003fc6270 */
[----:B------:R-:W-:Y:S01]  /*b480*/  VIADD R3, R10, 0xd6 ;  /* 0x000000d60a037836 */ /* 0x000fe20000000000 */
[----:B------:R-:W-:Y:S01]  /*b490*/  @!P5 IADD3 R2, R2, -R21, RZ ;  /* 0x800000150202d210 */ /* 0x000fe20007ffe0ff */
[----:B------:R-:W-:Y:S01]  /*b4a0*/  VIADD R20, R10, 0xd7 ;  /* 0x000000d70a147836 */ /* 0x000fe20000000000 */
[C---:B------:R-:W-:Y:S01]  /*b4b0*/  ISETP.GT.U32.AND P4, PT, R21.reuse, R4, PT ;  /* 0x000000041500720c */ /* 0x040fe20003f84070 */
[----:B------:R-:W-:Y:S01]  /*b4c0*/  @!P0 IMAD.IADD R112, R112, 0x1, -R21 ;  /* 0x0000000170708824 */ /* 0x000fe200078e0a15 */
[----:B------:R-:W-:Y:S01]  /*b4d0*/  ISETP.GT.U32.AND P5, PT, R21, R114, PT ;  /* 0x000000721500720c */ /* 0x000fe20003fa4070 */
[----:B------:R-:W-:Y:S01]  /*b4e0*/  IMAD.MOV.U32 R5, RZ, RZ, R122 ;  /* 0x000000ffff057224 */ /* 0x000fe200078e007a */
[----:B------:R-:W-:Y:S01]  /*b4f0*/  ISETP.GE.AND P0, PT, R3, RZ, PT ;  /* 0x000000ff0300720c */ /* 0x000fe20003f06270 */
[----:B------:R-:W-:Y:S01]  /*b500*/  IMAD.MOV.U32 R15, RZ, RZ, R112 ;  /* 0x000000ffff0f7224 */ /* 0x000fe200078e0070 */
[----:B------:R-:W-:Y:S01]  /*b510*/  IABS R113, R3 ;  /* 0x0000000300717213 */ /* 0x000fe20000000000 */
[----:B------:R-:W-:Y:S01]  /*b520*/  VIADD R115, R10, 0xd8 ;  /* 0x000000d80a737836 */ /* 0x000fe20000000000 */
[----:B------:R-:W-:Y:S01]  /*b530*/  IABS R3, R20 ;  /* 0x0000001400037213 */ /* 0x000fe20000000000 */
[----:B------:R-:W-:Y:S01]  /*b540*/  @!P2 IMAD.MOV R5, RZ, RZ, -R5 ;  /* 0x000000ffff05a224 */ /* 0x000fe200078e0a05 */
[----:B------:R-:W-:Y:S01]  /*b550*/  MOV R13, R2 ;  /* 0x00000002000d7202 */ /* 0x000fe20000000f00 */
[----:B------:R-:W-:Y:S01]  /*b560*/  @!P3 IMAD.MOV R15, RZ, RZ, -R15 ;  /* 0x000000ffff0fb224 */ /* 0x000fe200078e0a0f */
[----:B------:R-:W-:Y:S01]  /*b570*/  ISETP.GE.AND P2, PT, R116, RZ, PT ;  /* 0x000000ff7400720c */ /* 0x000fe20003f46270 */
[----:B------:R-:W-:Y:S01]  /*b580*/  IMAD.MOV.U32 R112, RZ, RZ, R3 ;  /* 0x000000ffff707224 */ /* 0x000fe200078e0003 */
[----:B------:R-:W-:Y:S01]  /*b590*/  @!P4 IADD3 R4, R4, -R21, RZ ;  /* 0x800000150404c210 */ /* 0x000fe20007ffe0ff */
[----:B------:R-:W-:Y:S01]  /*b5a0*/  IMAD.HI.U32 R3, R0, R113, RZ ;  /* 0x0000007100037227 */ /* 0x000fe200078e00ff */
[----:B------:R-:W-:Y:S01]  /*b5b0*/  IABS R116, R115 ;  /* 0x0000007300747213 */ /* 0x000fe20000000000 */
[----:B------:R-:W-:Y:S01]  /*b5c0*/  STL [R1+0x3bc], R5 ;  /* 0x0003bc0501007387 */ /* 0x000fe20000100800 */
[----:B------:R-:W-:Y:S01]  /*b5d0*/  ISETP.GT.U32.AND P4, PT, R21, R4, PT ;  /* 0x000000041500720c */ /* 0x000fe20003f84070 */
[----:B------:R-:W-:Y:S01]  /*b5e0*/  @!P5 IMAD.IADD R114, R114, 0x1, -R21 ;  /* 0x000000017272d824 */ /* 0x000fe200078e0a15 */
[----:B------:R-:W-:Y:S01]  /*b5f0*/  ISETP.GE.AND P3, PT, R20, RZ, PT ;  /* 0x000000ff1400720c */ /* 0x000fe20003f66270 */
[----:B------:R-:W-:Y:S01]  /*b600*/  IMAD.MOV R2, RZ, RZ, -R3 ;  /* 0x000000ffff027224 */ /* 0x000fe200078e0a03 */
[----:B------:R-:W-:Y:S01]  /*b610*/  @!P6 IADD3 R13, -R13, RZ, RZ ;  /* 0x000000ff0d0de210 */ /* 0x000fe20007ffe1ff */
[C---:B------:R-:W-:Y:S01]  /*b620*/  IMAD.HI.U32 R20, R0.reuse, R112, RZ ;  /* 0x0000007000147227 */ /* 0x040fe200078e00ff */
[----:B------:R-:W-:Y:S01]  /*b630*/  ISETP.GT.U32.AND P5, PT, R21, R114, PT ;  /* 0x000000721500720c */ /* 0x000fe20003fa4070 */
[----:B------:R-:W-:Y:S01]  /*b640*/  STL [R1+0x4cc4], R17 ;  /* 0x004cc41101007387 */ /* 0x000fe20000100800 */
[----:B------:R-:W-:Y:S01]  /*b650*/  ISETP.GE.AND P6, PT, R115, RZ, PT ;  /* 0x000000ff7300720c */ /* 0x000fe20003fc6270 */
[----:B------:R-:W-:Y:S01]  /*b660*/  IMAD R2, R21, R2, R113 ;  /* 0x0000000215027224 */ /* 0x000fe200078e0271 */
[----:B------:R-:W-:Y:S01]  /*b670*/  IABS R113, R117 ;  /* 0x0000007500717213 */ /* 0x000fe20000000000 */
[----:B------:R-:W-:Y:S01]  /*b680*/  IMAD.HI.U32 R111, R0, R116, RZ ;  /* 0x00000074006f7227 */ /* 0x000fe200078e00ff */
[----:B------:R1:W-:Y:S01]  /*b690*/  STL [R1+0x4cc8], R15 ;  /* 0x004cc80f01007387 */ /* 0x0003e20000100800 */
[----:B------:R-:W-:-:S02]  /*b6a0*/  @!P4 IADD3 R4, R4, -R21, RZ ;  /* 0x800000150404c210 */ /* 0x000fc40007ffe0ff */
[----:B------:R-:W-:Y:S01]  /*b6b0*/  IMAD.MOV R20, RZ, RZ, -R20 ;  /* 0x000000ffff147224 */ /* 0x000fe200078e0a14 */
[C---:B------:R-:W-:Y:S01]  /*b6c0*/  ISETP.GT.U32.AND P4, PT, R21.reuse, R2, PT ;  /* 0x000000021500720c */ /* 0x040fe20003f84070 */
[----:B------:R-:W-:Y:S01]  /*b6d0*/  IMAD.MOV R111, RZ, RZ, -R111 ;  /* 0x000000ffff6f7224 */ /* 0x000fe200078e0a6f */
[----:B------:R-:W-:Y:S01]  /*b6e0*/  STL [R1+0x4ccc], R13 ;  /* 0x004ccc0d01007387 */ /* 0x000fe20000100800 */
[C---:B------:R-:W-:Y:S01]  /*b6f0*/  IMAD R20, R21.reuse, R20, R112 ;  /* 0x0000001415147224 */ /* 0x040fe200078e0270 */
[----:B------:R-:W-:Y:S01]  /*b700*/  @!P5 IADD3 R114, R114, -R21, RZ ;  /* 0x800000157272d210 */ /* 0x000fe20007ffe0ff */
[C---:B------:R-:W-:Y:S01]  /*b710*/  IMAD R116, R21.reuse, R111, R116 ;  /* 0x0000006f15747224 */ /* 0x040fe200078e0274 */
[C---:B-1----:R-:W-:Y:S01]  /*b720*/  IADD3 R15, R10.reuse, 0x19c, RZ ;  /* 0x0000019c0a0f7810 */ /* 0x042fe20007ffe0ff */
[----:B------:R-:W-:Y:S01]  /*b730*/  IMAD.MOV.U32 R11, RZ, RZ, R4 ;  /* 0x000000ffff0b7224 */ /* 0x000fe200078e0004 */
[C---:B------:R-:W-:Y:S01]  /*b740*/  ISETP.GT.U32.AND P5, PT, R21.reuse, R20, PT ;  /* 0x000000141500720c */ /* 0x040fe20003fa4070 */
[C---:B------:R-:W-:Y:S01]  /*b750*/  VIADD R121, R10.reuse, 0xd9 ;  /* 0x000000d90a797836 */ /* 0x040fe20000000000 */
[----:B------:R-:W-:Y:S01]  /*b760*/  MOV R245, R114 ;  /* 0x0000007200f57202 */ /* 0x000fe20000000f00 */
[----:B------:R-:W-:Y:S01]  /*b770*/  @!P1 IMAD.MOV R11, RZ, RZ, -R11 ;  /* 0x000000ffff0b9224 */ /* 0x000fe200078e0a0b */
[C---:B------:R-:W-:Y:S01]  /*b780*/  ISETP.GT.U32.AND P1, PT, R21.reuse, R116, PT ;  /* 0x000000741500720c */ /* 0x040fe20003f24070 */
[C---:B------:R-:W-:Y:S01]  /*b790*/  VIADD R120, R10.reuse, 0xda ;  /* 0x000000da0a787836 */ /* 0x040fe20000000000 */
[----:B------:R-:W-:Y:S01]  /*b7a0*/  IABS R118, R121 ;  /* 0x0000007900767213 */ /* 0x000fe20000000000 */
[----:B------:R-:W-:Y:S01]  /*b7b0*/  VIADD R115, R10, 0xdc ;  /* 0x000000dc0a737836 */ /* 0x000fe20000000000 */
[----:B------:R-:W-:Y:S01]  /*b7c0*/  @!P4 IADD3 R2, R2, -R21, RZ ;  /* 0x800000150202c210 */ /* 0x000fe20007ffe0ff */
[C---:B------:R-:W-:Y:S01]  /*b7d0*/  IMAD.HI.U32 R4, R0.reuse, R113, RZ ;  /* 0x0000007100047227 */ /* 0x040fe200078e00ff */
[----:B------:R-:W-:Y:S01]  /*b7e0*/  IABS R112, R120 ;  /* 0x0000007800707213 */ /* 0x000fe20000000000 */
[----:B------:R1:W-:Y:S01]  /*b7f0*/  STL [R1+0x4cd0], R11 ;  /* 0x004cd00b01007387 */ /* 0x0003e20000100800 */
[----:B------:R-:W-:Y:S01]  /*b800*/  ISETP.GT.U32.AND P4, PT, R21, R2, PT ;  /* 0x000000021500720c */ /* 0x000fe20003f84070 */
[----:B------:R-:W-:Y:S01]  /*b810*/  IMAD.HI.U32 R3, R0, R118, RZ ;  /* 0x0000007600037227 */ /* 0x000fe200078e00ff */
[----:B------:R-:W-:-:S02]  /*b820*/  IABS R119, R115 ;  /* 0x0000007300777213 */ /* 0x000fc40000000000 */
[----:B------:R-:W-:Y:S01]  /*b830*/  IADD3 R4, -R4, RZ, RZ ;  /* 0x000000ff04047210 */ /* 0x000fe20007ffe1ff */
[----:B------:R-:W-:Y:S02]  /*b840*/  @!P5 IMAD.IADD R20, R20, 0x1, -R21 ;  /* 0x000000011414d824 */ /* 0x000fe400078e0a15 */
[----:B------:R-:W-:Y:S02]  /*b850*/  IMAD.MOV R3, RZ, RZ, -R3 ;  /* 0x000000ffff037224 */ /* 0x000fe400078e0a03 */
[----:B------:R-:W-:Y:S01]  /*b860*/  @!P1 IMAD.IADD R116, R116, 0x1, -R21 ;  /* 0x0000000174749824 */ /* 0x000fe200078e0a15 */
[C---:B------:R-:W-:Y:S01]  /*b870*/  ISETP.GT.U32.AND P5, PT, R21.reuse, R20, PT ;  /* 0x000000141500720c */ /* 0x040fe20003fa4070 */
[C---:B------:R-:W-:Y:S02]  /*b880*/  IMAD R118, R21.reuse, R3, R118 ;  /* 0x0000000315767224 */ /* 0x040fe400078e0276 */
[----:B------:R-:W-:Y:S01]  /*b890*/  @!P4 IADD3 R2, R2, -R21, RZ ;  /* 0x800000150202c210 */ /* 0x000fe20007ffe0ff */
[----:B------:R-:W-:Y:S01]  /*b8a0*/  IMAD.HI.U32 R3, R0, R112, RZ ;  /* 0x0000007000037227 */ /* 0x000fe200078e00ff */
[----:B------:R-:W-:-:S02]  /*b8b0*/  ISETP.GT.U32.AND P1, PT, R21, R116, PT ;  /* 0x000000741500720c */ /* 0x000fc40003f24070 */
[----:B------:R-:W-:Y:S01]  /*b8c0*/  ISETP.GT.U32.AND P4, PT, R21, R118, PT ;  /* 0x000000761500720c */ /* 0x000fe20003f84070 */
[----:B------:R-:W-:Y:S02]  /*b8d0*/  IMAD.MOV R3, RZ, RZ, -R3 ;  /* 0x000000ffff037224 */ /* 0x000fe400078e0a03 */
[----:B------:R-:W-:-:S04]  /*b8e0*/  IMAD.HI.U32 R111, R0, R119, RZ ;  /* 0x00000077006f7227 */ /* 0x000fc800078e00ff */
[----:B------:R-:W-:Y:S02]  /*b8f0*/  IMAD.MOV.U32 R5, RZ, RZ, R2 ;  /* 0x000000ffff057224 */ /* 0x000fe400078e0002 */
[----:B------:R-:W-:Y:S01]  /*b900*/  @!P5 IMAD.IADD R20, R20, 0x1, -R21 ;  /* 0x000000011414d824 */ /* 0x000fe200078e0a15 */
[----:B------:R-:W-:Y:S01]  /*b910*/  ISETP.GE.AND P5, PT, R120, RZ, PT ;  /* 0x000000ff7800720c */ /* 0x000fe20003fa6270 */
[----:B------:R-:W-:Y:S01]  /*b920*/  IMAD R114, R21, R3, R112 ;  /* 0x0000000315727224 */ /* 0x000fe200078e0270 */
[----:B------:R-:W-:Y:S01]  /*b930*/  @!P0 IADD3 R5, -R5, RZ, RZ ;  /* 0x000000ff05058210 */ /* 0x000fe20007ffe1ff */
[----:B------:R-:W-:Y:S01]  /*b940*/  IMAD.MOV R120, RZ, RZ, -R111 ;  /* 0x000000ffff787224 */ /* 0x000fe200078e0a6f */
[----:B------:R-:W-:Y:S01]  /*b950*/  IADD3 R111, R10, 0xdd, RZ ;  /* 0x000000dd0a6f7810 */ /* 0x000fe20007ffe0ff */
[C---:B------:R-:W-:Y:S01]  /*b960*/  IMAD R112, R21.reuse, R4, R113 ;  /* 0x0000000415707224 */ /* 0x040fe200078e0271 */
[C---:B------:R-:W-:Y:S01]  /*b970*/  ISETP.GT.U32.AND P0, PT, R21.reuse, R114, PT ;  /* 0x000000721500720c */ /* 0x040fe20003f04070 */
[----:B------:R-:W-:Y:S01]  /*b980*/  @!P1 IMAD.IADD R116, R116, 0x1, -R21 ;  /* 0x0000000174749824 */ /* 0x000fe200078e0a15 */
[----:B------:R-:W-:Y:S01]  /*b990*/  IABS R2, R111 ;  /* 0x0000006f00027213 */ /* 0x000fe20000000000 */
[----:B------:R-:W-:Y:S01]  /*b9a0*/  @!P2 IMAD.MOV R245, RZ, RZ, -R245 ;  /* 0x000000fffff5a224 */ /* 0x000fe200078e0af5 */
[C---:B------:R-:W-:Y:S01]  /*b9b0*/  ISETP.GT.U32.AND P1, PT, R21.reuse, R112, PT ;  /* 0x000000701500720c */ /* 0x040fe20003f24070 */
[----:B------:R-:W-:Y:S01]  /*b9c0*/  @!P4 IMAD.IADD R118, R118, 0x1, -R21 ;  /* 0x000000017676c824 */ /* 0x000fe200078e0a15 */
[C---:B------:R-:W-:Y:S01]  /*b9d0*/  IADD3 R113, R10.reuse, 0xde, RZ ;  /* 0x000000de0a717810 */ /* 0x040fe20007ffe0ff */
[C---:B------:R-:W-:Y:S01]  /*b9e0*/  IMAD R4, R21.reuse, R120, R119 ;  /* 0x0000007815047224 */ /* 0x040fe200078e0277 */
[----:B------:R-:W-:Y:S01]  /*b9f0*/  STL [R1+0x4cd4], R245 ;  /* 0x004cd4f501007387 */ /* 0x000fe20000100800 */
[----:B------:R-:W-:Y:S01]  /*ba00*/  IMAD.MOV.U32 R3, RZ, RZ, R116 ;  /* 0x000000ffff037224 */ /* 0x000fe200078e0074 */
[C---:B------:R-:W-:Y:S01]  /*ba10*/  ISETP.GT.U32.AND P4, PT, R21.reuse, R118, PT ;  /* 0x000000761500720c */ /* 0x040fe20003f84070 */
[C---:B-1----:R-:W-:Y:S01]  /*ba20*/  VIADD R11, R10.reuse, 0x19a ;  /* 0x0000019a0a0b7836 */ /* 0x042fe20000000000 */
[----:B------:R1:W-:Y:S01]  /*ba30*/  STL [R1+0x3f0], R5 ;  /* 0x0003f00501007387 */ /* 0x0003e20000100800 */
[----:B------:R-:W-:Y:S01]  /*ba40*/  @!P6 IMAD.MOV R3, RZ, RZ, -R3 ;  /* 0x000000ffff03e224 */ /* 0x000fe200078e0a03 */
[----:B------:R-:W-:Y:S01]  /*ba50*/  ISETP.GT.U32.AND P6, PT, R21, R4, PT ;  /* 0x000000041500720c */ /* 0x000fe20003fc4070 */
[----:B------:R-:W-:Y:S01]  /*ba60*/  VIADD R13, R10, 0x19b ;  /* 0x0000019b0a0d7836 */ /* 0x000fe20000000000 */
[----:B------:R-:W-:Y:S01]  /*ba70*/  ISETP.GE.AND P2, PT, R121, RZ, PT ;  /* 0x000000ff7900720c */ /* 0x000fe20003f46270 */
[--C-:B------:R-:W-:Y:S01]  /*ba80*/  @!P1 IMAD.IADD R112, R112, 0x1, -R21.reuse ;  /* 0x0000000170709824 */ /* 0x100fe200078e0a15 */
[----:B------:R-:W-:Y:S01]  /*ba90*/  @!P0 IADD3 R114, R114, -R21, RZ ;  /* 0x8000001572728210 */ /* 0x000fe20007ffe0ff */
[C---:B------:R-:W-:Y:S01]  /*baa0*/  VIADD R17, R10.reuse, 0x19d ;  /* 0x0000019d0a117836 */ /* 0x040fe20000000000 */
[C---:B------:R-:W-:Y:S01]  /*bab0*/  IADD3 R119, R10.reuse, 0xdf, RZ ;  /* 0x000000df0a777810 */ /* 0x040fe20007ffe0ff */
[----:B------:R-:W-:Y:S01]  /*bac0*/  VIADD R67, R10, 0x1c9 ;  /* 0x000001c90a437836 */ /* 0x000fe20000000000 */
[----:B------:R-:W-:Y:S01]  /*bad0*/  ISETP.GT.U32.AND P1, PT, R21, R114, PT ;  /* 0x000000721500720c */ /* 0x000fe20003f24070 */
[----:B-1----:R-:W-:Y:S01]  /*bae0*/  IMAD.MOV.U32 R5, RZ, RZ, R20 ;  /* 0x000000ffff057224 */ /* 0x002fe200078e0014 */
[----:B------:R-:W-:Y:S01]  /*baf0*/  MOV R20, R2 ;  /* 0x0000000200147202 */ /* 0x000fe20000000f00 */
[----:B------:R-:W-:Y:S01]  /*bb00*/  @!P4 IMAD.IADD R118, R118, 0x1, -R21 ;  /* 0x000000017676c824 */ /* 0x000fe200078e0a15 */
[----:B------:R-:W-:Y:S01]  /*bb10*/  ISETP.GE.AND P4, PT, R115, RZ, PT ;  /* 0x000000ff7300720c */ /* 0x000fe20003f86270 */
[----:B------:R-:W-:Y:S01]  /*bb20*/  @!P3 IMAD.MOV R5, RZ, RZ, -R5 ;  /* 0x000000ffff05b224 */ /* 0x000fe200078e0a05 */
[----:B------:R-:W-:Y:S01]  /*bb30*/  ISETP.GE.AND P0, PT, R111, RZ, PT ;  /* 0x000000ff6f00720c */ /* 0x000fe20003f06270 */
[----:B------:R-:W-:Y:S01]  /*bb40*/  IMAD.HI.U32 R2, R0, R20, RZ ;  /* 0x0000001400027227 */ /* 0x000fe200078e00ff */
[----:B------:R-:W-:-:S02]  /*bb50*/  IADD3 R116, R10, 0xe1, RZ ;  /* 0x000000e10a747810 */ /* 0x000fc40007ffe0ff */
[----:B------:R1:W-:Y:S01]  /*bb60*/  STL [R1+0x408], R5 ;  /* 0x0004080501007387 */ /* 0x0003e20000100800 */
[----:B------:R-:W-:Y:S01]  /*bb70*/  IMAD.MOV R2, RZ, RZ, -R2 ;  /* 0x000000ffff027224 */ /* 0x000fe200078e0a02 */
[----:B------:R-:W-:Y:S01]  /*bb80*/  ISETP.GE.AND P3, PT, R117, RZ, PT ;  /* 0x000000ff7500720c */ /* 0x000fe20003f66270 */
[--C-:B------:R-:W-:Y:S01]  /*bb90*/  @!P6 IMAD.IADD R4, R4, 0x1, -R21.reuse ;  /* 0x000000010404e824 */ /* 0x100fe200078e0a15 */
[----:B------:R2:W-:Y:S01]  /*bba0*/  STL [R1+0x40c], R3 ;  /* 0x00040c0301007387 */ /* 0x0005e20000100800 */
[C---:B------:R-:W-:Y:S01]  /*bbb0*/  IMAD R20, R21.reuse, R2, R20 ;  /* 0x0000000215147224 */ /* 0x040fe200078e0214 */
[C---:B------:R-:W-:Y:S01]  /*bbc0*/  ISETP.GT.U32.AND P6, PT, R21.reuse, R112, PT ;  /* 0x000000701500720c */ /* 0x040fe20003fc4070 */
[----:B------:R-:W-:Y:S01]  /*bbd0*/  @!P1 IMAD.IADD R114, R114, 0x1, -R21 ;  /* 0x0000000172729824 */ /* 0x000fe200078e0a15 */
[C---:B------:R-:W-:Y:S01]  /*bbe0*/  IADD3 R245, R10.reuse, 0x199, RZ ;  /* 0x000001990af57810 */ /* 0x040fe20007ffe0ff */
[C---:B------:R-:W-:Y:S01]  /*bbf0*/  VIADD R115, R10.reuse, 0xe0 ;  /* 0x000000e00a737836 */ /* 0x040fe20000000000 */
[----:B-1----:R-:W-:Y:S01]  /*bc00*/  MOV R5, R118 ;  /* 0x0000007600057202 */ /* 0x002fe20000000f00 */
[C---:B------:R-:W-:Y:S01]  /*bc10*/  VIADD R66, R10.reuse, 0x1ca ;  /* 0x000001ca0a427836 */ /* 0x040fe20000000000 */
[C---:B------:R-:W-:Y:S01]  /*bc20*/  ISETP.GT.U32.AND P1, PT, R21.reuse, R20, PT ;  /* 0x000000141500720c */ /* 0x040fe20003f24070 */
[C---:B------:R-:W-:Y:S01]  /*bc30*/  VIADD R65, R10.reuse, 0x1cb ;  /* 0x000001cb0a417836 */ /* 0x040fe20000000000 */
[----:B--2---:R-:W-:Y:S01]  /*bc40*/  IABS R3, R113 ;  /* 0x0000007100037213 */ /* 0x004fe20000000000 */
[----:B------:R-:W-:Y:S01]  /*bc50*/  @!P2 IMAD.MOV R5, RZ, RZ, -R5 ;  /* 0x000000ffff05a224 */ /* 0x000fe200078e0a05 */
[----:B------:R-:W-:Y:S01]  /*bc60*/  ISETP.GT.U32.AND P2, PT, R21, R4, PT ;  /* 0x000000041500720c */ /* 0x000fe20003f44070 */
[----:B------:R-:W-:Y:S01]  /*bc70*/  VIADD R63, R10, 0x1cd ;  /* 0x000001cd0a3f7836 */ /* 0x000fe20000000000 */
[----:B------:R-:W-:Y:S01]  /*bc80*/  IABS R118, R119 ;  /* 0x0000007700767213 */ /* 0x000fe20000000000 */
[----:B------:R-:W-:Y:S01]  /*bc90*/  IMAD.HI.U32 R2, R0, R3, RZ ;  /* 0x0000000300027227 */ /* 0x000fe200078e00ff */
[----:B------:R-:W-:Y:S01]  /*bca0*/  IABS R111, R115 ;  /* 0x00000073006f7213 */ /* 0x000fe20000000000 */
[----:B------:R1:W-:Y:S02]  /*bcb0*/  STL [R1+0x414], R5 ;  /* 0x0004140501007387 */ /* 0x0003e40000100800 */
[----:B------:R-:W-:-:S02]  /*bcc0*/  IMAD.MOV R2, RZ, RZ, -R2 ;  /* 0x000000ffff027224 */ /* 0x000fc400078e0a02 */
[----:B------:R-:W-:Y:S02]  /*bcd0*/  @!P6 IMAD.IADD R112, R112, 0x1, -R21 ;  /* 0x000000017070e824 */ /* 0x000fe400078e0a15 */
[C---:B------:R-:W-:Y:S01]  /*bce0*/  IMAD R2, R21.reuse, R2, R3 ;  /* 0x0000000215027224 */ /* 0x040fe200078e0203 */
[----:B------:R-:W-:Y:S01]  /*bcf0*/  IABS R3, R116 ;  /* 0x0000007400037213 */ /* 0x000fe20000000000 */
[----:B------:R-:W-:Y:S01]  /*bd00*/  IMAD.HI.U32 R117, R0, R111, RZ ;  /* 0x0000006f00757227 */ /* 0x000fe200078e00ff */
[----:B------:R-:W-:Y:S02]  /*bd10*/  @!P2 IADD3 R4, R4, -R21, RZ ;  /* 0x800000150404a210 */ /* 0x000fe40007ffe0ff */
[----:B------:R-:W-:Y:S01]  /*bd20*/  ISETP.GT.U32.AND P6, PT, R21, R2, PT ;  /* 0x000000021500720c */ /* 0x000fe20003fc4070 */
[----:B-1----:R-:W-:Y:S01]  /*bd30*/  IMAD.MOV.U32 R5, RZ, RZ, R114 ;  /* 0x000000ffff057224 */ /* 0x002fe200078e0072 */
[----:B------:R-:W-:Y:S01]  /*bd40*/  ISETP.GE.AND P2, PT, R113, RZ, PT ;  /* 0x000000ff7100720c */ /* 0x000fe20003f46270 */
[----:B------:R-:W-:-:S03]  /*bd50*/  IMAD.HI.U32 R113, R0, R118, RZ ;  /* 0x0000007600717227 */ /* 0x000fc600078e00ff */
[----:B------:R-:W-:Y:S01]  /*bd60*/  @!P5 IADD3 R5, -R5, RZ, RZ ;  /* 0x000000ff0505d210 */ /* 0x000fe20007ffe1ff */
[----:B------:R-:W-:Y:S01]  /*bd70*/  @!P1 IMAD.IADD R20, R20, 0x1, -R21 ;  /* 0x0000000114149824 */ /* 0x000fe200078e0a15 */
[----:B------:R-:W-:Y:S01]  /*bd80*/  IADD3 R113, -R113, RZ, RZ ;  /* 0x000000ff71717210 */ /* 0x000fe20007ffe1ff */
[----:B------:R-:W-:Y:S01]  /*bd90*/  IMAD.MOV R114, RZ, RZ, -R117 ;  /* 0x000000ffff727224 */ /* 0x000fe200078e0a75 */
[----:B------:R-:W-:Y:S01]  /*bda0*/  ISETP.GE.AND P1, PT, R119, RZ, PT ;  /* 0x000000ff7700720c */ /* 0x000fe20003f26270 */
[----:B------:R-:W-:Y:S01]  /*bdb0*/  IMAD.HI.U32 R119, R0, R3, RZ ;  /* 0x0000000300777227 */ /* 0x000fe200078e00ff */
[----:B------:R1:W-:Y:S01]  /*bdc0*/  STL [R1+0x418], R5 ;  /* 0x0004180501007387 */ /* 0x0003e20000100800 */
[C---:B------:R-:W-:Y:S02]  /*bdd0*/  ISETP.GT.U32.AND P5, PT, R21.reuse, R20, PT ;  /* 0x000000141500720c */ /* 0x040fe40003fa4070 */
[----:B------:R-:W-:Y:S02]  /*bde0*/  @!P6 IMAD.IADD R2, R2, 0x1, -R21 ;  /* 0x000000010202e824 */ /* 0x000fe400078e0a15 */
[----:B------:R-:W-:-:S02]  /*bdf0*/  IMAD R118, R21, R113, R118 ;  /* 0x0000007115767224 */ /* 0x000fc400078e0276 */
[----:B------:R-:W-:Y:S01]  /*be00*/  IMAD.MOV.U32 R6, RZ, RZ, R112 ;  /* 0x000000ffff067224 */ /* 0x000fe200078e0070 */
[C---:B------:R-:W-:Y:S01]  /*be10*/  ISETP.GT.U32.AND P6, PT, R21.reuse, R2, PT ;  /* 0x000000021500720c */ /* 0x040fe20003fc4070 */
[----:B------:R-:W-:Y:S01]  /*be20*/  IMAD.MOV R120, RZ, RZ, -R119 ;  /* 0x000000ffff787224 */ /* 0x000fe200078e0a77 */
[----:B-1----:R-:W-:Y:S01]  /*be30*/  MOV R5, R4 ;  /* 0x0000000400057202 */ /* 0x002fe20000000f00 */
[C---:B------:R-:W-:Y:S01]  /*be40*/  IMAD R112, R21.reuse, R114, R111 ;  /* 0x0000007215707224 */ /* 0x040fe200078e026f */
[C---:B------:R-:W-:Y:S01]  /*be50*/  IADD3 R114, R10.reuse, 0xe5, RZ ;  /* 0x000000e50a727810 */ /* 0x040fe20007ffe0ff */
[----:B------:R-:W-:Y:S01]  /*be60*/  @!P3 IMAD.MOV R6, RZ, RZ, -R6 ;  /* 0x000000ffff06b224 */ /* 0x000fe200078e0a06 */
[C---:B------:R-:W-:Y:S01]  /*be70*/  ISETP.GT.U32.AND P3, PT, R21.reuse, R118, PT ;  /* 0x000000761500720c */ /* 0x040fe20003f64070 */
[----:B------:R-:W-:Y:S01]  /*be80*/  IMAD R4, R21, R120, R3 ;  /* 0x0000007815047224 */ /* 0x000fe200078e0203 */
[----:B------:R-:W-:Y:S01]  /*be90*/  @!P4 IADD3 R5, -R5, RZ, RZ ;  /* 0x000000ff0505c210 */ /* 0x000fe20007ffe1ff */
[C---:B------:R-:W-:Y:S01]  /*bea0*/  VIADD R117, R10.reuse, 0xe2 ;  /* 0x000000e20a757836 */ /* 0x040fe20000000000 */
[C---:B------:R-:W-:Y:S01]  /*beb0*/  ISETP.GT.U32.AND P4, PT, R21.reuse, R112, PT ;  /* 0x000000701500720c */ /* 0x040fe20003f84070 */
[----:B------:R-:W-:Y:S01]  /*bec0*/  VIADD R119, R10, 0xe3 ;  /* 0x000000e30a777836 */ /* 0x000fe20000000000 */
[----:B------:R-:W-:Y:S01]  /*bed0*/  STL [R1+0x41c], R6 ;  /* 0x00041c0601007387 */ /* 0x000fe20000100800 */
[----:B------:R-:W-:Y:S01]  /*bee0*/  @!P6 IADD3 R2, R2, -R21, RZ ;  /* 0x800000150202e210 */ /* 0x000fe20007ffe0ff */
[--C-:B------:R-:W-:Y:S01]  /*bef0*/  @!P5 IMAD.IADD R20, R20, 0x1, -R21.reuse ;  /* 0x000000011414d824 */ /* 0x100fe200078e0a15 */
[----:B------:R-:W-:Y:S01]  /*bf00*/  ISETP.GT.U32.AND P6, PT, R21, R4, PT ;  /* 0x000000041500720c */ /* 0x000fe20003fc4070 */
[----:B------:R1:W-:Y:S01]  /*bf10*/  STL [R1+0x420], R5 ;  /* 0x0004200501007387 */ /* 0x0003e20000100800 */
[----:B------:R-:W-:Y:S01]  /*bf20*/  IABS R111, R117 ;  /* 0x00000075006f7213 */ /* 0x000fe20000000000 */
[----:B------:R-:W-:Y:S01]  /*bf30*/  VIADD R62, R10, 0x1ce ;  /* 0x000001ce0a3e7836 */ /* 0x000fe20000000000 */
[----:B------:R-:W-:Y:S01]  /*bf40*/  IABS R113, R119 ;  /* 0x0000007700717213 */ /* 0x000fe20000000000 */
[----:B------:R-:W-:Y:S01]  /*bf50*/  @!P3 IMAD.IADD R118, R118, 0x1, -R21 ;  /* 0x000000017676b824 */ /* 0x000fe200078e0a15 */
[----:B------:R-:W-:Y:S01]  /*bf60*/  ISETP.GE.AND P3, PT, R116, RZ, PT ;  /* 0x000000ff7400720c */ /* 0x000fe20003f66270 */
[----:B------:R-:W-:Y:S01]  /*bf70*/  IMAD.HI.U32 R3, R0, R111, RZ ;  /* 0x0000006f00037227 */ /* 0x000fe200078e00ff */
[----:B------:R-:W-:-:S02]  /*bf80*/  @!P4 IADD3 R112, R112, -R21, RZ ;  /* 0x800000157070c210 */ /* 0x000fc40007ffe0ff */
[----:B------:R-:W-:Y:S01]  /*bf90*/  ISETP.GT.U32.AND P4, PT, R21, R118, PT ;  /* 0x000000761500720c */ /* 0x000fe20003f84070 */
[----:B-1----:R-:W-:Y:S01]  /*bfa0*/  IMAD.MOV.U32 R5, RZ, RZ, R20 ;  /* 0x000000ffff057224 */ /* 0x002fe200078e0014 */
[----:B------:R-:W-:Y:S01]  /*bfb0*/  ISETP.GE.AND P5, PT, R115, RZ, PT ;  /* 0x000000ff7300720c */ /* 0x000fe20003fa6270 */
[----:B------:R-:W-:Y:S01]  /*bfc0*/  IMAD.MOV R20, RZ, RZ, -R3 ;  /* 0x000000ffff147224 */ /* 0x000fe200078e0a03 */
[----:B------:R-:W-:Y:S01]  /*bfd0*/  @!P6 IADD3 R4, R4, -R21, RZ ;  /* 0x800000150404e210 */ /* 0x000fe20007ffe0ff */
[----:B------:R-:W-:Y:S01]  /*bfe0*/  IMAD.HI.U32 R3, R0, R113, RZ ;  /* 0x0000007100037227 */ /* 0x000fe200078e00ff */
[----:B------:R-:W-:-:S03]  /*bff0*/  ISETP.GT.U32.AND P6, PT, R21, R112, PT ;  /* 0x000000701500720c */ /* 0x000fc60003fc4070 */
[----:B------:R-:W-:Y:S01]  /*c000*/  IMAD.MOV R120, RZ, RZ, -R3 ;  /* 0x000000ffff787224 */ /* 0x000fe200078e0a03 */
[----:B------:R-:W-:Y:S01]  /*c010*/  IABS R3, R114 ;  /* 0x0000007200037213 */ /* 0x000fe20000000000 */
[C---:B------:R-:W-:Y:S02]  /*c020*/  IMAD R20, R21.reuse, R20, R111 ;  /* 0x0000001415147224 */ /* 0x040fe400078e026f */
[C---:B------:R-:W-:Y:S02]  /*c030*/  IMAD R113, R21.reuse, R120, R113 ;  /* 0x0000007815717224 */ /* 0x040fe400078e0271 */
[----:B------:R-:W-:Y:S01]  /*c040*/  @!P4 IMAD.IADD R118, R118, 0x1, -R21 ;  /* 0x000000017676c824 */ /* 0x000fe200078e0a15 */
[C---:B------:R-:W-:Y:S01]  /*c050*/  ISETP.GT.U32.AND P4, PT, R21.reuse, R20, PT ;  /* 0x000000141500720c */ /* 0x040fe20003f84070 */
[----:B------:R-:W-:Y:S01]  /*c060*/  @!P0 IMAD.MOV R5, RZ, RZ, -R5 ;  /* 0x000000ffff058224 */ /* 0x000fe200078e0a05 */
[C---:B------:R-:W-:Y:S01]  /*c070*/  ISETP.GT.U32.AND P0, PT, R21.reuse, R4, PT ;  /* 0x000000041500720c */ /* 0x040fe20003f04070 */
[----:B------:R-:W-:Y:S01]  /*c080*/  VIADD R116, R10, 0xe4 ;  /* 0x000000e40a747836 */ /* 0x000fe20000000000 */
[----:B------:R-:W-:Y:S01]  /*c090*/  @!P6 IADD3 R112, R112, -R21, RZ ;  /* 0x800000157070e210 */ /* 0x000fe20007ffe0ff */
[----:B------:R-:W-:Y:S01]  /*c0a0*/  IMAD.MOV.U32 R6, RZ, RZ, R2 ;  /* 0x000000ffff067224 */ /* 0x000fe200078e0002 */
[----:B------:R-:W-:Y:S01]  /*c0b0*/  ISETP.GT.U32.AND P6, PT, R21, R113, PT ;  /* 0x000000711500720c */ /* 0x000fe20003fc4070 */
[----:B------:R1:W-:Y:S01]  /*c0c0*/  STL [R1+0x424], R5 ;  /* 0x0004240501007387 */ /* 0x0003e20000100800 */
[----:B------:R-:W-:Y:S01]  /*c0d0*/  IABS R111, R116 ;  /* 0x00000074006f7213 */ /* 0x000fe20000000000 */
[----:B------:R-:W-:-:S02]  /*c0e0*/  @!P2 IMAD.MOV R6, RZ, RZ, -R6 ;  /* 0x000000ffff06a224 */ /* 0x000fc400078e0a06 */
[----:B------:R-:W-:Y:S02]  /*c0f0*/  VIADD R115, R10, 0xe6 ;  /* 0x000000e60a737836 */ /* 0x000fe40000000000 */
[----:B------:R-:W-:Y:S01]  /*c100*/  @!P4 IADD3 R20, R20, -R21, RZ ;  /* 0x800000151414c210 */ /* 0x000fe20007ffe0ff */
[----:B------:R-:W-:Y:S01]  /*c110*/  IMAD.HI.U32 R120, R0, R111, RZ ;  /* 0x0000006f00787227 */ /* 0x000fe200078e00ff */
[----:B------:R2:W-:Y:S01]  /*c120*/  STL [R1+0x43c], R6 ;  /* 0x00043c0601007387 */ /* 0x0005e20000100800 */
[----:B------:R-:W-:Y:S02]  /*c130*/  IABS R121, R115 ;  /* 0x0000007300797213 */ /* 0x000fe40000000000 */
[----:B------:R-:W-:Y:S01]  /*c140*/  @!P0 IMAD.IADD R4, R4, 0x1, -R21 ;  /* 0x0000000104048824 */ /* 0x000fe200078e0a15 */
[----:B------:R-:W-:Y:S01]  /*c150*/  @!P6 IADD3 R113, R113, -R21, RZ ;  /* 0x800000157171e210 */ /* 0x000fe20007ffe0ff */
[----:B-1----:R-:W-:Y:S01]  /*c160*/  IMAD.MOV.U32 R5, RZ, RZ, R118 ;  /* 0x000000ffff057224 */ /* 0x002fe200078e0076 */
[----:B------:R-:W-:Y:S01]  /*c170*/  ISETP.GE.AND P0, PT, R117, RZ, PT ;  /* 0x000000ff7500720c */ /* 0x000fe20003f06270 */
[----:B------:R-:W-:Y:S01]  /*c180*/  IMAD.HI.U32 R117, R0, R3, RZ ;  /* 0x0000000300757227 */ /* 0x000fe200078e00ff */
[----:B------:R-:W-:-:S02]  /*c190*/  ISETP.GT.U32.AND P6, PT, R21, R20, PT ;  /* 0x000000141500720c */ /* 0x000fc40003fc4070 */
[----:B--2---:R-:W-:Y:S01]  /*c1a0*/  MOV R6, R112 ;  /* 0x0000007000067202 */ /* 0x004fe20000000f00 */
[----:B------:R-:W-:Y:S01]  /*c1b0*/  IMAD.MOV R120, RZ, RZ, -R120 ;  /* 0x000000ffff787224 */ /* 0x000fe200078e0a78 */
[----:B------:R-:W-:Y:S01]  /*c1c0*/  ISETP.GT.U32.AND P2, PT, R21, R113, PT ;  /* 0x000000711500720c */ /* 0x000fe20003f44070 */
[----:B------:R-:W-:Y:S01]  /*c1d0*/  IMAD.MOV R2, RZ, RZ, -R117 ;  /* 0x000000ffff027224 */ /* 0x000fe200078e0a75 */
[----:B------:R-:W-:Y:S01]  /*c1e0*/  @!P5 IADD3 R6, -R6, RZ, RZ ;  /* 0x000000ff0606d210 */ /* 0x000fe20007ffe1ff */
[----:B------:R-:W-:Y:S01]  /*c1f0*/  @!P1 IMAD.MOV R5, RZ, RZ, -R5 ;  /* 0x000000ffff059224 */ /* 0x000fe200078e0a05 */
[----:B------:R-:W-:Y:S01]  /*c200*/  ISETP.GE.AND P4, PT, R119, RZ, PT ;  /* 0x000000ff7700720c */ /* 0x000fe20003f86270 */
[C---:B------:R-:W-:Y:S01]  /*c210*/  IMAD R111, R21.reuse, R120, R111 ;  /* 0x00000078156f7224 */ /* 0x040fe200078e026f */
[----:B------:R-:W-:Y:S01]  /*c220*/  ISETP.GE.AND P5, PT, R116, RZ, PT ;  /* 0x000000ff7400720c */ /* 0x000fe20003fa6270 */
[C---:B------:R-:W-:Y:S01]  /*c230*/  IMAD R3, R21.reuse, R2, R3 ;  /* 0x0000000215037224 */ /* 0x040fe200078e0203 */
[----:B------:R1:W-:Y:S01]  /*c240*/  STL [R1+0x440], R5 ;  /* 0x0004400501007387 */ /* 0x0003e20000100800 */
[--C-:B------:R-:W-:Y:S01]  /*c250*/  @!P6 IMAD.IADD R20, R20, 0x1, -R21.reuse ;  /* 0x000000011414e824 */ /* 0x100fe200078e0a15 */
[C---:B------:R-:W-:Y:S01]  /*c260*/  ISETP.GT.U32.AND P1, PT, R21.reuse, R111, PT ;  /* 0x0000006f1500720c */ /* 0x040fe20003f24070 */
[C---:B------:R-:W-:Y:S01]  /*c270*/  VIADD R2, R10.reuse, 0xe7 ;  /* 0x000000e70a027836 */ /* 0x040fe20000000000 */
[----:B------:R-:W-:Y:S01]  /*c280*/  ISETP.GT.U32.AND P6, PT, R21, R3, PT ;  /* 0x000000031500720c */ /* 0x000fe20003fc4070 */
[----:B------:R-:W-:Y:S01]  /*c290*/  STL [R1+0x460], R6 ;  /* 0x0004600601007387 */ /* 0x000fe20000100800 */
[----:B------:R-:W-:Y:S01]  /*c2a0*/  @!P2 IMAD.IADD R113, R113, 0x1, -R21 ;  /* 0x000000017171a824 */ /* 0x000fe200078e0a15 */
[----:B------:R-:W-:Y:S01]  /*c2b0*/  ISETP.GE.AND P2, PT, R115, RZ, PT ;  /* 0x000000ff7300720c */ /* 0x000fe20003f46270 */
[----:B------:R-:W-:Y:S01]  /*c2c0*/  VIADD R112, R10, 0xe9 ;  /* 0x000000e90a707836 */ /* 0x000fe20000000000 */
[----:B------:R-:W-:Y:S01]  /*c2d0*/  IABS R120, R2 ;  /* 0x0000000200787213 */ /* 0x000fe20000000000 */
[----:B-1----:R-:W-:-:S02]  /*c2e0*/  IMAD.MOV.U32 R5, RZ, RZ, R4 ;  /* 0x000000ffff057224 */ /* 0x002fc400078e0004 */
[----:B------:R-:W-:Y:S01]  /*c2f0*/  IMAD.HI.U32 R4, R0, R121, RZ ;  /* 0x0000007900047227 */ /* 0x000fe200078e00ff */
[----:B------:R-:W-:Y:S02]  /*c300*/  IABS R116, R112 ;  /* 0x0000007000747213 */ /* 0x000fe40000000000 */
[----:B------:R-:W-:Y:S01]  /*c310*/  @!P1 IADD3 R111, R111, -R21, RZ ;  /* 0x800000156f6f9210 */ /* 0x000fe20007ffe0ff */
[----:B------:R-:W-:Y:S01]  /*c320*/  @!P3 IMAD.MOV R5, RZ, RZ, -R5 ;  /* 0x000000ffff05b224 */ /* 0x000fe200078e0a05 */
[----:B------:R-:W-:Y:S01]  /*c330*/  IADD3 R4, -R4, RZ, RZ ;  /* 0x000000ff04047210 */ /* 0x000fe20007ffe1ff */
[----:B------:R-:W-:Y:S01]  /*c340*/  @!P6 IMAD.IADD R3, R3, 0x1, -R21 ;  /* 0x000000010303e824 */ /* 0x000fe200078e0a15 */
[C---:B------:R-:W-:Y:S01]  /*c350*/  ISETP.GT.U32.AND P6, PT, R21.reuse, R111, PT ;  /* 0x0000006f1500720c */ /* 0x040fe20003fc4070 */
[----:B------:R-:W-:Y:S01]  /*c360*/  VIADD R117, R10, 0xed ;  /* 0x000000ed0a757836 */ /* 0x000fe20000000000 */
[----:B------:R1:W-:Y:S01]  /*c370*/  STL [R1+0x468], R5 ;  /* 0x0004680501007387 */ /* 0x0003e20000100800 */
[----:B------:R-:W-:Y:S01]  /*c380*/  IMAD R121, R21, R4, R121 ;  /* 0x0000000415797224 */ /* 0x000fe200078e0279 */
[----:B------:R-:W-:Y:S01]  /*c390*/  ISETP.GE.AND P3, PT, R114, RZ, PT ;  /* 0x000000ff7200720c */ /* 0x000fe20003f66270 */
[----:B------:R-:W-:Y:S01]  /*c3a0*/  VIADD R4, R10, 0xe8 ;  /* 0x000000e80a047836 */ /* 0x000fe20000000000 */
[----:B------:R-:W-:Y:S01]  /*c3b0*/  ISETP.GE.AND P1, PT, R2, RZ, PT ;  /* 0x000000ff0200720c */ /* 0x000fe20003f26270 */
[C---:B------:R-:W-:Y:S01]  /*c3c0*/  VIADD R61, R10.reuse, 0x1cf ;  /* 0x000001cf0a3d7836 */ /* 0x040fe20000000000 */
[C---:B------:R-:W-:Y:S01]  /*c3d0*/  IADD3 R2, R10.reuse, 0xea, RZ ;  /* 0x000000ea0a027810 */ /* 0x040fe20007ffe0ff */
[C---:B------:R-:W-:Y:S01]  /*c3e0*/  VIADD R58, R10.reuse, 0x1d2 ;  /* 0x000001d20a3a7836 */ /* 0x040fe20000000000 */
[----:B------:R-:W-:Y:S01]  /*c3f0*/  IABS R119, R4 ;  /* 0x0000000400777213 */ /* 0x000fe20000000000 */
[----:B------:R-:W-:Y:S01]  /*c400*/  VIADD R56, R10, 0x1d4 ;  /* 0x000001d40a387836 */ /* 0x000fe20000000000 */
[----:B------:R-:W-:Y:S01]  /*c410*/  IABS R118, R2 ;  /* 0x0000000200767213 */ /* 0x000fe20000000000 */
[----:B-1----:R-:W-:Y:S01]  /*c420*/  IMAD.MOV.U32 R5, RZ, RZ, R20 ;  /* 0x000000ffff057224 */ /* 0x002fe200078e0014 */
[----:B------:R-:W-:Y:S01]  /*c430*/  IABS R114, R117 ;  /* 0x0000007500727213 */ /* 0x000fe20000000000 */
[----:B------:R-:W-:-:S03]  /*c440*/  IMAD.HI.U32 R20, R0, R120, RZ ;  /* 0x0000007800147227 */ /* 0x000fc600078e00ff */
[----:B------:R-:W-:Y:S01]  /*c450*/  @!P0 IADD3 R5, -R5, RZ, RZ ;  /* 0x000000ff05058210 */ /* 0x000fe20007ffe1ff */
[----:B------:R-:W-:Y:S01]  /*c460*/  IMAD.MOV R20, RZ, RZ, -R20 ;  /* 0x000000ffff147224 */ /* 0x000fe200078e0a14 */
[----:B------:R-:W-:Y:S01]  /*c470*/  ISETP.GT.U32.AND P0, PT, R21, R3, PT ;  /* 0x000000031500720c */ /* 0x000fe20003f04070 */
[----:B------:R-:W-:Y:S02]  /*c480*/  @!P6 IMAD.IADD R111, R111, 0x1, -R21 ;  /* 0x000000016f6fe824 */ /* 0x000fe400078e0a15 */
[----:B------:R1:W-:Y:S01]  /*c490*/  STL [R1+0x47c], R5 ;  /* 0x00047c0501007387 */ /* 0x0003e20000100800 */
[----:B------:R-:W-:Y:S02]  /*c4a0*/  IMAD R120, R21, R20, R120 ;  /* 0x0000001415787224 */ /* 0x000fe400078e0278 */
[----:B------:R-:W-:-:S03]  /*c4b0*/  IMAD.HI.U32 R20, R0, R116, RZ ;  /* 0x0000007400147227 */ /* 0x000fc600078e00ff */
[----:B------:R-:W-:Y:S01]  /*c4c0*/  ISETP.GT.U32.AND P6, PT, R21, R120, PT ;  /* 0x000000781500720c */ /* 0x000fe20003fc4070 */
[----:B------:R-:W-:Y:S02]  /*c4d0*/  IMAD.MOV R20, RZ, RZ, -R20 ;  /* 0x000000ffff147224 */ /* 0x000fe400078e0a14 */
[----:B------:R-:W-:Y:S02]  /*c4e0*/  VIADD R54, R10, 0x1d6 ;  /* 0x000001d60a367836 */ /* 0x000fe40000000000 */
[----:B-1----:R-:W-:Y:S02]  /*c4f0*/  IMAD.MOV.U32 R5, RZ, RZ, R113 ;  /* 0x000000ffff057224 */ /* 0x002fe400078e0071 */
[----:B------:R-:W-:-:S03]  /*c500*/  IMAD.HI.U32 R113, R0, R119, RZ ;  /* 0x0000007700717227 */ /* 0x000fc600078e00ff */
[----:B------:R-:W-:Y:S01]  /*c510*/  @!P4 IADD3 R5, -R5, RZ, RZ ;  /* 0x000000ff0505c210 */ /* 0x000fe20007ffe1ff */
[--C-:B------:R-:W-:Y:S01]  /*c520*/  @!P0 IMAD.IADD R3, R3, 0x1, -R21.reuse ;  /* 0x0000000103038824 */ /* 0x100fe200078e0a15 */
[----:B------:R-:W-:Y:S01]  /*c530*/  ISETP.GT.U32.AND P4, PT, R21, R121, PT ;  /* 0x000000791500720c */ /* 0x000fe20003f84070 */
[----:B------:R-:W-:Y:S01]  /*c540*/  @!P6 IMAD.IADD R120, R120, 0x1, -R21 ;  /* 0x000000017878e824 */ /* 0x000fe200078e0a15 */
[----:B------:R-:W-:Y:S01]  /*c550*/  IADD3 R113, -R113, RZ, RZ ;  /* 0x000000ff71717210 */ /* 0x000fe20007ffe1ff */
[----:B------:R1:W-:Y:S01]  /*c560*/  STL [R1+0x4e8], R5 ;  /* 0x0004e80501007387 */ /* 0x0003e20000100800 */
[C---:B------:R-:W-:Y:S01]  /*c570*/  IMAD R116, R21.reuse, R20, R116 ;  /* 0x0000001415747224 */ /* 0x040fe200078e0274 */
[----:B------:R-:W-:Y:S01]  /*c580*/  ISETP.GE.AND P0, PT, R4, RZ, PT ;  /* 0x000000ff0400720c */ /* 0x000fe20003f06270 */
[----:B------:R-:W-:Y:S02]  /*c590*/  VIADD R20, R10, 0xeb ;  /* 0x000000eb0a147836 */ /* 0x000fe40000000000 */
[----:B------:R-:W-:-:S02]  /*c5a0*/  IMAD R119, R21, R113, R119 ;  /* 0x0000007115777224 */ /* 0x000fc400078e0277 */
[----:B------:R-:W-:Y:S01]  /*c5b0*/  IMAD.HI.U32 R4, R0, R118, RZ ;  /* 0x0000007600047227 */ /* 0x000fe200078e00ff */
[----:B-1----:R-:W-:-:S03]  /*c5c0*/  MOV R5, R111 ;  /* 0x0000006f00057202 */ /* 0x002fc60000000f00 */
[----:B------:R-:W-:Y:S01]  /*c5d0*/  @!P4 IMAD.IADD R121, R121, 0x1, -R21 ;  /* 0x000000017979c824 */ /* 0x000fe200078e0a15 */
[----:B------:R-:W-:Y:S01]  /*c5e0*/  ISETP.GE.AND P4, PT, R112, RZ, PT ;  /* 0x000000ff7000720c */ /* 0x000fe20003f86270 */
[----:B------:R-:W-:Y:S01]  /*c5f0*/  IMAD.MOV R4, RZ, RZ, -R4 ;  /* 0x000000ffff047224 */ /* 0x000fe200078e0a04 */
[----:B------:R-:W-:Y:S01]  /*c600*/  @!P5 IADD3 R5, -R5, RZ, RZ ;  /* 0x000000ff0505d210 */ /* 0x000fe20007ffe1ff */
[C---:B------:R-:W-:Y:S01]  /*c610*/  VIADD R53, R10.reuse, 0x1d7 ;  /* 0x000001d70a357836 */ /* 0x040fe20000000000 */
[C---:B------:R-:W-:Y:S01]  /*c620*/  ISETP.GT.U32.AND P6, PT, R21.reuse, R121, PT ;  /* 0x000000791500720c */ /* 0x040fe20003fc4070 */
[C---:B------:R-:W-:Y:S01]  /*c630*/  IMAD R118, R21.reuse, R4, R118 ;  /* 0x0000000415767224 */ /* 0x040fe200078e0276 */
[----:B------:R-:W-:Y:S01]  /*c640*/  ISETP.GT.U32.AND P5, PT, R21, R120, PT ;  /* 0x000000781500720c */ /* 0x000fe20003fa4070 */
[----:B------:R1:W-:Y:S01]  /*c650*/  STL [R1+0x668], R5 ;  /* 0x0006680501007387 */ /* 0x0003e20000100800 */
[----:B------:R-:W-:Y:S01]  /*c660*/  IABS R112, R20 ;  /* 0x0000001400707213 */ /* 0x000fe20000000000 */
[C---:B------:R-:W-:Y:S01]  /*c670*/  VIADD R52, R10.reuse, 0x1d8 ;  /* 0x000001d80a347836 */ /* 0x040fe20000000000 */
[C---:B------:R-:W-:Y:S01]  /*c680*/  IADD3 R4, R10.reuse, 0xee, RZ ;  /* 0x000000ee0a047810 */ /* 0x040fe20007ffe0ff */
[----:B------:R-:W-:-:S02]  /*c690*/  VIADD R51, R10, 0x1d9 ;  /* 0x000001d90a337836 */ /* 0x000fc40000000000 */
[----:B------:R-:W-:Y:S01]  /*c6a0*/  IMAD.HI.U32 R115, R0, R112, RZ ;  /* 0x0000007000737227 */ /* 0x000fe200078e00ff */
[----:B------:R-:W-:-:S03]  /*c6b0*/  IABS R113, R4 ;  /* 0x0000000400717213 */ /* 0x000fc60000000000 */
[----:B-1----:R-:W-:Y:S01]  /*c6c0*/  IMAD.MOV.U32 R5, RZ, RZ, R3 ;  /* 0x000000ffff057224 */ /* 0x002fe200078e0003 */
[----:B------:R-:W-:Y:S01]  /*c6d0*/  IADD3 R3, R10, 0xec, RZ ;  /* 0x000000ec0a037810 */ /* 0x000fe20007ffe0ff */
[----:B------:R-:W-:Y:S01]  /*c6e0*/  @!P6 IMAD.IADD R121, R121, 0x1, -R21 ;  /* 0x000000017979e824 */ /* 0x000fe200078e0a15 */
[C---:B------:R-:W-:Y:S01]  /*c6f0*/  ISETP.GT.U32.AND P6, PT, R21.reuse, R116, PT ;  /* 0x000000741500720c */ /* 0x040fe20003fc4070 */
[----:B------:R-:W-:Y:S01]  /*c700*/  @!P3 IMAD.MOV R5, RZ, RZ, -R5 ;  /* 0x000000ffff05b224 */ /* 0x000fe200078e0a05 */
[C---:B------:R-:W-:Y:S01]  /*c710*/  ISETP.GT.U32.AND P3, PT, R21.reuse, R119, PT ;  /* 0x000000771500720c */ /* 0x040fe20003f64070 */
[----:B------:R-:W-:Y:S01]  /*c720*/  IMAD.MOV.U32 R6, RZ, RZ, R121 ;  /* 0x000000ffff067224 */ /* 0x000fe200078e0079 */
[----:B------:R-:W-:Y:S01]  /*c730*/  IABS R111, R3 ;  /* 0x00000003006f7213 */ /* 0x000fe20000000000 */
[----:B------:R-:W-:Y:S01]  /*c740*/  @!P5 IMAD.IADD R120, R120, 0x1, -R21 ;  /* 0x000000017878d824 */ /* 0x000fe200078e0a15 */
[----:B------:R-:W-:Y:S01]  /*c750*/  ISETP.GT.U32.AND P5, PT, R21, R118, PT ;  /* 0x000000761500720c */ /* 0x000fe20003fa4070 */
[----:B------:R-:W-:Y:S01]  /*c760*/  @!P2 IMAD.MOV R6, RZ, RZ, -R6 ;  /* 0x000000ffff06a224 */ /* 0x000fe200078e0a06 */
[----:B------:R1:W-:Y:S01]  /*c770*/  STL [R1+0x6b4], R5 ;  /* 0x0006b40501007387 */ /* 0x0003e20000100800 */
[----:B------:R-:W-:-:S02]  /*c780*/  IMAD.MOV R115, RZ, RZ, -R115 ;  /* 0x000000ffff737224 */ /* 0x000fc400078e0a73 */
[----:B------:R-:W-:Y:S01]  /*c790*/  VIADD R49, R10, 0x1db ;  /* 0x000001db0a317836 */ /* 0x000fe20000000000 */
[----:B------:R2:W-:Y:S01]  /*c7a0*/  STL [R1+0x680], R6 ;  /* 0x0006800601007387 */ /* 0x0005e20000100800 */
[----:B------:R-:W-:Y:S01]  /*c7b0*/  @!P6 IADD3 R116, R116, -R21, RZ ;  /* 0x800000157474e210 */ /* 0x000fe20007ffe0ff */
[----:B------:R-:W-:Y:S01]  /*c7c0*/  IMAD R112, R21, R115, R112 ;  /* 0x0000007315707224 */ /* 0x000fe200078e0270 */
[----:B------:R-:W-:Y:S01]  /*c7d0*/  @!P3 IADD3 R119, R119, -R21, RZ ;  /* 0x800000157777b210 */ /* 0x000fe20007ffe0ff */
[----:B------:R-:W-:Y:S01]  /*c7e0*/  VIADD R48, R10, 0x1dc ;  /* 0x000001dc0a307836 */ /* 0x000fe20000000000 */
[----:B------:R-:W-:Y:S01]  /*c7f0*/  ISETP.GE.AND P3, PT, R2, RZ, PT ;  /* 0x000000ff0200720c */ /* 0x000fe20003f66270 */
[----:B------:R-:W-:Y:S01]  /*c800*/  IMAD.MOV.U32 R2, RZ, RZ, R114 ;  /* 0x000000ffff027224 */ /* 0x000fe200078e0072 */
[C---:B------:R-:W-:Y:S01]  /*c810*/  ISETP.GT.U32.AND P6, PT, R21.reuse, R119, PT ;  /* 0x000000771500720c */ /* 0x040fe20003fc4070 */
[----:B------:R-:W-:Y:S01]  /*c820*/  IMAD.HI.U32 R114, R0, R111, RZ ;  /* 0x0000006f00727227 */ /* 0x000fe200078e00ff */
[----:B------:R-:W-:-:S02]  /*c830*/  ISETP.GT.U32.AND P2, PT, R21, R116, PT ;  /* 0x000000741500720c */ /* 0x000fc40003f44070 */
[----:B-1----:R-:W-:Y:S01]  /*c840*/  MOV R5, R120 ;  /* 0x0000007800057202 */ /* 0x002fe20000000f00 */
[----:B------:R-:W-:Y:S01]  /*c850*/  IMAD.MOV R114, RZ, RZ, -R114 ;  /* 0x000000ffff727224 */ /* 0x000fe200078e0a72 */
[----:B------:R-:W-:Y:S01]  /*c860*/  IADD3 R120, R10, 0xf8, RZ ;  /* 0x000000f80a787810 */ /* 0x000fe20007ffe0ff */
[----:B------:R-:W-:Y:S01]  /*c870*/  @!P5 IMAD.IADD R118, R118, 0x1, -R21 ;  /* 0x000000017676d824 */ /* 0x000fe200078e0a15 */
[----:B------:R-:W-:Y:S01]  /*c880*/  @!P1 IADD3 R5, -R5, RZ, RZ ;  /* 0x000000ff05059210 */ /* 0x000fe20007ffe1ff */
[C---:B------:R-:W-:Y:S01]  /*c890*/  IMAD R111, R21.reuse, R114, R111 ;  /* 0x00000072156f7224 */ /* 0x040fe200078e026f */
[----:B------:R-:W-:Y:S01]  /*c8a0*/  ISETP.GE.AND P1, PT, R20, RZ, PT ;  /* 0x000000ff1400720c */ /* 0x000fe20003f26270 */
[----:B------:R-:W-:Y:S01]  /*c8b0*/  IMAD.HI.U32 R115, R0, R2, RZ ;  /* 0x0000000200737227 */ /* 0x000fe200078e00ff */
[----:B------:R-:W-:Y:S01]  /*c8c0*/  ISETP.GT.U32.AND P5, PT, R21, R118, PT ;  /* 0x000000761500720c */ /* 0x000fe20003fa4070 */
[----:B------:R1:W-:Y:S01]  /*c8d0*/  STL [R1+0x68c], R5 ;  /* 0x00068c0501007387 */ /* 0x0003e20000100800 */
[----:B------:R-:W-:Y:S01]  /*c8e0*/  IADD3 R114, R10, 0xef, RZ ;  /* 0x000000ef0a727810 */ /* 0x000fe20007ffe0ff */
[--C-:B------:R-:W-:Y:S01]  /*c8f0*/  @!P6 IMAD.IADD R119, R119, 0x1, -R21.reuse ;  /* 0x000000017777e824 */ /* 0x100fe200078e0a15 */
[C---:B------:R-:W-:Y:S01]  /*c900*/  ISETP.GT.U32.AND P6, PT, R21.reuse, R112, PT ;  /* 0x000000701500720c */ /* 0x040fe20003fc4070 */
[----:B------:R-:W-:Y:S01]  /*c910*/  @!P2 IMAD.IADD R116, R116, 0x1, -R21 ;  /* 0x000000017474a824 */ /* 0x000fe200078e0a15 */
[----:B------:R-:W-:Y:S01]  /*c920*/  ISETP.GT.U32.AND P2, PT, R21, R111, PT ;  /* 0x0000006f1500720c */ /* 0x000fe20003f44070 */
[----:B------:R-:W-:-:S03]  /*c930*/  IMAD.HI.U32 R20, R0, R113, RZ ;  /* 0x0000007100147227 */ /* 0x000fc600078e00ff */
[----:B--2---:R-:W-:Y:S01]  /*c940*/  MOV R6, R116 ;  /* 0x0000007400067202 */ /* 0x004fe20000000f00 */
[----:B------:R-:W-:Y:S01]  /*c950*/  IMAD.MOV R115, RZ, RZ, -R115 ;  /* 0x000000ffff737224 */ /* 0x000fe200078e0a73 */
[----:B-1----:R-:W-:Y:S01]  /*c960*/  MOV R5, R119 ;  /* 0x0000007700057202 */ /* 0x002fe20000000f00 */
[--C-:B------:R-:W-:Y:S01]  /*c970*/  @!P5 IMAD.IADD R118, R118, 0x1, -R21.reuse ;  /* 0x000000017676d824 */ /* 0x100fe200078e0a15 */
[----:B------:R-:W-:Y:S01]  /*c980*/  IADD3 R20, -R20, RZ, RZ ;  /* 0x000000ff14147210 */ /* 0x000fe20007ffe1ff */
[----:B------:R-:W-:Y:S01]  /*c990*/  IMAD R2, R21, R115, R2 ;  /* 0x0000007315027224 */ /* 0x000fe200078e0202 */
[----:B------:R-:W-:Y:S01]  /*c9a0*/  ISETP.GE.AND P5, PT, R3, RZ, PT ;  /* 0x000000ff0300720c */ /* 0x000fe20003fa6270 */
[--C-:B------:R-:W-:Y:S01]  /*c9b0*/  @!P6 IMAD.IADD R112, R112, 0x1, -R21.reuse ;  /* 0x000000017070e824 */ /* 0x100fe200078e0a15 */
[----:B------:R-:W-:Y:S01]  /*c9c0*/  IABS R115, R114 ;  /* 0x0000007200737213 */ /* 0x000fe20000000000 */
[----:B------:R-:W-:Y:S01]  /*c9d0*/  @!P2 IMAD.IADD R111, R111, 0x1, -R21 ;  /* 0x000000016f6fa824 */ /* 0x000fe200078e0a15 */
[C---:B------:R-:W-:Y:S01]  /*c9e0*/  ISETP.GT.U32.AND P6, PT, R21.reuse, R2, PT ;  /* 0x000000021500720c */ /* 0x040fe20003fc4070 */
[----:B------:R-:W-:Y:S01]  /*c9f0*/  @!P0 IMAD.MOV R5, RZ, RZ, -R5 ;  /* 0x000000ffff058224 */ /* 0x000fe200078e0a05 */
[C---:B------:R-:W-:Y:S01]  /*ca00*/  ISETP.GT.U32.AND P2, PT, R21.reuse, R112, PT ;  /* 0x000000701500720c */ /* 0x040fe20003f44070 */
[----:B------:R-:W-:Y:S01]  /*ca10*/  VIADD R3, R10, 0xf0 ;  /* 0x000000f00a037836 */ /* 0x000fe20000000000 */
[C---:B------:R-:W-:Y:S01]  /*ca20*/  ISETP.GT.U32.AND P0, PT, R21.reuse, R111, PT ;  /* 0x0000006f1500720c */ /* 0x040fe20003f04070 */
[----:B------:R-:W-:Y:S01]  /*ca30*/  @!P4 IMAD.MOV R6, RZ, RZ, -R6 ;  /* 0x000000ffff06c224 */ /* 0x000fe200078e0a06 */
[----:B------:R1:W-:Y:S01]  /*ca40*/  STL [R1+0x690], R5 ;  /* 0x0006900501007387 */ /* 0x0003e20000100800 */
[C---:B------:R-:W-:Y:S01]  /*ca50*/  IMAD R113, R21.reuse, R20, R113 ;  /* 0x0000001415717224 */ /* 0x040fe200078e0271 */
[----:B------:R-:W-:Y:S01]  /*ca60*/  IABS R20, R3 ;  /* 0x0000000300147213 */ /* 0x000fe20000000000 */
[----:B------:R-:W-:Y:S01]  /*ca70*/  IMAD.HI.U32 R116, R0, R115, RZ ;  /* 0x0000007300747227 */ /* 0x000fe200078e00ff */
[----:B------:R-:W-:Y:S02]  /*ca80*/  STL [R1+0x6b0], R6 ;  /* 0x0006b00601007387 */ /* 0x000fe40000100800 */
[----:B------:R-:W-:Y:S01]  /*ca90*/  ISETP.GT.U32.AND P4, PT, R21, R113, PT ;  /* 0x000000711500720c */ /* 0x000fe20003f84070 */
[----:B------:R-:W-:Y:S01]  /*caa0*/  IMAD.MOV R116, RZ, RZ, -R116 ;  /* 0x000000ffff747224 */ /* 0x000fe200078e0a74 */
[-C--:B------:R-:W-:Y:S01]  /*cab0*/  @!P6 IADD3 R2, R2, -R21.reuse, RZ ;  /* 0x800000150202e210 */ /* 0x080fe20007ffe0ff */
[----:B------:R-:W-:Y:S01]  /*cac0*/  VIADD R119, R10, 0xf9 ;  /* 0x000000f90a777836 */ /* 0x000fe20000000000 */
[----:B------:R-:W-:Y:S01]  /*cad0*/  @!P2 IADD3 R112, R112, -R21, RZ ;  /* 0x800000157070a210 */ /* 0x000fe20007ffe0ff */
[----:B-1----:R-:W-:Y:S01]  /*cae0*/  IMAD.MOV.U32 R5, RZ, RZ, R118 ;  /* 0x000000ffff057224 */ /* 0x002fe200078e0076 */
[----:B------:R-:W-:Y:S01]  /*caf0*/  ISETP.GE.AND P2, PT, R4, RZ, PT ;  /* 0x000000ff0400720c */ /* 0x000fe20003f46270 */
[----:B------:R-:W-:Y:S01]  /*cb00*/  @!P0 IMAD.IADD R111, R111, 0x1, -R21 ;  /* 0x000000016f6f8824 */ /* 0x000fe200078e0a15 */
[----:B------:R-:W-:Y:S01]  /*cb10*/  ISETP.GT.U32.AND P6, PT, R21, R2, PT ;  /* 0x000000021500720c */ /* 0x000fe20003fc4070 */
[----:B------:R-:W-:Y:S01]  /*cb20*/  @!P3 IMAD.MOV R5, RZ, RZ, -R5 ;  /* 0x000000ffff05b224 */ /* 0x000fe200078e0a05 */
[----:B------:R-:W-:Y:S01]  /*cb30*/  ISETP.GE.AND P3, PT, R117, RZ, PT ;  /* 0x000000ff7500720c */ /* 0x000fe20003f66270 */
[----:B------:R-:W-:Y:S01]  /*cb40*/  IMAD.HI.U32 R117, R0, R20, RZ ;  /* 0x0000001400757227 */ /* 0x000fe200078e00ff */
[----:B------:R-:W-:-:S02]  /*cb50*/  ISETP.GE.AND P0, PT, R114, RZ, PT ;  /* 0x000000ff7200720c */ /* 0x000fc40003f06270 */
[----:B------:R1:W-:Y:S01]  /*cb60*/  STL [R1+0x694], R5 ;  /* 0x0006940501007387 */ /* 0x0003e20000100800 */
[----:B------:R-:W-:Y:S01]  /*cb70*/  IMAD.MOV R117, RZ, RZ, -R117 ;  /* 0x000000ffff757224 */ /* 0x000fe200078e0a75 */
[----:B------:R-:W-:Y:S01]  /*cb80*/  @!P4 IADD3 R113, R113, -R21, RZ ;  /* 0x800000157171c210 */ /* 0x000fe20007ffe0ff */
[C---:B------:R-:W-:Y:S01]  /*cb90*/  IMAD R4, R21.reuse, R116, R115 ;  /* 0x0000007415047224 */ /* 0x040fe200078e0273 */
[C---:B------:R-:W-:Y:S01]  /*cba0*/  IADD3 R114, R10.reuse, 0xf5, RZ ;  /* 0x000000f50a727810 */ /* 0x040fe20007ffe0ff */
[C---:B------:R-:W-:Y:S01]  /*cbb0*/  IMAD R20, R21.reuse, R117, R20 ;  /* 0x0000007515147224 */ /* 0x040fe200078e0214 */
[----:B------:R-:W-:Y:S01]  /*cbc0*/  ISETP.GT.U32.AND P4, PT, R21, R113, PT ;  /* 0x000000711500720c */ /* 0x000fe20003f84070 */
[----:B------:R-:W-:Y:S01]  /*cbd0*/  VIADD R116, R10, 0xf2 ;  /* 0x000000f20a747836 */ /* 0x000fe20000000000 */
[----:B------:R-:W-:Y:S01]  /*cbe0*/  @!P6 IADD3 R2, R2, -R21, RZ ;  /* 0x800000150202e210 */ /* 0x000fe20007ffe0ff */
[C---:B------:R-:W-:Y:S01]  /*cbf0*/  VIADD R47, R10.reuse, 0x1dd ;  /* 0x000001dd0a2f7836 */ /* 0x040fe20000000000 */
[----:B------:R-:W-:Y:S01]  /*cc00*/  ISETP.GE.AND P6, PT, R3, RZ, PT ;  /* 0x000000ff0300720c */ /* 0x000fe20003fc6270 */
[----:B-1----:R-:W-:Y:S01]  /*cc10*/  IMAD.MOV.U32 R5, RZ, RZ, R112 ;  /* 0x000000ffff057224 */ /* 0x002fe200078e0070 */
[C---:B------:R-:W-:Y:S01]  /*cc20*/  IADD3 R3, R10.reuse, 0xf3, RZ ;  /* 0x000000f30a037810 */ /* 0x040fe20007ffe0ff */
[----:B------:R-:W-:Y:S01]  /*cc30*/  VIADD R112, R10, 0xf1 ;  /* 0x000000f10a707836 */ /* 0x000fe20000000000 */
[----:B------:R-:W-:Y:S01]  /*cc40*/  IABS R117, R120 ;  /* 0x0000007800757213 */ /* 0x000fe20000000000 */
[----:B------:R-:W-:Y:S01]  /*cc50*/  @!P1 IMAD.MOV R5, RZ, RZ, -R5 ;  /* 0x000000ffff059224 */ /* 0x000fe200078e0a05 */
[----:B------:R-:W-:Y:S01]  /*cc60*/  ISETP.GT.U32.AND P1, PT, R21, R4, PT ;  /* 0x000000041500720c */ /* 0x000fe20003f24070 */
[----:B------:R-:W-:Y:S01]  /*cc70*/  @!P3 IMAD.MOV R2, RZ, RZ, -R2 ;  /* 0x000000ffff02b224 */ /* 0x000fe200078e0a02 */
[----:B------:R-:W-:Y:S01]  /*cc80*/  ISETP.GE.AND P3, PT, R112, RZ, PT ;  /* 0x000000ff7000720c */ /* 0x000fe20003f66270 */
[----:B------:R-:W-:Y:S01]  /*cc90*/  @!P4 IMAD.IADD R113, R113, 0x1, -R21 ;  /* 0x000000017171c824 */ /* 0x000fe200078e0a15 */
[----:B------:R1:W-:Y:S01]  /*cca0*/  STL [R1+0x698], R5 ;  /* 0x0006980501007387 */ /* 0x0003e20000100800 */
[----:B------:R-:W-:Y:S01]  /*ccb0*/  ISETP.GE.AND P4, PT, R116, RZ, PT ;  /* 0x000000ff7400720c */ /* 0x000fe20003f86270 */
[C---:B------:R-:W-:Y:S01]  /*ccc0*/  VIADD R45, R10.reuse, 0x1df ;  /* 0x000001df0a2d7836 */ /* 0x040fe20000000000 */
[----:B------:R-:W-:Y:S01]  /*ccd0*/  IABS R116, R116 ;  /* 0x0000007400747213 */ /* 0x000fe20000000000 */
[----:B------:R-:W-:-:S02]  /*cce0*/  VIADD R44, R10, 0x1e0 ;  /* 0x000001e00a2c7836 */ /* 0x000fc40000000000 */
[C---:B------:R-:W-:Y:S02]  /*ccf0*/  VIADD R43, R10.reuse, 0x1e1 ;  /* 0x000001e10a2b7836 */ /* 0x040fe40000000000 */
[----:B------:R-:W-:Y:S02]  /*cd00*/  VIADD R42, R10, 0x1e2 ;  /* 0x000001e20a2a7836 */ /* 0x000fe40000000000 */
[----:B-1----:R-:W-:Y:S01]  /*cd10*/  IMAD.MOV.U32 R5, RZ, RZ, R111 ;  /* 0x000000ffff057224 */ /* 0x002fe200078e006f */
[----:B------:R-:W-:Y:S01]  /*cd20*/  IABS R111, R112 ;  /* 0x00000070006f7213 */ /* 0x000fe20000000000 */
[----:B------:R-:W-:Y:S02]  /*cd30*/  @!P1 IMAD.IADD R4, R4, 0x1, -R21 ;  /* 0x0000000104049824 */ /* 0x000fe400078e0a15 */
[----:B------:R-:W-:Y:S01]  /*cd40*/  VIADD R39, R10, 0x1e5 ;  /* 0x000001e50a277836 */ /* 0x000fe20000000000 */
[----:B------:R-:W-:Y:S01]  /*cd50*/  @!P5 IADD3 R5, -R5, RZ, RZ ;  /* 0x000000ff0505d210 */ /* 0x000fe20007ffe1ff */
[----:B------:R-:W-:Y:S01]  /*cd60*/  IMAD.HI.U32 R112, R0, R111, RZ ;  /* 0x0000006f00707227 */ /* 0x000fe200078e00ff */
[----:B------:R-:W-:-:S02]  /*cd70*/  ISETP.GT.U32.AND P5, PT, R21, R20, PT ;  /* 0x000000141500720c */ /* 0x000fc40003fa4070 */
[----:B------:R-:W-:Y:S01]  /*cd80*/  ISETP.GT.U32.AND P1, PT, R21, R4, PT ;  /* 0x000000041500720c */ /* 0x000fe20003f24070 */
[----:B------:R1:W-:Y:S01]  /*cd90*/  STL [R1+0x69c], R5 ;  /* 0x00069c0501007387 */ /* 0x0003e20000100800 */
[----:B------:R-:W-:Y:S02]  /*cda0*/  IMAD.MOV R112, RZ, RZ, -R112 ;  /* 0x000000ffff707224 */ /* 0x000fe400078e0a70 */
[C---:B------:R-:W-:Y:S01]  /*cdb0*/  VIADD R38, R10.reuse, 0x1e6 ;  /* 0x000001e60a267836 */ /* 0x040fe20000000000 */
[----:B------:R2:W-:Y:S01]  /*cdc0*/  STL [R1+0x6a8], R2 ;  /* 0x0006a80201007387 */ /* 0x0005e20000100800 */
[C---:B------:R-:W-:Y:S02]  /*cdd0*/  VIADD R40, R10.reuse, 0x1e4 ;  /* 0x000001e40a287836 */ /* 0x040fe40000000000 */
[C---:B------:R-:W-:Y:S02]  /*cde0*/  VIADD R36, R10.reuse, 0x1e8 ;  /* 0x000001e80a247836 */ /* 0x040fe40000000000 */
[----:B------:R-:W-:Y:S01]  /*cdf0*/  VIADD R34, R10, 0x1ea ;  /* 0x000001ea0a227836 */ /* 0x000fe20000000000 */
[----:B------:R-:W-:Y:S01]  /*ce00*/  @!P5 IADD3 R20, R20, -R21, RZ ;  /* 0x800000151414d210 */ /* 0x000fe20007ffe0ff */
[----:B-1----:R-:W-:-:S02]  /*ce10*/  IMAD.MOV.U32 R5, RZ, RZ, R113 ;  /* 0x000000ffff057224 */ /* 0x002fc400078e0071 */
[----:B------:R-:W-:Y:S01]  /*ce20*/  IMAD.HI.U32 R113, R0, R116, RZ ;  /* 0x0000007400717227 */ /* 0x000fe200078e00ff */
[----:B------:R-:W-:Y:S02]  /*ce30*/  ISETP.GT.U32.AND P5, PT, R21, R20, PT ;  /* 0x000000141500720c */ /* 0x000fe40003fa4070 */
[----:B------:R-:W-:Y:S01]  /*ce40*/  @!P2 IADD3 R5, -R5, RZ, RZ ;  /* 0x000000ff0505a210 */ /* 0x000fe20007ffe1ff */
[----:B------:R-:W-:Y:S01]  /*ce50*/  @!P1 IMAD.IADD R4, R4, 0x1, -R21 ;  /* 0x0000000104049824 */ /* 0x000fe200078e0a15 */
[----:B--2---:R-:W-:Y:S01]  /*ce60*/  IABS R2, R3 ;  /* 0x0000000300027213 */ /* 0x004fe20000000000 */
[C---:B------:R-:W-:Y:S01]  /*ce70*/  VIADD R32, R10.reuse, 0x1ec ;  /* 0x000001ec0a207836 */ /* 0x040fe20000000000 */
[----:B------:R-:W-:Y:S01]  /*ce80*/  ISETP.GE.AND P2, PT, R3, RZ, PT ;  /* 0x000000ff0300720c */ /* 0x000fe20003f46270 */
[----:B------:R-:W-:Y:S01]  /*ce90*/  IMAD R3, R21, R112, R111 ;  /* 0x0000007015037224 */ /* 0x000fe200078e026f */
[----:B------:R-:W-:Y:S01]  /*cea0*/  IADD3 R113, -R113, RZ, RZ ;  /* 0x000000ff71717210 */ /* 0x000fe20007ffe1ff */
[----:B------:R1:W-:Y:S01]  /*ceb0*/  STL [R1+0x6ac], R5 ;  /* 0x0006ac0501007387 */ /* 0x0003e20000100800 */
[----:B------:R-:W-:-:S02]  /*cec0*/  VIADD R112, R10, 0xf4 ;  /* 0x000000f40a707836 */ /* 0x000fc40000000000 */
[C---:B------:R-:W-:Y:S01]  /*ced0*/  ISETP.GT.U32.AND P1, PT, R21.reuse, R3, PT ;  /* 0x000000031500720c */ /* 0x040fe20003f24070 */
[----:B------:R-:W-:Y:S02]  /*cee0*/  @!P5 IMAD.IADD R20, R20, 0x1, -R21 ;  /* 0x000000011414d824 */ /* 0x000fe400078e0a15 */
[C---:B------:R-:W-:Y:S01]  /*cef0*/  IMAD R116, R21.reuse, R113, R116 ;  /* 0x0000007115747224 */ /* 0x040fe200078e0274 */
[----:B------:R-:W-:Y:S01]  /*cf00*/  IABS R115, R112 ;  /* 0x0000007000737213 */ /* 0x000fe20000000000 */
[----:B------:R-:W-:Y:S01]  /*cf10*/  IMAD.MOV.U32 R6, RZ, RZ, R4 ;  /* 0x000000ffff067224 */ /* 0x000fe200078e0004 */
[----:B------:R-:W-:Y:S01]  /*cf20*/  ISETP.GE.AND P5, PT, R112, RZ, PT ;  /* 0x000000ff7000720c */ /* 0x000fe20003fa6270 */
[----:B-1----:R-:W-:Y:S02]  /*cf30*/  IMAD.MOV.U32 R5, RZ, RZ, R20 ;  /* 0x000000ffff057224 */ /* 0x002fe400078e0014 */
[----:B------:R-:W-:Y:S02]  /*cf40*/  @!P0 IMAD.MOV R6, RZ, RZ, -R6 ;  /* 0x000000ffff068224 */ /* 0x000fe400078e0a06 */
[----:B------:R-:W-:Y:S01]  /*cf50*/  @!P6 IMAD.MOV R5, RZ, RZ, -R5 ;  /* 0x000000ffff05e224 */ /* 0x000fe200078e0a05 */
[----:B------:R-:W-:Y:S01]  /*cf60*/  ISETP.GT.U32.AND P6, PT, R21, R116, PT ;  /* 0x000000741500720c */ /* 0x000fe20003fc4070 */
[----:B------:R-:W-:Y:S01]  /*cf70*/  IMAD.HI.U32 R111, R0, R2, RZ ;  /* 0x00000002006f7227 */ /* 0x000fe200078e00ff */
[----:B------:R-:W-:Y:S01]  /*cf80*/  @!P1 IADD3 R3, R3, -R21, RZ ;  /* 0x8000001503039210 */ /* 0x000fe20007ffe0ff */
[----:B------:R1:W-:Y:S01]  /*cf90*/  STL [R1+0x6a0], R6 ;  /* 0x0006a00601007387 */ /* 0x0003e20000100800 */
[----:B------:R-:W-:Y:S01]  /*cfa0*/  ISETP.GE.AND P1, PT, R114, RZ, PT ;  /* 0x000000ff7200720c */ /* 0x000fe20003f26270 */
[----:B------:R-:W-:Y:S01]  /*cfb0*/  IMAD.HI.U32 R4, R0, R115, RZ ;  /* 0x0000007300047227 */ /* 0x000fe200078e00ff */
[----:B------:R-:W-:Y:S01]  /*cfc0*/  ISETP.GT.U32.AND P0, PT, R21, R3, PT ;  /* 0x000000031500720c */ /* 0x000fe20003f04070 */
[----:B------:R2:W-:Y:S01]  /*cfd0*/  STL [R1+0x6a4], R5 ;  /* 0x0006a40501007387 */ /* 0x0005e20000100800 */
[----:B------:R-:W-:Y:S01]  /*cfe0*/  IABS R114, R114 ;  /* 0x0000007200727213 */ /* 0x000fe20000000000 */
[----:B------:R-:W-:Y:S01]  /*cff0*/  IMAD.MOV R111, RZ, RZ, -R111 ;  /* 0x000000ffff6f7224 */ /* 0x000fe200078e0a6f */
[----:B------:R-:W-:Y:S01]  /*d000*/  IADD3 R4, -R4, RZ, RZ ;  /* 0x000000ff04047210 */ /* 0x000fe20007ffe1ff */
[----:B------:R-:W-:-:S02]  /*d010*/  VIADD R30, R10, 0x1ee ;  /* 0x000001ee0a1e7836 */ /* 0x000fc40000000000 */
[----:B------:R-:W-:Y:S01]  /*d020*/  @!P6 IADD3 R116, R116, -R21, RZ ;  /* 0x800000157474e210 */ /* 0x000fe20007ffe0ff */
[C---:B------:R-:W-:Y:S02]  /*d030*/  IMAD R2, R21.reuse, R111, R2 ;  /* 0x0000006f15027224 */ /* 0x040fe400078e0202 */
[----:B------:R-:W-:Y:S01]  /*d040*/  VIADD R111, R10, 0xf6 ;  /* 0x000000f60a6f7836 */ /* 0x000fe20000000000 */
[----:B------:R-:W-:Y:S01]  /*d050*/  ISETP.GT.U32.AND P6, PT, R21, R116, PT ;  /* 0x000000741500720c */ /* 0x000fe20003fc4070 */
[----:B------:R-:W-:-:S03]  /*d060*/  IMAD.HI.U32 R20, R0, R114, RZ ;  /* 0x0000007200147227 */ /* 0x000fc600078e00ff */
[----:B------:R-:W-:Y:S01]  /*d070*/  IABS R113, R111 ;  /* 0x0000006f00717213 */ /* 0x000fe20000000000 */
[----:B------:R-:W-:Y:S01]  /*d080*/  @!P0 IMAD.IADD R3, R3, 0x1, -R21 ;  /* 0x0000000103038824 */ /* 0x000fe200078e0a15 */
[C---:B------:R-:W-:Y:S01]  /*d090*/  ISETP.GT.U32.AND P0, PT, R21.reuse, R2, PT ;  /* 0x000000021500720c */ /* 0x040fe20003f04070 */
[----:B------:R-:W-:Y:S02]  /*d0a0*/  IMAD R115, R21, R4, R115 ;  /* 0x0000000415737224 */ /* 0x000fe400078e0273 */
[----:B------:R-:W-:Y:S01]  /*d0b0*/  VIADD R4, R10, 0xf7 ;  /* 0x000000f70a047836 */ /* 0x000fe20000000000 */
[----:B-1----:R-:W-:Y:S01]  /*d0c0*/  MOV R6, R3 ;  /* 0x0000000300067202 */ /* 0x002fe20000000f00 */
[----:B------:R-:W-:Y:S02]  /*d0d0*/  IMAD.MOV R20, RZ, RZ, -R20 ;  /* 0x000000ffff147224 */ /* 0x000fe400078e0a14 */
[----:B------:R-:W-:Y:S01]  /*d0e0*/  IMAD.HI.U32 R121, R0, R113, RZ ;  /* 0x0000007100797227 */ /* 0x000fe200078e00ff */
[----:B------:R-:W-:-:S02]  /*d0f0*/  IABS R112, R4 ;  /* 0x0000000400707213 */ /* 0x000fc40000000000 */
[----:B------:R-:W-:Y:S01]  /*d100*/  @!P3 IADD3 R6, -R6, RZ, RZ ;  /* 0x000000ff0606b210 */ /* 0x000fe20007ffe1ff */
[C---:B------:R-:W-:Y:S01]  /*d110*/  IMAD R114, R21.reuse, R20, R114 ;  /* 0x0000001415727224 */ /* 0x040fe200078e0272 */
[----:B------:R-:W-:Y:S01]  /*d120*/  IABS R20, R119 ;  /* 0x0000007700147213 */ /* 0x000fe20000000000 */
[----:B------:R-:W-:Y:S01]  /*d130*/  @!P6 IMAD.IADD R116, R116, 0x1, -R21 ;  /* 0x000000017474e824 */ /* 0x000fe200078e0a15 */
[C---:B------:R-:W-:Y:S01]  /*d140*/  ISETP.GT.U32.AND P6, PT, R21.reuse, R115, PT ;  /* 0x000000731500720c */ /* 0x040fe20003fc4070 */
[----:B------:R-:W-:Y:S01]  /*d150*/  IMAD.MOV R121, RZ, RZ, -R121 ;  /* 0x000000ffff797224 */ /* 0x000fe200078e0a79 */
[C---:B------:R-:W-:Y:S01]  /*d160*/  ISETP.GT.U32.AND P3, PT, R21.reuse, R114, PT ;  /* 0x000000721500720c */ /* 0x040fe20003f64070 */
[----:B------:R-:W-:Y:S01]  /*d170*/  IMAD.HI.U32 R118, R0, R112, RZ ;  /* 0x0000007000767227 */ /* 0x000fe200078e00ff */
[----:B------:R-:W-:Y:S01]  /*d180*/  @!P0 IADD3 R2, R2, -R21, RZ ;  /* 0x8000001502028210 */ /* 0x000fe20007ffe0ff */
[----:B------:R-:W-:Y:S02]  /*d190*/  STL [R1+0x688], R6 ;  /* 0x0006880601007387 */ /* 0x000fe40000100800 */
[C---:B------:R-:W-:Y:S01]  /*d1a0*/  IMAD R113, R21.reuse, R121, R113 ;  /* 0x0000007915717224 */ /* 0x040fe200078e0271 */
[----:B------:R-:W-:Y:S01]  /*d1b0*/  ISETP.GT.U32.AND P0, PT, R21, R2, PT ;  /* 0x000000021500720c */ /* 0x000fe20003f04070 */
[----:B------:R-:W-:-:S02]  /*d1c0*/  IMAD.MOV R121, RZ, RZ, -R118 ;  /* 0x000000ffff797224 */ /* 0x000fc400078e0a76 */
[----:B--2---:R-:W-:Y:S02]  /*d1d0*/  IMAD.MOV.U32 R5, RZ, RZ, R116 ;  /* 0x000000ffff057224 */ /* 0x004fe400078e0074 */
[----:B------:R-:W-:Y:S02]  /*d1e0*/  IMAD R112, R21, R121, R112 ;  /* 0x0000007915707224 */ /* 0x000fe400078e0270 */
[----:B------:R-:W-:Y:S02]  /*d1f0*/  @!P6 IMAD.IADD R115, R115, 0x1, -R21 ;  /* 0x000000017373e824 */ /* 0x000fe400078e0a15 */
[----:B------:R-:W-:Y:S01]  /*d200*/  IMAD.HI.U32 R3, R0, R20, RZ ;  /* 0x0000001400037227 */ /* 0x000fe200078e00ff */
[----:B------:R-:W-:-:S03]  /*d210*/  ISETP.GT.U32.AND P6, PT, R21, R112, PT ;  /* 0x000000701500720c */ /* 0x000fc60003fc4070 */
[----:B------:R-:W-:Y:S01]  /*d220*/  @!P4 IMAD.MOV R5, RZ, RZ, -R5 ;  /* 0x000000ffff05c224 */ /* 0x000fe200078e0a05 */
[C---:B------:R-:W-:Y:S01]  /*d230*/  ISETP.GT.U32.AND P4, PT, R21.reuse, R113, PT ;  /* 0x000000711500720c */ /* 0x040fe20003f84070 */
[----:B------:R-:W-:Y:S01]  /*d240*/  @!P3 IMAD.IADD R114, R114, 0x1, -R21 ;  /* 0x000000017272b824 */ /* 0x000fe200078e0a15 */
[----:B------:R-:W-:Y:S01]  /*d250*/  ISETP.GT.U32.AND P3, PT, R21, R115, PT ;  /* 0x000000731500720c */ /* 0x000fe20003f64070 */
[----:B------:R-:W-:Y:S01]  /*d260*/  IMAD.MOV R3, RZ, RZ, -R3 ;  /* 0x000000ffff037224 */ /* 0x000fe200078e0a03 */
[----:B------:R-:W-:Y:S01]  /*d270*/  @!P0 IADD3 R2, R2, -R21, RZ ;  /* 0x8000001502028210 */ /* 0x000fe20007ffe0ff */
[----:B------:R-:W-:Y:S01]  /*d280*/  VIADD R116, R10, 0xfa ;  /* 0x000000fa0a747836 */ /* 0x000fe20000000000 */
[----:B------:R-:W-:Y:S01]  /*d290*/  ISETP.GE.AND P0, PT, R111, RZ, PT ;  /* 0x000000ff6f00720c */ /* 0x000fe20003f06270 */
[----:B------:R-:W-:Y:S01]  /*d2a0*/  IMAD.HI.U32 R118, R0, R117, RZ ;  /* 0x0000007500767227 */ /* 0x000fe200078e00ff */
[----:B------:R1:W-:Y:S01]  /*d2b0*/  STL [R1+0x684], R5 ;  /* 0x0006840501007387 */ /* 0x0003e20000100800 */
[----:B------:R-:W-:-:S02]  /*d2c0*/  @!P6 IADD3 R112, R112, -R21, RZ ;  /* 0x800000157070e210 */ /* 0x000fc40007ffe0ff */
[----:B------:R-:W-:Y:S01]  /*d2d0*/  IMAD R20, R21, R3, R20 ;  /* 0x0000000315147224 */ /* 0x000fe200078e0214 */
[----:B------:R-:W-:Y:S01]  /*d2e0*/  IABS R3, R116 ;  /* 0x0000007400037213 */ /* 0x000fe20000000000 */
[----:B------:R-:W-:Y:S01]  /*d2f0*/  IMAD.MOV R118, RZ, RZ, -R118 ;  /* 0x000000ffff767224 */ /* 0x000fe200078e0a76 */
[----:B------:R-:W-:Y:S01]  /*d300*/  @!P4 IADD3 R113, R113, -R21, RZ ;  /* 0x800000157171c210 */ /* 0x000fe20007ffe0ff */
[----:B------:R-:W-:Y:S01]  /*d310*/  @!P3 IMAD.IADD R115, R115, 0x1, -R21 ;  /* 0x000000017373b824 */ /* 0x000fe200078e0a15 */
[C---:B------:R-:W-:Y:S01]  /*d320*/  ISETP.GT.U32.AND P4, PT, R21.reuse, R114, PT ;  /* 0x000000721500720c */ /* 0x040fe20003f84070 */
[C---:B------:R-:W-:Y:S01]  /*d330*/  IMAD R111, R21.reuse, R118, R117 ;  /* 0x00000076156f7224 */ /* 0x040fe200078e0275 */
[C---:B------:R-:W-:Y:S01]  /*d340*/  ISETP.GT.U32.AND P6, PT, R21.reuse, R112, PT ;  /* 0x000000701500720c */ /* 0x040fe20003fc4070 */
[----:B-1----:R-:W-:Y:S01]  /*d350*/  IMAD.MOV.U32 R5, RZ, RZ, R2 ;  /* 0x000000ffff057224 */ /* 0x002fe200078e0002 */
[----:B------:R-:W-:Y:S01]  /*d360*/  IADD3 R117, R10, 0xfb, RZ ;  /* 0x000000fb0a757810 */ /* 0x000fe20007ffe0ff */
[----:B------:R-:W-:Y:S01]  /*d370*/  IMAD.MOV.U32 R2, RZ, RZ, R3 ;  /* 0x000000ffff027224 */ /* 0x000fe200078e0003 */
[C---:B------:R-:W-:Y:S01]  /*d380*/  ISETP.GT.U32.AND P3, PT, R21.reuse, R111, PT ;  /* 0x0000006f1500720c */ /* 0x040fe20003f64070 */
[----:B------:R-:W-:Y:S01]  /*d390*/  @!P2 IMAD.MOV R5, RZ, RZ, -R5 ;  /* 0x000000ffff05a224 */ /* 0x000fe200078e0a05 */
[----:B------:R-:W-:Y:S01]  /*d3a0*/  ISETP.GT.U32.AND P2, PT, R21, R113, PT ;  /* 0x000000711500720c */ /* 0x000fe20003f44070 */
[----:B------:R-:W-:Y:S01]  /*d3b0*/  IMAD.HI.U32 R122, R0, R2, RZ ;  /* 0x00000002007a7227 */ /* 0x000fe200078e00ff */
[----:B------:R-:W-:-:S02]  /*d3c0*/  MOV R6, R115 ;  /* 0x0000007300067202 */ /* 0x000fc40000000f00 */
[----:B------:R-:W-:Y:S01]  /*d3d0*/  IABS R121, R117 ;  /* 0x0000007500797213 */ /* 0x000fe20000000000 */
[----:B------:R-:W-:Y:S01]  /*d3e0*/  VIADD R118, R10, 0xfc ;  /* 0x000000fc0a767836 */ /* 0x000fe20000000000 */
[----:B------:R-:W-:Y:S01]  /*d3f0*/  IADD3 R122, -R122, RZ, RZ ;  /* 0x000000ff7a7a7210 */ /* 0x000fe20007ffe1ff */
[--C-:B------:R-:W-:Y:S01]  /*d400*/  @!P4 IMAD.IADD R114, R114, 0x1, -R21.reuse ;  /* 0x000000017272c824 */ /* 0x100fe200078e0a15 */
[C---:B------:R-:W-:Y:S01]  /*d410*/  ISETP.GT.U32.AND P4, PT, R21.reuse, R20, PT ;  /* 0x000000141500720c */ /* 0x040fe20003f84070 */
[----:B------:R1:W-:Y:S01]  /*d420*/  STL [R1+0x67c], R5 ;  /* 0x00067c0501007387 */ /* 0x0003e20000100800 */
[----:B------:R-:W-:Y:S01]  /*d430*/  IABS R3, R118 ;  /* 0x0000007600037213 */ /* 0x000fe20000000000 */
[----:B------:R-:W-:Y:S01]  /*d440*/  IMAD R2, R21, R122, R2 ;  /* 0x0000007a15027224 */ /* 0x000fe200078e0202 */
[----:B------:R-:W-:Y:S01]  /*d450*/  @!P6 IADD3 R112, R112, -R21, RZ ;  /* 0x800000157070e210 */ /* 0x000fe20007ffe0ff */
[----:B------:R-:W-:Y:S01]  /*d460*/  @!P3 IMAD.IADD R111, R111, 0x1, -R21 ;  /* 0x000000016f6fb824 */ /* 0x000fe200078e0a15 */
[----:B------:R-:W-:Y:S01]  /*d470*/  @!P5 IADD3 R6, -R6, RZ, RZ ;  /* 0x000000ff0606d210 */ /* 0x000fe20007ffe1ff */
[----:B------:R-:W-:Y:S01]  /*d480*/  IMAD.HI.U32 R122, R0, R3, RZ ;  /* 0x00000003007a7227 */ /* 0x000fe200078e00ff */
[----:B------:R-:W-:-:S02]  /*d490*/  ISETP.GT.U32.AND P6, PT, R21, R2, PT ;  /* 0x000000021500720c */ /* 0x000fc40003fc4070 */
[----:B------:R-:W-:Y:S01]  /*d4a0*/  ISETP.GT.U32.AND P5, PT, R21, R111, PT ;  /* 0x0000006f1500720c */ /* 0x000fe20003fa4070 */
[----:B-1----:R-:W-:Y:S01]  /*d4b0*/  IMAD.MOV.U32 R5, RZ, RZ, R114 ;  /* 0x000000ffff057224 */ /* 0x002fe200078e0072 */
[----:B------:R-:W-:Y:S01]  /*d4c0*/  ISETP.GE.AND P3, PT, R120, RZ, PT ;  /* 0x000000ff7800720c */ /* 0x000fe20003f66270 */
[----:B------:R-:W-:Y:S01]  /*d4d0*/  @!P2 IMAD.IADD R113, R113, 0x1, -R21 ;  /* 0x000000017171a824 */ /* 0x000fe200078e0a15 */
[----:B------:R-:W-:Y:S01]  /*d4e0*/  ISETP.GE.AND P2, PT, R4, RZ, PT ;  /* 0x000000ff0400720c */ /* 0x000fe20003f46270 */
[----:B------:R-:W-:Y:S01]  /*d4f0*/  IMAD.HI.U32 R4, R0, R121, RZ ;  /* 0x0000007900047227 */ /* 0x000fe200078e00ff */
[----:B------:R-:W-:Y:S01]  /*d500*/  IADD3 R120, -R122, RZ, RZ ;  /* 0x000000ff7a787210 */ /* 0x000fe20007ffe1ff */
[----:B------:R1:W-:Y:S02]  /*d510*/  STL [R1+0x678], R6 ;  /* 0x0006780601007387 */ /* 0x0003e40000100800 */
[----:B------:R-:W-:Y:S02]  /*d520*/  @!P1 IMAD.MOV R5, RZ, RZ, -R5 ;  /* 0x000000ffff059224 */ /* 0x000fe400078e0a05 */
[----:B------:R-:W-:-:S02]  /*d530*/  IMAD.MOV R4, RZ, RZ, -R4 ;  /* 0x000000ffff047224 */ /* 0x000fc400078e0a04 */
[----:B------:R-:W-:Y:S01]  /*d540*/  @!P4 IMAD.IADD R20, R20, 0x1, -R21 ;  /* 0x000000011414c824 */ /* 0x000fe200078e0a15 */
[----:B------:R-:W-:Y:S01]  /*d550*/  ISETP.GE.AND P4, PT, R119, RZ, PT ;  /* 0x000000ff7700720c */ /* 0x000fe20003f86270 */
[C---:B------:R-:W-:Y:S01]  /*d560*/  IMAD R3, R21.reuse, R120, R3 ;  /* 0x0000007815037224 */ /* 0x040fe200078e0203 */
[----:B------:R2:W-:Y:S01]  /*d570*/  STL [R1+0x674], R5 ;  /* 0x0006740501007387 */ /* 0x0005e20000100800 */
[----:B------:R-:W-:Y:S01]  /*d580*/  @!P6 IMAD.IADD R2, R2, 0x1, -R21 ;  /* 0x000000010202e824 */ /* 0x000fe200078e0a15 */
[C---:B------:R-:W-:Y:S01]  /*d590*/  ISETP.GT.U32.AND P1, PT, R21.reuse, R20, PT ;  /* 0x000000141500720c */ /* 0x040fe20003f24070 */
[C---:B------:R-:W-:Y:S02]  /*d5a0*/  VIADD R119, R10.reuse, 0xfd ;  /* 0x000000fd0a777836 */ /* 0x040fe40000000000 */
[----:B-1----:R-:W-:Y:S01]  /*d5b0*/  IMAD.MOV.U32 R6, RZ, RZ, R113 ;  /* 0x000000ffff067224 */ /* 0x002fe200078e0071 */
[C---:B------:R-:W-:Y:S01]  /*d5c0*/  ISETP.GT.U32.AND P6, PT, R21.reuse, R2, PT ;  /* 0x000000021500720c */ /* 0x040fe20003fc4070 */
[----:B------:R-:W-:Y:S01]  /*d5d0*/  IMAD R4, R21, R4, R121 ;  /* 0x0000000415047224 */ /* 0x000fe200078e0279 */
[----:B------:R-:W-:Y:S01]  /*d5e0*/  IABS R115, R119 ;  /* 0x0000007700737213 */ /* 0x000fe20000000000 */
[----:B------:R-:W-:Y:S01]  /*d5f0*/  @!P5 IMAD.IADD R111, R111, 0x1, -R21 ;  /* 0x000000016f6fd824 */ /* 0x000fe200078e0a15 */
[C---:B------:R-:W-:Y:S01]  /*d600*/  ISETP.GT.U32.AND P5, PT, R21.reuse, R3, PT ;  /* 0x000000031500720c */ /* 0x040fe20003fa4070 */
[----:B--2---:R-:W-:Y:S01]  /*d610*/  IMAD.MOV.U32 R5, RZ, RZ, R112 ;  /* 0x000000ffff057224 */ /* 0x004fe200078e0070 */
[----:B------:R-:W-:Y:S01]  /*d620*/  MOV R114, R115 ;  /* 0x0000007300727202 */ /* 0x000fe20000000f00 */
[----:B------:R-:W-:Y:S01]  /*d630*/  @!P0 IMAD.MOV R6, RZ, RZ, -R6 ;  /* 0x000000ffff068224 */ /* 0x000fe200078e0a06 */
[----:B------:R-:W-:Y:S01]  /*d640*/  ISETP.GT.U32.AND P0, PT, R21, R4, PT ;  /* 0x000000041500720c */ /* 0x000fe20003f04070 */
[----:B------:R-:W-:Y:S01]  /*d650*/  VIADD R113, R10, 0xfe ;  /* 0x000000fe0a717836 */ /* 0x000fe20000000000 */
[----:B------:R-:W-:Y:S01]  /*d660*/  @!P2 IADD3 R5, -R5, RZ, RZ ;  /* 0x000000ff0505a210 */ /* 0x000fe20007ffe1ff */
[----:B------:R-:W-:Y:S01]  /*d670*/  IMAD.HI.U32 R112, R0, R114, RZ ;  /* 0x0000007200707227 */ /* 0x000fe200078e00ff */
[----:B------:R-:W-:Y:S01]  /*d680*/  STL [R1+0x670], R6 ;  /* 0x0006700601007387 */ /* 0x000fe20000100800 */
[----:B------:R-:W-:-:S02]  /*d690*/  ISETP.GE.AND P2, PT, R116, RZ, PT ;  /* 0x000000ff7400720c */ /* 0x000fc40003f46270 */
[----:B------:R-:W-:Y:S01]  /*d6a0*/  IABS R115, R113 ;  /* 0x0000007100737213 */ /* 0x000fe20000000000 */
[----:B------:R1:W-:Y:S01]  /*d6b0*/  STL [R1+0x66c], R5 ;  /* 0x00066c0501007387 */ /* 0x0003e20000100800 */
[-C--:B------:R-:W-:Y:S01]  /*d6c0*/  @!P5 IADD3 R3, R3, -R21.reuse, RZ ;  /* 0x800000150303d210 */ /* 0x080fe20007ffe0ff */
[----:B------:R-:W-:Y:S01]  /*d6d0*/  @!P6 IMAD.IADD R2, R2, 0x1, -R21 ;  /* 0x000000010202e824 */ /* 0x000fe200078e0a15 */
[-C--:B------:R-:W-:Y:S01]  /*d6e0*/  @!P1 IADD3 R20, R20, -R21.reuse, RZ ;  /* 0x8000001514149210 */ /* 0x080fe20007ffe0ff */
[----:B------:R-:W-:Y:S01]  /*d6f0*/  IMAD.MOV R112, RZ, RZ, -R112 ;  /* 0x000000ffff707224 */ /* 0x000fe200078e0a70 */
[----:B------:R-:W-:Y:S01]  /*d700*/  @!P0 IADD3 R4, R4, -R21, RZ ;  /* 0x8000001504048210 */ /* 0x000fe20007ffe0ff */
[----:B------:R-:W-:Y:S01]  /*d710*/  IMAD.HI.U32 R116, R0, R115, RZ ;  /* 0x0000007300747227 */ /* 0x000fe200078e00ff */
[----:B------:R-:W-:Y:S02]  /*d720*/  ISETP.GT.U32.AND P5, PT, R21, R3, PT ;  /* 0x000000031500720c */ /* 0x000fe40003fa4070 */
[----:B------:R-:W-:Y:S01]  /*d730*/  ISETP.GE.AND P1, PT, R117, RZ, PT ;  /* 0x000000ff7500720c */ /* 0x000fe20003f26270 */
[----:B-1----:R-:W-:Y:S01]  /*d740*/  IMAD.MOV.U32 R5, RZ, RZ, R111 ;  /* 0x000000ffff057224 */ /* 0x002fe200078e006f */
[----:B------:R-:W-:Y:S01]  /*d750*/  ISETP.GE.AND P6, PT, R118, RZ, PT ;  /* 0x000000ff7600720c */ /* 0x000fe20003fc6270 */
[----:B------:R-:W-:Y:S01]  /*d760*/  IMAD R112, R21, R112, R114 ;  /* 0x0000007015707224 */ /* 0x000fe200078e0272 */
[----:B------:R-:W-:Y:S01]  /*d770*/  ISETP.GE.AND P0, PT, R119, RZ, PT ;  /* 0x000000ff7700720c */ /* 0x000fe20003f06270 */
[----:B------:R-:W-:Y:S01]  /*d780*/  @!P3 IMAD.MOV R5, RZ, RZ, -R5 ;  /* 0x000000ffff05b224 */ /* 0x000fe200078e0a05 */
[----:B------:R-:W-:Y:S01]  /*d790*/  ISETP.GT.U32.AND P3, PT, R21, R4, PT ;  /* 0x000000041500720c */ /* 0x000fe20003f64070 */
[----:B------:R-:W-:Y:S01]  /*d7a0*/  IMAD.MOV.U32 R6, RZ, RZ, R20 ;  /* 0x000000ffff067224 */ /* 0x000fe200078e0014 */
[----:B------:R-:W-:Y:S01]  /*d7b0*/  IADD3 R20, -R116, RZ, RZ ;  /* 0x000000ff74147210 */ /* 0x000fe20007ffe1ff */
[C---:B------:R-:W-:Y:S01]  /*d7c0*/  VIADD R111, R10.reuse, 0xff ;  /* 0x000000ff0a6f7836 */ /* 0x040fe20000000000 */
[----:B------:R1:W-:Y:S01]  /*d7d0*/  STL [R1+0x5e0], R5 ;  /* 0x0005e00501007387 */ /* 0x0003e20000100800 */
[----:B------:R-:W-:Y:S01]  /*d7e0*/  @!P5 IADD3 R3, R3, -R21, RZ ;  /* 0x800000150303d210 */ /* 0x000fe20007ffe0ff */
[----:B------:R-:W-:Y:S01]  /*d7f0*/  @!P4 IMAD.MOV R6, RZ, RZ, -R6 ;  /* 0x000000ffff06c224 */ /* 0x000fe200078e0a06 */
[----:B------:R-:W-:Y:S01]  /*d800*/  ISETP.GE.AND P4, PT, R113, RZ, PT ;  /* 0x000000ff7100720c */ /* 0x000fe20003f86270 */
[C---:B------:R-:W-:Y:S01]  /*d810*/  IMAD R20, R21.reuse, R20, R115 ;  /* 0x0000001415147224 */ /* 0x040fe200078e0273 */
[----:B------:R-:W-:Y:S01]  /*d820*/  IABS R114, R111 ;  /* 0x0000006f00727213 */ /* 0x000fe20000000000 */
[C---:B------:R-:W-:Y:S01]  /*d830*/  VIADD R117, R10.reuse, 0x100 ;  /* 0x000001000a757836 */ /* 0x040fe20000000000 */
[----:B------:R2:W-:Y:S01]  /*d840*/  STL [R1+0x63c], R6 ;  /* 0x00063c0601007387 */ /* 0x0005e20000100800 */
[----:B------:R-:W-:Y:S01]  /*d850*/  VIADD R113, R10, 0x101 ;  /* 0x000001010a717836 */ /* 0x000fe20000000000 */
[----:B------:R-:W-:Y:S01]  /*d860*/  ISETP.GT.U32.AND P5, PT, R21, R20, PT ;  /* 0x000000141500720c */ /* 0x000fe20003fa4070 */
[----:B-1----:R-:W-:Y:S01]  /*d870*/  IMAD.MOV.U32 R5, RZ, RZ, R2 ;  /* 0x000000ffff057224 */ /* 0x002fe200078e0002 */
[----:B------:R-:W-:Y:S01]  /*d880*/  IABS R115, R117 ;  /* 0x0000007500737213 */ /* 0x000fe20000000000 */
[----:B------:R-:W-:-:S03]  /*d890*/  IMAD.HI.U32 R2, R0, R114, RZ ;  /* 0x0000007200027227 */ /* 0x000fc600078e00ff */
[----:B------:R-:W-:Y:S01]  /*d8a0*/  @!P2 IADD3 R5, -R5, RZ, RZ ;  /* 0x000000ff0505a210 */ /* 0x000fe20007ffe1ff */
[--C-:B------:R-:W-:Y:S01]  /*d8b0*/  @!P3 IMAD.IADD R4, R4, 0x1, -R21.reuse ;  /* 0x000000010404b824 */ /* 0x100fe200078e0a15 */
[----:B------:R-:W-:Y:S01]  /*d8c0*/  ISETP.GT.U32.AND P2, PT, R21, R112, PT ;  /* 0x000000701500720c */ /* 0x000fe20003f44070 */
[----:B------:R-:W-:Y:S01]  /*d8d0*/  IMAD.MOV R2, RZ, RZ, -R2 ;  /* 0x000000ffff027224 */ /* 0x000fe200078e0a02 */
[----:B------:R-:W-:Y:S01]  /*d8e0*/  ISETP.GE.AND P3, PT, R111, RZ, PT ;  /* 0x000000ff6f00720c */ /* 0x000fe20003f66270 */
[----:B------:R1:W-:Y:S01]  /*d8f0*/  STL [R1+0x650], R5 ;  /* 0x0006500501007387 */ /* 0x0003e20000100800 */
[----:B--2---:R-:W-:Y:S01]  /*d900*/  MOV R6, R4 ;  /* 0x0000000400067202 */ /* 0x004fe20000000f00 */
[C---:B------:R-:W-:Y:S01]  /*d910*/  IMAD R2, R21.reuse, R2, R114 ;  /* 0x0000000215027224 */ /* 0x040fe200078e0272 */
[----:B------:R-:W-:Y:S01]  /*d920*/  IABS R114, R113 ;  /* 0x0000007100727213 */ /* 0x000fe20000000000 */
[----:B------:R-:W-:Y:S01]  /*d930*/  @!P5 IMAD.IADD R20, R20, 0x1, -R21 ;  /* 0x000000011414d824 */ /* 0x000fe200078e0a15 */
[----:B------:R-:W-:Y:S01]  /*d940*/  IADD3 R111, R10, 0x102, RZ ;  /* 0x000001020a6f7810 */ /* 0x000fe20007ffe0ff */
[----:B------:R-:W-:Y:S01]  /*d950*/  @!P1 IMAD.MOV R6, RZ, RZ, -R6 ;  /* 0x000000ffff069224 */ /* 0x000fe200078e0a06 */
[C---:B------:R-:W-:Y:S01]  /*d960*/  ISETP.GT.U32.AND P1, PT, R21.reuse, R2, PT ;  /* 0x000000021500720c */ /* 0x040fe20003f24070 */
[----:B------:R-:W-:Y:S01]  /*d970*/  IMAD.HI.U32 R4, R0, R115, RZ ;  /* 0x0000007300047227 */ /* 0x000fe200078e00ff */
[----:B------:R-:W-:-:S02]  /*d980*/  ISETP.GT.U32.AND P5, PT, R21, R20, PT ;  /* 0x000000141500720c */ /* 0x000fc40003fa4070 */
[----:B------:R-:W-:Y:S01]  /*d990*/  STL [R1+0x654], R6 ;  /* 0x0006540601007387 */ /* 0x000fe20000100800 */
[----:B------:R-:W-:Y:S01]  /*d9a0*/  @!P2 IMAD.IADD R112, R112, 0x1, -R21 ;  /* 0x000000017070a824 */ /* 0x000fe200078e0a15 */
[----:B------:R-:W-:Y:S01]  /*d9b0*/  IABS R116, R111 ;  /* 0x0000006f00747213 */ /* 0x000fe20000000000 */
[----:B-1----:R-:W-:Y:S02]  /*d9c0*/  IMAD.MOV.U32 R5, RZ, RZ, R3 ;  /* 0x000000ffff057224 */ /* 0x002fe400078e0003 */
[----:B------:R-:W-:Y:S01]  /*d9d0*/  IMAD.HI.U32 R3, R0, R114, RZ ;  /* 0x0000007200037227 */ /* 0x000fe200078e00ff */
[----:B------:R-:W-:Y:S02]  /*d9e0*/  ISETP.GT.U32.AND P2, PT, R21, R112, PT ;  /* 0x000000701500720c */ /* 0x000fe40003f44070 */
[----:B------:R-:W-:Y:S01]  /*d9f0*/  @!P6 IADD3 R5, -R5, RZ, RZ ;  /* 0x000000ff0505e210 */ /* 0x000fe20007ffe1ff */
[----:B------:R-:W-:Y:S01]  /*da00*/  @!P1 IMAD.IADD R2, R2, 0x1, -R21 ;  /* 0x0000000102029824 */ /* 0x000fe200078e0a15 */
[----:B------:R-:W-:Y:S01]  /*da10*/  ISETP.GE.AND P6, PT, R117, RZ, PT ;  /* 0x000000ff7500720c */ /* 0x000fe20003fc6270 */
[----:B------:R-:W-:Y:S01]  /*da20*/  IMAD.MOV R117, RZ, RZ, -R4 ;  /* 0x000000ffff757224 */ /* 0x000fe200078e0a04 */
[----:B------:R-:W-:Y:S01]  /*da30*/  @!P5 IADD3 R20, R20, -R21, RZ ;  /* 0x800000151414d210 */ /* 0x000fe20007ffe0ff */
[----:B------:R1:W-:Y:S01]  /*da40*/  STL [R1+0x658], R5 ;  /* 0x0006580501007387 */ /* 0x0003e20000100800 */
[----:B------:R-:W-:Y:S01]  /*da50*/  ISETP.GT.U32.AND P1, PT, R21, R2, PT ;  /* 0x000000021500720c */ /* 0x000fe20003f24070 */
[----:B------:R-:W-:Y:S01]  /*da60*/  IMAD.HI.U32 R4, R0, R116, RZ ;  /* 0x0000007400047227 */ /* 0x000fe200078e00ff */
[----:B------:R-:W-:-:S03]  /*da70*/  IADD3 R3, -R3, RZ, RZ ;  /* 0x000000ff03037210 */ /* 0x000fc60007ffe1ff */
[----:B------:R-:W-:Y:S01]  /*da80*/  @!P2 IMAD.IADD R112, R112, 0x1, -R21 ;  /* 0x000000017070a824 */ /* 0x000fe200078e0a15 */
[----:B------:R-:W-:Y:S01]  /*da90*/  ISETP.GE.AND P2, PT, R113, RZ, PT ;  /* 0x000000ff7100720c */ /* 0x000fe20003f46270 */
[C---:B------:R-:W-:Y:S02]  /*daa0*/  IMAD R113, R21.reuse, R117, R115 ;  /* 0x0000007515717224 */ /* 0x040fe400078e0273 */
[----:B-1----:R-:W-:Y:S01]  /*dab0*/  IMAD.MOV.U32 R5, RZ, RZ, R112 ;  /* 0x000000ffff057224 */ /* 0x002fe200078e0070 */
[----:B------:R-:W-:Y:S01]  /*dac0*/  IADD3 R112, R10, 0x103, RZ ;  /* 0x000001030a707810 */ /* 0x000fe20007ffe0ff */
[----:B------:R-:W-:Y:S01]  /*dad0*/  IMAD.MOV R115, RZ, RZ, -R4 ;  /* 0x000000ffff737224 */ /* 0x000fe200078e0a04 */
[----:B------:R-:W-:Y:S01]  /*dae0*/  ISETP.GT.U32.AND P5, PT, R21, R113, PT ;  /* 0x000000711500720c */ /* 0x000fe20003fa4070 */
[----:B------:R-:W-:Y:S01]  /*daf0*/  @!P0 IMAD.MOV R5, RZ, RZ, -R5 ;  /* 0x000000ffff058224 */ /* 0x000fe200078e0a05 */
[----:B------:R-:W-:Y:S01]  /*db00*/  ISETP.GE.AND P0, PT, R111, RZ, PT ;  /* 0x000000ff6f00720c */ /* 0x000fe20003f06270 */
[----:B------:R-:W-:-:S02]  /*db10*/  @!P1 IMAD.IADD R2, R2, 0x1, -R21 ;  /* 0x0000000102029824 */ /* 0x000fc400078e0a15 */
[C---:B------:R-:W-:Y:S01]  /*db20*/  IMAD R4, R21.reuse, R3, R114 ;  /* 0x0000000315047224 */ /* 0x040fe200078e0272 */
[----:B------:R1:W-:Y:S01]  /*db30*/  STL [R1+0x65c], R5 ;  /* 0x00065c0501007387 */ /* 0x0003e20000100800 */
[----:B------:R-:W-:Y:S02]  /*db40*/  IMAD R116, R21, R115, R116 ;  /* 0x0000007315747224 */ /* 0x000fe400078e0274 */
[C---:B------:R-:W-:Y:S02]  /*db50*/  VIADD R117, R10.reuse, 0x106 ;  /* 0x000001060a757836 */ /* 0x040fe40000000000 */
[C---:B------:R-:W-:Y:S02]  /*db60*/  VIADD R111, R10.reuse, 0x104 ;  /* 0x000001040a6f7836 */ /* 0x040fe40000000000 */
[--C-:B------:R-:W-:Y:S01]  /*db70*/  @!P5 IMAD.IADD R113, R113, 0x1, -R21.reuse ;  /* 0x000000017171d824 */ /* 0x100fe200078e0a15 */
[----:B------:R-:W-:Y:S01]  /*db80*/  IABS R118, R117 ;  /* 0x0000007500767213 */ /* 0x000fe20000000000 */
[C---:B------:R-:W-:Y:S01]  /*db90*/  VIADD R3, R10.reuse, 0x105 ;  /* 0x000001050a037836 */ /* 0x040fe20000000000 */
[----:B-1----:R-:W-:Y:S01]  /*dba0*/  MOV R5, R20 ;  /* 0x0000001400057202 */ /* 0x002fe20000000f00 */
[C---:B------:R-:W-:Y:S01]  /*dbb0*/  VIADD R29, R10.reuse, 0x1ef ;  /* 0x000001ef0a1d7836 */ /* 0x040fe20000000000 */
[----:B------:R-:W-:Y:S01]  /*dbc0*/  ISETP.GT.U32.AND P5, PT, R21, R113, PT ;  /* 0x000000711500720c */ /* 0x000fe20003fa4070 */
[C---:B------:R-:W-:Y:S01]  /*dbd0*/  VIADD R28, R10.reuse, 0x1f0 ;  /* 0x000001f00a1c7836 */ /* 0x040fe20000000000 */
[----:B------:R-:W-:Y:S01]  /*dbe0*/  @!P4 IADD3 R5, -R5, RZ, RZ ;  /* 0x000000ff0505c210 */ /* 0x000fe20007ffe1ff */
[----:B------:R-:W-:Y:S01]  /*dbf0*/  VIADD R26, R10, 0x1f2 ;  /* 0x000001f20a1a7836 */ /* 0x000fe20000000000 */
[----:B------:R-:W-:Y:S01]  /*dc00*/  ISETP.GE.AND P4, PT, R112, RZ, PT ;  /* 0x000000ff7000720c */ /* 0x000fe20003f86270 */
[C---:B------:R-:W-:Y:S01]  /*dc10*/  VIADD R24, R10.reuse, 0x1f4 ;  /* 0x000001f40a187836 */ /* 0x040fe20000000000 */
[----:B------:R-:W-:Y:S01]  /*dc20*/  IABS R112, R112 ;  /* 0x0000007000707213 */ /* 0x000fe20000000000 */
[----:B------:R1:W-:Y:S01]  /*dc30*/  STL [R1+0x660], R5 ;  /* 0x0006600501007387 */ /* 0x0003e20000100800 */
[----:B------:R-:W-:Y:S01]  /*dc40*/  IABS R20, R10 ;  /* 0x0000000a00147213 */ /* 0x000fe20000000000 */
[C---:B------:R-:W-:Y:S01]  /*dc50*/  VIADD R9, R10.reuse, 0x1f6 ;  /* 0x000001f60a097836 */ /* 0x040fe20000000000 */
[----:B------:R-:W-:Y:S01]  /*dc60*/  ISETP.GE.AND P1, PT, R111, RZ, PT ;  /* 0x000000ff6f00720c */ /* 0x000fe20003f26270 */
[----:B------:R-:W-:Y:S01]  /*dc70*/  VIADD R22, R10, 0x1fb ;  /* 0x000001fb0a167836 */ /* 0x000fe20000000000 */
[----:B------:R-:W-:Y:S01]  /*dc80*/  IABS R111, R111 ;  /* 0x0000006f006f7213 */ /* 0x000fe20000000000 */
[----:B------:R-:W-:Y:S01]  /*dc90*/  @!P5 IMAD.IADD R113, R113, 0x1, -R21 ;  /* 0x000000017171d824 */ /* 0x000fe200078e0a15 */
[----:B------:R-:W-:Y:S01]  /*dca0*/  ISETP.GT.U32.AND P5, PT, R21, R116, PT ;  /* 0x000000741500720c */ /* 0x000fe20003fa4070 */
[----:B------:R-:W-:Y:S01]  /*dcb0*/  IMAD.HI.U32 R120, R0, R20, RZ ;  /* 0x0000001400787227 */ /* 0x000fe200078e00ff */
[----:B------:R-:W-:-:S03]  /*dcc0*/  IABS R114, R3 ;  /* 0x0000000300727213 */ /* 0x000fc60000000000 */
[----:B-1----:R-:W-:Y:S01]  /*dcd0*/  IMAD.MOV.U32 R5, RZ, RZ, R2 ;  /* 0x000000ffff057224 */ /* 0x002fe200078e0002 */
[----:B------:R-:W-:Y:S01]  /*dce0*/  IADD3 R120, -R120, RZ, RZ ;  /* 0x000000ff78787210 */ /* 0x000fe20007ffe1ff */
[----:B------:R-:W-:-:S03]  /*dcf0*/  IMAD.HI.U32 R2, R0, R112, RZ ;  /* 0x0000007000027227 */ /* 0x000fc600078e00ff */
[----:B------:R-:W-:Y:S01]  /*dd00*/  @!P3 IADD3 R5, -R5, RZ, RZ ;  /* 0x000000ff0505b210 */ /* 0x000fe20007ffe1ff */
[----:B------:R-:W-:Y:S01]  /*dd10*/  IMAD.MOV R2, RZ, RZ, -R2 ;  /* 0x000000ffff027224 */ /* 0x000fe200078e0a02 */
[C---:B------:R-:W-:Y:S01]  /*dd20*/  ISETP.GT.U32.AND P3, PT, R21.reuse, R4, PT ;  /* 0x000000041500720c */ /* 0x040fe20003f64070 */
[----:B------:R-:W-:Y:S02]  /*dd30*/  @!P5 IMAD.IADD R116, R116, 0x1, -R21 ;  /* 0x000000017474d824 */ /* 0x000fe400078e0a15 */
[----:B------:R-:W-:Y:S01]  /*dd40*/  IMAD R112, R21, R2, R112 ;  /* 0x0000000215707224 */ /* 0x000fe200078e0270 */
[----:B------:R1:W-:Y:S01]  /*dd50*/  STL [R1+0x664], R5 ;  /* 0x0006640501007387 */ /* 0x0003e20000100800 */
[----:B------:R-:W-:-:S04]  /*dd60*/  IMAD.HI.U32 R2, R0, R118, RZ ;  /* 0x0000007600027227 */ /* 0x000fc800078e00ff */
[----:B------:R-:W-:-:S04]  /*dd70*/  IMAD.HI.U32 R119, R0, R111, RZ ;  /* 0x0000006f00777227 */ /* 0x000fc800078e00ff */
[----:B------:R-:W-:Y:S01]  /*dd80*/  @!P3 IMAD.IADD R4, R4, 0x1, -R21 ;  /* 0x000000010404b824 */ /* 0x000fe200078e0a15 */
[C---:B------:R-:W-:Y:S01]  /*dd90*/  ISETP.GT.U32.AND P3, PT, R21.reuse, R112, PT ;  /* 0x000000701500720c */ /* 0x040fe20003f64070 */
[----:B------:R-:W-:Y:S01]  /*dda0*/  IMAD.MOV R2, RZ, RZ, -R2 ;  /* 0x000000ffff027224 */ /* 0x000fe200078e0a02 */
[----:B-1----:R-:W-:Y:S01]  /*ddb0*/  MOV R5, R113 ;  /* 0x0000007100057202 */ /* 0x002fe20000000f00 */
[----:B------:R-:W-:Y:S01]  /*ddc0*/  IMAD.HI.U32 R115, R0, R114, RZ ;  /* 0x0000007200737227 */ /* 0x000fe200078e00ff */
[----:B------:R-:W-:Y:S02]  /*ddd0*/  ISETP.GT.U32.AND P5, PT, R21, R4, PT ;  /* 0x000000041500720c */ /* 0x000fe40003fa4070 */
[----:B------:R-:W-:Y:S01]  /*dde0*/  @!P6 IADD3 R5, -R5, RZ, RZ ;  /* 0x000000ff0505e210 */ /* 0x000fe20007ffe1ff */
[----:B------:R-:W-:Y:S01]  /*ddf0*/  IMAD.MOV R119, RZ, RZ, -R119 ;  /* 0x000000ffff777224 */ /* 0x000fe200078e0a77 */
[----:B------:R-:W-:Y:S01]  /*de00*/  IADD3 R115, -R115, RZ, RZ ;  /* 0x000000ff73737210 */ /* 0x000fe20007ffe1ff */
[----:B------:R-:W-:-:S02]  /*de10*/  IMAD R118, R21, R2, R118 ;  /* 0x0000000215767224 */ /* 0x000fc400078e0276 */
[C---:B------:R-:W-:Y:S01]  /*de20*/  IMAD R111, R21.reuse, R119, R111 ;  /* 0x00000077156f7224 */ /* 0x040fe200078e026f */
[----:B------:R1:W-:Y:S01]  /*de30*/  STL [R1+0x648], R5 ;  /* 0x0006480501007387 */ /* 0x0003e20000100800 */
[--C-:B------:R-:W-:Y:S01]  /*de40*/  @!P3 IMAD.IADD R112, R112, 0x1, -R21.reuse ;  /* 0x000000017070b824 */ /* 0x100fe200078e0a15 */
[C---:B------:R-:W-:Y:S01]  /*de50*/  ISETP.GT.U32.AND P3, PT, R21.reuse, R116, PT ;  /* 0x000000741500720c */ /* 0x040fe20003f64070 */
[C---:B------:R-:W-:Y:S02]  /*de60*/  IMAD R20, R21.reuse, R120, R20 ;  /* 0x0000007815147224 */ /* 0x040fe400078e0214 */
[----:B------:R-:W-:Y:S01]  /*de70*/  @!P5 IMAD.IADD R4, R4, 0x1, -R21 ;  /* 0x000000010404d824 */ /* 0x000fe200078e0a15 */
[C---:B------:R-:W-:Y:S01]  /*de80*/  ISETP.GT.U32.AND P6, PT, R21.reuse, R112, PT ;  /* 0x000000701500720c */ /* 0x040fe20003fc4070 */
[C---:B------:R-:W-:Y:S01]  /*de90*/  VIADD R2, R10.reuse, 0x107 ;  /* 0x000001070a027836 */ /* 0x040fe20000000000 */
[C---:B------:R-:W-:Y:S01]  /*dea0*/  ISETP.GT.U32.AND P5, PT, R21.reuse, R111, PT ;  /* 0x0000006f1500720c */ /* 0x040fe20003fa4070 */
[----:B------:R-:W-:Y:S01]  /*deb0*/  IMAD R114, R21, R115, R114 ;  /* 0x0000007315727224 */ /* 0x000fe200078e0272 */
[----:B-1----:R-:W-:Y:S01]  /*dec0*/  MOV R5, R4 ;  /* 0x0000000400057202 */ /* 0x002fe20000000f00 */
[C---:B------:R-:W-:Y:S01]  /*ded0*/  VIADD R115, R10.reuse, 0x108 ;  /* 0x000001080a737836 */ /* 0x040fe20000000000 */
[----:B------:R-:W-:Y:S01]  /*dee0*/  IABS R120, R2 ;  /* 0x0000000200787213 */ /* 0x000fe20000000000 */
[----:B------:R-:W-:-:S02]  /*def0*/  VIADD R4, R10, 0x109 ;  /* 0x000001090a047836 */ /* 0x000fc40000000000 */
[----:B------:R-:W-:Y:S01]  /*df00*/  @!P3 IADD3 R116, R116, -R21, RZ ;  /* 0x800000157474b210 */ /* 0x000fe20007ffe0ff */
[----:B------:R-:W-:Y:S01]  /*df10*/  @!P2 IMAD.MOV R5, RZ, RZ, -R5 ;  /* 0x000000ffff05a224 */ /* 0x000fe200078e0a05 */
[C---:B------:R-:W-:Y:S01]  /*df20*/  ISETP.GT.U32.AND P3, PT, R21.reuse, R118, PT ;  /* 0x000000761500720c */ /* 0x040fe20003f64070 */
[----:B------:R-:W-:Y:S01]  /*df30*/  IMAD.HI.U32 R121, R0, R120, RZ ;  /* 0x0000007800797227 */ /* 0x000fe200078e00ff */
[C---:B------:R-:W-:Y:S02]  /*df40*/  ISETP.GT.U32.AND P2, PT, R21.reuse, R114, PT ;  /* 0x000000721500720c */ /* 0x040fe40003f44070 */
[----:B------:R-:W-:Y:S01]  /*df50*/  IABS R119, R115 ;  /* 0x0000007300777213 */ /* 0x000fe20000000000 */
[----:B------:R-:W-:Y:S01]  /*df60*/  @!P6 IMAD.IADD R112, R112, 0x1, -R21 ;  /* 0x000000017070e824 */ /* 0x000fe200078e0a15 */
[----:B------:R-:W-:Y:S01]  /*df70*/  ISETP.GT.U32.AND P6, PT, R21, R20, PT ;  /* 0x000000141500720c */ /* 0x000fe20003fc4070 */
[----:B------:R-:W-:Y:S01]  /*df80*/  IMAD.MOV R121, RZ, RZ, -R121 ;  /* 0x000000ffff797224 */ /* 0x000fe200078e0a79 */
[----:B------:R-:W-:Y:S01]  /*df90*/  @!P5 IADD3 R111, R111, -R21, RZ ;  /* 0x800000156f6fd210 */ /* 0x000fe20007ffe0ff */
[----:B------:R1:W-:Y:S01]  /*dfa0*/  STL [R1+0x64c], R5 ;  /* 0x00064c0501007387 */ /* 0x0003e20000100800 */
[----:B------:R-:W-:Y:S01]  /*dfb0*/  ISETP.GE.AND P5, PT, R3, RZ, PT ;  /* 0x000000ff0300720c */ /* 0x000fe20003fa6270 */
[----:B------:R-:W-:Y:S01]  /*dfc0*/  IMAD R3, R21, R121, R120 ;  /* 0x0000007915037224 */ /* 0x000fe200078e0278 */
[----:B------:R-:W-:Y:S01]  /*dfd0*/  IABS R113, R4 ;  /* 0x0000000400717213 */ /* 0x000fe20000000000 */
[----:B------:R-:W-:Y:S01]  /*dfe0*/  @!P3 IMAD.IADD R118, R118, 0x1, -R21 ;  /* 0x000000017676b824 */ /* 0x000fe200078e0a15 */
[----:B------:R-:W-:Y:S01]  /*dff0*/  MOV R6, R116 ;  /* 0x0000007400067202 */ /* 0x000fe20000000f00 */
[----:B------:R-:W-:-:S03]  /*e000*/  IMAD.HI.U32 R120, R0, R119, RZ ;  /* 0x0000007700787227 */ /* 0x000fc600078e00ff */
[----:B------:R-:W-:Y:S01]  /*e010*/  @!P0 IADD3 R6, -R6, RZ, RZ ;  /* 0x000000ff06068210 */ /* 0x000fe20007ffe1ff */
[--C-:B------:R-:W-:Y:S01]  /*e020*/  @!P6 IMAD.IADD R20, R20, 0x1, -R21.reuse ;  /* 0x000000011414e824 */ /* 0x100fe200078e0a15 */
[C---:B------:R-:W-:Y:S01]  /*e030*/  ISETP.GT.U32.AND P6, PT, R21.reuse, R118, PT ;  /* 0x000000761500720c */ /* 0x040fe20003fc4070 */
[----:B------:R-:W-:Y:S01]  /*e040*/  @!P2 IMAD.IADD R114, R114, 0x1, -R21 ;  /* 0x000000017272a824 */ /* 0x000fe200078e0a15 */
[C---:B------:R-:W-:Y:S01]  /*e050*/  ISETP.GT.U32.AND P2, PT, R21.reuse, R111, PT ;  /* 0x0000006f1500720c */ /* 0x040fe20003f44070 */
[----:B------:R-:W-:Y:S01]  /*e060*/  IMAD.MOV R120, RZ, RZ, -R120 ;  /* 0x000000ffff787224 */ /* 0x000fe200078e0a78 */
[C---:B------:R-:W-:Y:S01]  /*e070*/  ISETP.GT.U32.AND P0, PT, R21.reuse, R20, PT ;  /* 0x000000141500720c */ /* 0x040fe20003f04070 */
[----:B-1----:R-:W-:Y:S01]  /*e080*/  IMAD.MOV.U32 R5, RZ, RZ, R112 ;  /* 0x000000ffff057224 */ /* 0x002fe200078e0070 */
[C---:B------:R-:W-:Y:S01]  /*e090*/  ISETP.GT.U32.AND P3, PT, R21.reuse, R114, PT ;  /* 0x000000721500720c */ /* 0x040fe20003f64070 */
[----:B------:R-:W-:Y:S01]  /*e0a0*/  IMAD R112, R21, R120, R119 ;  /* 0x0000007815707224 */ /* 0x000fe200078e0277 */
[----:B------:R-:W-:Y:S01]  /*e0b0*/  STL [R1+0x644], R6 ;  /* 0x0006440601007387 */ /* 0x000fe20000100800 */
[----:B------:R-:W-:-:S04]  /*e0c0*/  IMAD.HI.U32 R116, R0, R113, RZ ;  /* 0x0000007100747227 */ /* 0x000fc800078e00ff */
[----:B------:R-:W-:Y:S01]  /*e0d0*/  @!P6 IMAD.IADD R118, R118, 0x1, -R21 ;  /* 0x000000017676e824 */ /* 0x000fe200078e0a15 */
[----:B------:R-:W-:Y:S01]  /*e0e0*/  ISETP.GT.U32.AND P6, PT, R21, R112, PT ;  /* 0x000000701500720c */ /* 0x000fe20003fc4070 */
[----:B------:R-:W-:Y:S01]  /*e0f0*/  @!P4 IMAD.MOV R5, RZ, RZ, -R5 ;  /* 0x000000ffff05c224 */ /* 0x000fe200078e0a05 */
[----:B------:R-:W-:Y:S01]  /*e100*/  @!P2 IADD3 R111, R111, -R21, RZ ;  /* 0x800000156f6fa210 */ /* 0x000fe20007ffe0ff */
[--C-:B------:R-:W-:Y:S01]  /*e110*/  @!P0 IMAD.IADD R20, R20, 0x1, -R21.reuse ;  /* 0x0000000114148824 */ /* 0x100fe200078e0a15 */
[----:B------:R-:W-:Y:S01]  /*e120*/  ISETP.GT.U32.AND P2, PT, R21, R3, PT ;  /* 0x000000031500720c */ /* 0x000fe20003f44070 */
[----:B------:R-:W-:Y:S01]  /*e130*/  @!P3 IMAD.IADD R114, R114, 0x1, -R21 ;  /* 0x000000017272b824 */ /* 0x000fe200078e0a15 */
[----:B------:R-:W-:Y:S01]  /*e140*/  ISETP.GE.AND P3, PT, R2, RZ, PT ;  /* 0x000000ff0200720c */ /* 0x000fe20003f66270 */
[----:B------:R-:W-:Y:S01]  /*e150*/  VIADD R2, R10, 0x10a ;  /* 0x0000010a0a027836 */ /* 0x000fe20000000000 */
[----:B------:R-:W-:Y:S01]  /*e160*/  IADD3 R116, -R116, RZ, RZ ;  /* 0x000000ff74747210 */ /* 0x000fe20007ffe1ff */
[----:B------:R1:W-:Y:S01]  /*e170*/  STL [R1+0x640], R5 ;  /* 0x0006400501007387 */ /* 0x0003e20000100800 */
[----:B------:R-:W-:Y:S01]  /*e180*/  ISETP.GE.AND P0, PT, R115, RZ, PT ;  /* 0x000000ff7300720c */ /* 0x000fe20003f06270 */
[----:B------:R-:W-:Y:S01]  /*e190*/  IMAD.MOV.U32 R12, RZ, RZ, R20 ;  /* 0x000000ffff0c7224 */ /* 0x000fe200078e0014 */
[----:B------:R-:W-:Y:S01]  /*e1a0*/  ISETP.GE.AND P4, PT, R117, RZ, PT ;  /* 0x000000ff7500720c */ /* 0x000fe20003f86270 */
[----:B------:R-:W-:Y:S01]  /*e1b0*/  IMAD R113, R21, R116, R113 ;  /* 0x0000007415717224 */ /* 0x000fe200078e0271 */
[----:B------:R-:W-:Y:S01]  /*e1c0*/  IABS R116, R2 ;  /* 0x0000000200747213 */ /* 0x000fe20000000000 */
[--C-:B------:R-:W-:Y:S01]  /*e1d0*/  @!P6 IMAD.IADD R112, R112, 0x1, -R21.reuse ;  /* 0x000000017070e824 */ /* 0x100fe200078e0a15 */
[C---:B------:R-:W-:Y:S01]  /*e1e0*/  IADD3 R20, R10.reuse, 0x10d, RZ ;  /* 0x0000010d0a147810 */ /* 0x040fe20007ffe0ff */
[----:B------:R-:W-:Y:S01]  /*e1f0*/  @!P2 IMAD.IADD R3, R3, 0x1, -R21 ;  /* 0x000000010303a824 */ /* 0x000fe200078e0a15 */
[----:B------:R-:W-:Y:S01]  /*e200*/  ISETP.GE.AND P2, PT, R10, RZ, PT ;  /* 0x000000ff0a00720c */ /* 0x000fe20003f46270 */
[----:B------:R-:W-:Y:S01]  /*e210*/  IMAD.HI.U32 R115, R0, R116, RZ ;  /* 0x0000007400737227 */ /* 0x000fe200078e00ff */
[----:B-1----:R-:W-:-:S02]  /*e220*/  MOV R5, R111 ;  /* 0x0000006f00057202 */ /* 0x002fc40000000f00 */
[C---:B------:R-:W-:Y:S01]  /*e230*/  ISETP.GT.U32.AND P6, PT, R21.reuse, R112, PT ;  /* 0x000000701500720c */ /* 0x040fe20003fc4070 */
[----:B------:R-:W-:Y:S01]  /*e240*/  IMAD.MOV R115, RZ, RZ, -R115 ;  /* 0x000000ffff737224 */ /* 0x000fe200078e0a73 */
[C---:B------:R-:W-:Y:S01]  /*e250*/  IADD3 R111, R10.reuse, 0x10b, RZ ;  /* 0x0000010b0a6f7810 */ /* 0x040fe20007ffe0ff */
[----:B------:R-:W-:Y:S01]  /*e260*/  @!P1 IMAD.MOV R5, RZ, RZ, -R5 ;  /* 0x000000ffff059224 */ /* 0x000fe200078e0a05 */
[C---:B------:R-:W-:Y:S01]  /*e270*/  ISETP.GT.U32.AND P1, PT, R21.reuse, R3, PT ;  /* 0x000000031500720c */ /* 0x040fe20003f24070 */
[C---:B------:R-:W-:Y:S01]  /*e280*/  IMAD R116, R21.reuse, R115, R116 ;  /* 0x0000007315747224 */ /* 0x040fe200078e0274 */
[----:B------:R-:W-:Y:S01]  /*e290*/  IABS R115, R20 ;  /* 0x0000001400737213 */ /* 0x000fe20000000000 */
[----:B------:R-:W-:Y:S01]  /*e2a0*/  VIADD R121, R10, 0x11e ;  /* 0x0000011e0a797836 */ /* 0x000fe20000000000 */
[----:B------:R1:W-:Y:S01]  /*e2b0*/  STL [R1+0x5f0], R5 ;  /* 0x0005f00501007387 */ /* 0x0003e20000100800 */
[----:B------:R-:W-:Y:S01]  /*e2c0*/  @!P2 IADD3 R12, -R12, RZ, RZ ;  /* 0x000000ff0c0ca210 */ /* 0x000fe20007ffe1ff */
[C---:B------:R-:W-:Y:S01]  /*e2d0*/  VIADD R18, R10.reuse, 0x1fd ;  /* 0x000001fd0a127836 */ /* 0x040fe20000000000 */
[C---:B------:R-:W-:Y:S01]  /*e2e0*/  ISETP.GT.U32.AND P2, PT, R21.reuse, R113, PT ;  /* 0x000000711500720c */ /* 0x040fe20003f44070 */
[----:B------:R-:W-:Y:S01]  /*e2f0*/  VIADD R16, R10, 0x1fe ;  /* 0x000001fe0a107836 */ /* 0x000fe20000000000 */
[----:B------:R-:W-:Y:S01]  /*e300*/  IABS R122, R121 ;  /* 0x00000079007a7213 */ /* 0x000fe20000000000 */
[----:B------:R-:W-:Y:S01]  /*e310*/  @!P6 IMAD.IADD R112, R112, 0x1, -R21 ;  /* 0x000000017070e824 */ /* 0x000fe200078e0a15 */
[----:B------:R-:W-:-:S02]  /*e320*/  ISETP.GT.U32.AND P6, PT, R21, R116, PT ;  /* 0x000000741500720c */ /* 0x000fc40003fc4070 */
[----:B------:R-:W-:Y:S01]  /*e330*/  @!P1 IMAD.IADD R3, R3, 0x1, -R21 ;  /* 0x0000000103039824 */ /* 0x000fe200078e0a15 */
[----:B------:R-:W-:Y:S01]  /*e340*/  ISETP.GE.AND P1, PT, R2, RZ, PT ;  /* 0x000000ff0200720c */ /* 0x000fe20003f26270 */
[----:B-1----:R-:W-:Y:S01]  /*e350*/  IMAD.MOV.U32 R5, RZ, RZ, R114 ;  /* 0x000000ffff057224 */ /* 0x002fe200078e0072 */
[----:B------:R-:W-:Y:S01]  /*e360*/  IABS R114, R111 ;  /* 0x0000006f00727213 */ /* 0x000fe20000000000 */
[----:B------:R-:W-:Y:S02]  /*e370*/  IMAD.MOV.U32 R6, RZ, RZ, R3 ;  /* 0x000000ffff067224 */ /* 0x000fe400078e0003 */
[----:B------:R-:W-:Y:S01]  /*e380*/  IMAD.HI.U32 R3, R0, R115, RZ ;  /* 0x0000007300037227 */ /* 0x000fe200078e00ff */
[----:B------:R-:W-:Y:S02]  /*e390*/  @!P5 IADD3 R5, -R5, RZ, RZ ;  /* 0x000000ff0505d210 */ /* 0x000fe40007ffe1ff */
[----:B------:R-:W-:Y:S01]  /*e3a0*/  ISETP.GE.AND P5, PT, R4, RZ, PT ;  /* 0x000000ff0400720c */ /* 0x000fe20003fa6270 */
[----:B------:R-:W-:Y:S01]  /*e3b0*/  IMAD.HI.U32 R117, R0, R114, RZ ;  /* 0x0000007200757227 */ /* 0x000fe200078e00ff */
[----:B------:R-:W-:Y:S01]  /*e3c0*/  @!P6 IADD3 R116, R116, -R21, RZ ;  /* 0x800000157474e210 */ /* 0x000fe20007ffe0ff */
[----:B------:R1:W-:Y:S01]  /*e3d0*/  STL [R1+0x610], R5 ;  /* 0x0006100501007387 */ /* 0x0003e20000100800 */
[----:B------:R-:W-:Y:S01]  /*e3e0*/  @!P3 IADD3 R6, -R6, RZ, RZ ;  /* 0x000000ff0606b210 */ /* 0x000fe20007ffe1ff */
[----:B------:R-:W-:Y:S01]  /*e3f0*/  VIADD R4, R10, 0x10c ;  /* 0x0000010c0a047836 */ /* 0x000fe20000000000 */
[----:B------:R-:W-:Y:S01]  /*e400*/  IADD3 R117, -R117, RZ, RZ ;  /* 0x000000ff75757210 */ /* 0x000fe20007ffe1ff */
[----:B------:R2:W-:Y:S01]  /*e410*/  STL [R1+0x4cd8], R12 ;  /* 0x004cd80c01007387 */ /* 0x0005e20000100800 */
[----:B------:R-:W-:Y:S01]  /*e420*/  @!P2 IMAD.IADD R113, R113, 0x1, -R21 ;  /* 0x000000017171a824 */ /* 0x000fe200078e0a15 */
[----:B------:R-:W-:Y:S01]  /*e430*/  ISETP.GT.U32.AND P6, PT, R21, R116, PT ;  /* 0x000000741500720c */ /* 0x000fe20003fc4070 */
[----:B------:R-:W-:Y:S01]  /*e440*/  IMAD.HI.U32 R125, R0, R122, RZ ;  /* 0x0000007a007d7227 */ /* 0x000fe200078e00ff */
[----:B------:R-:W-:-:S02]  /*e450*/  IABS R2, R4 ;  /* 0x0000000400027213 */ /* 0x000fc40000000000 */
[----:B------:R-:W-:Y:S01]  /*e460*/  ISETP.GT.U32.AND P2, PT, R21, R113, PT ;  /* 0x000000711500720c */ /* 0x000fe20003f44070 */
[----:B-1----:R-:W-:Y:S01]  /*e470*/  IMAD.MOV.U32 R5, RZ, RZ, R118 ;  /* 0x000000ffff057224 */ /* 0x002fe200078e0076 */
[----:B------:R-:W-:Y:S01]  /*e480*/  IADD3 R3, -R3, RZ, RZ ;  /* 0x000000ff03037210 */ /* 0x000fe20007ffe1ff */
[----:B------:R-:W-:Y:S01]  /*e490*/  IMAD R114, R21, R117, R114 ;  /* 0x0000007515727224 */ /* 0x000fe200078e0272 */
[----:B------:R-:W-:Y:S01]  /*e4a0*/  IADD3 R118, R10, 0x111, RZ ;  /* 0x000001110a767810 */ /* 0x000fe20007ffe0ff */
[----:B------:R-:W-:Y:S01]  /*e4b0*/  @!P4 IMAD.MOV R5, RZ, RZ, -R5 ;  /* 0x000000ffff05c224 */ /* 0x000fe200078e0a05 */
[----:B------:R-:W-:Y:S01]  /*e4c0*/  ISETP.GE.AND P4, PT, R111, RZ, PT ;  /* 0x000000ff6f00720c */ /* 0x000fe20003f86270 */
[----:B------:R-:W-:Y:S01]  /*e4d0*/  IMAD.HI.U32 R111, R0, R2, RZ ;  /* 0x00000002006f7227 */ /* 0x000fe200078e00ff */
[----:B------:R-:W-:Y:S02]  /*e4e0*/  ISETP.GT.U32.AND P3, PT, R21, R114, PT ;  /* 0x000000721500720c */ /* 0x000fe40003f64070 */
[----:B------:R1:W-:Y:S01]  /*e4f0*/  STL [R1+0x61c], R5 ;  /* 0x00061c0501007387 */ /* 0x0003e20000100800 */
[--C-:B------:R-:W-:Y:S01]  /*e500*/  @!P6 IMAD.IADD R116, R116, 0x1, -R21.reuse ;  /* 0x000000017474e824 */ /* 0x100fe200078e0a15 */
[----:B------:R-:W-:Y:S01]  /*e510*/  IADD3 R125, -R125, RZ, RZ ;  /* 0x000000ff7d7d7210 */ /* 0x000fe20007ffe1ff */
[----:B------:R-:W-:Y:S01]  /*e520*/  @!P2 IMAD.IADD R113, R113, 0x1, -R21 ;  /* 0x000000017171a824 */ /* 0x000fe200078e0a15 */
[----:B------:R3:W-:Y:S01]  /*e530*/  STL [R1+0x620], R6 ;  /* 0x0006200601007387 */ /* 0x0007e20000100800 */
[C---:B------:R-:W-:Y:S01]  /*e540*/  IMAD R115, R21.reuse, R3, R115 ;  /* 0x0000000315737224 */ /* 0x040fe200078e0273 */
[----:B------:R-:W-:Y:S01]  /*e550*/  ISETP.GE.AND P2, PT, R20, RZ, PT ;  /* 0x000000ff1400720c */ /* 0x000fe20003f46270 */
[----:B------:R-:W-:-:S02]  /*e560*/  IMAD R122, R21, R125, R122 ;  /* 0x0000007d157a7224 */ /* 0x000fc400078e027a */
[----:B--2---:R-:W-:Y:S02]  /*e570*/  VIADD R12, R10, 0x198 ;  /* 0x000001980a0c7836 */ /* 0x004fe40000000000 */
[----:B-1----:R-:W-:Y:S02]  /*e580*/  IMAD.MOV.U32 R5, RZ, RZ, R112 ;  /* 0x000000ffff057224 */ /* 0x002fe400078e0070 */
[----:B------:R-:W-:Y:S02]  /*e590*/  @!P3 IMAD.IADD R114, R114, 0x1, -R21 ;  /* 0x000000017272b824 */ /* 0x000fe400078e0a15 */
[----:B------:R-:W-:Y:S01]  /*e5a0*/  @!P0 IMAD.MOV R5, RZ, RZ, -R5 ;  /* 0x000000ffff058224 */ /* 0x000fe200078e0a05 */
[----:B------:R-:W-:Y:S01]  /*e5b0*/  ISETP.GE.AND P0, PT, R4, RZ, PT ;  /* 0x000000ff0400720c */ /* 0x000fe20003f06270 */
[----:B------:R-:W-:Y:S01]  /*e5c0*/  IMAD.MOV R4, RZ, RZ, -R111 ;  /* 0x000000ffff047224 */ /* 0x000fe200078e0a6f */
[C---:B------:R-:W-:Y:S01]  /*e5d0*/  ISETP.GT.U32.AND P3, PT, R21.reuse, R114, PT ;  /* 0x000000721500720c */ /* 0x040fe20003f64070 */
[----:B---3--:R-:W-:Y:S01]  /*e5e0*/  IMAD.MOV.U32 R6, RZ, RZ, R113 ;  /* 0x000000ffff067224 */ /* 0x008fe200078e0071 */
[----:B------:R1:W-:Y:S01]  /*e5f0*/  STL [R1+0x638], R5 ;  /* 0x0006380501007387 */ /* 0x0003e20000100800 */
[----:B------:R-:W-:Y:S01]  /*e600*/  IMAD R2, R21, R4, R2 ;  /* 0x0000000415027224 */ /* 0x000fe200078e0202 */
[C---:B------:R-:W-:Y:S01]  /*e610*/  IADD3 R111, R10.reuse, 0x10f, RZ ;  /* 0x0000010f0a6f7810 */ /* 0x040fe20007ffe0ff */
[----:B------:R-:W-:Y:S01]  /*e620*/  VIADD R112, R10, 0x10e ;  /* 0x0000010e0a707836 */ /* 0x000fe20000000000 */
[----:B------:R-:W-:-:S02]  /*e630*/  @!P5 IADD3 R6, -R6, RZ, RZ ;  /* 0x000000ff0606d210 */ /* 0x000fc40007ffe1ff */
[C---:B------:R-:W-:Y:S02]  /*e640*/  ISETP.GT.U32.AND P6, PT, R21.reuse, R2, PT ;  /* 0x000000021500720c */ /* 0x040fe40003fc4070 */
[----:B------:R-:W-:Y:S01]  /*e650*/  ISETP.GT.U32.AND P5, PT, R21, R115, PT ;  /* 0x000000731500720c */ /* 0x000fe20003fa4070 */
[----:B------:R-:W-:Y:S01]  /*e660*/  STL [R1+0x634], R6 ;  /* 0x0006340601007387 */ /* 0x000fe20000100800 */
[----:B-1----:R-:W-:Y:S01]  /*e670*/  IMAD.MOV.U32 R5, RZ, RZ, R116 ;  /* 0x000000ffff057224 */ /* 0x002fe200078e0074 */
[----:B------:R-:W-:Y:S01]  /*e680*/  IABS R3, R112 ;  /* 0x0000007000037213 */ /* 0x000fe20000000000 */
[----:B------:R-:W-:Y:S01]  /*e690*/  @!P3 IMAD.IADD R114, R114, 0x1, -R21 ;  /* 0x000000017272b824 */ /* 0x000fe200078e0a15 */
[----:B------:R-:W-:Y:S01]  /*e6a0*/  IABS R20, R111 ;  /* 0x0000006f00147213 */ /* 0x000fe20000000000 */
[----:B------:R-:W-:Y:S01]  /*e6b0*/  @!P1 IMAD.MOV R5, RZ, RZ, -R5 ;  /* 0x000000ffff059224 */ /* 0x000fe200078e0a05 */
[----:B------:R-:W-:Y:S01]  /*e6c0*/  ISETP.GE.AND P3, PT, R111, RZ, PT ;  /* 0x000000ff6f00720c */ /* 0x000fe20003f66270 */
[----:B------:R-:W-:Y:S01]  /*e6d0*/  IMAD.HI.U32 R116, R0, R3, RZ ;  /* 0x0000000300747227 */ /* 0x000fe200078e00ff */
[----:B------:R-:W-:-:S02]  /*e6e0*/  IADD3 R4, R10, 0x110, RZ ;  /* 0x000001100a047810 */ /* 0x000fc40007ffe0ff */
[----:B------:R1:W-:Y:S01]  /*e6f0*/  STL [R1+0x630], R5 ;  /* 0x0006300501007387 */ /* 0x0003e20000100800 */
[--C-:B------:R-:W-:Y:S01]  /*e700*/  @!P6 IMAD.IADD R2, R2, 0x1, -R21.reuse ;  /* 0x000000010202e824 */ /* 0x100fe200078e0a15 */
[----:B------:R-:W-:Y:S01]  /*e710*/  IADD3 R116, -R116, RZ, RZ ;  /* 0x000000ff74747210 */ /* 0x000fe20007ffe1ff */
[----:B------:R-:W-:Y:S01]  /*e720*/  @!P5 IMAD.IADD R115, R115, 0x1, -R21 ;  /* 0x000000017373d824 */ /* 0x000fe200078e0a15 */
[----:B------:R-:W-:Y:S01]  /*e730*/  IABS R113, R4 ;  /* 0x0000000400717213 */ /* 0x000fe20000000000 */
[----:B------:R-:W-:Y:S01]  /*e740*/  IMAD.HI.U32 R111, R0, R20, RZ ;  /* 0x00000014006f7227 */ /* 0x000fe200078e00ff */
[C---:B------:R-:W-:Y:S02]  /*e750*/  ISETP.GT.U32.AND P6, PT, R21.reuse, R2, PT ;  /* 0x000000021500720c */ /* 0x040fe40003fc4070 */
[C---:B------:R-:W-:Y:S01]  /*e760*/  ISETP.GT.U32.AND P5, PT, R21.reuse, R115, PT ;  /* 0x000000731500720c */ /* 0x040fe20003fa4070 */
[----:B------:R-:W-:Y:S01]  /*e770*/  IMAD.MOV R111, RZ, RZ, -R111 ;  /* 0x000000ffff6f7224 */ /* 0x000fe200078e0a6f */
[----:B-1----:R-:W-:Y:S01]  /*e780*/  MOV R5, R114 ;  /* 0x0000007200057202 */ /* 0x002fe20000000f00 */
[----:B------:R-:W-:Y:S01]  /*e790*/  IMAD R3, R21, R116, R3 ;  /* 0x0000007415037224 */ /* 0x000fe200078e0203 */
[----:B------:R-:W-:Y:S01]  /*e7a0*/  ISETP.GE.AND P1, PT, R112, RZ, PT ;  /* 0x000000ff7000720c */ /* 0x000fe20003f26270 */
[----:B------:R-:W-:Y:S01]  /*e7b0*/  IMAD.HI.U32 R112, R0, R113, RZ ;  /* 0x0000007100707227 */ /* 0x000fe200078e00ff */
[----:B------:R-:W-:-:S02]  /*e7c0*/  @!P4 IADD3 R5, -R5, RZ, RZ ;  /* 0x000000ff0505c210 */ /* 0x000fc40007ffe1ff */
[----:B------:R-:W-:Y:S01]  /*e7d0*/  ISETP.GE.AND P4, PT, R4, RZ, PT ;  /* 0x000000ff0400720c */ /* 0x000fe20003f86270 */
[C---:B------:R-:W-:Y:S02]  /*e7e0*/  IMAD R4, R21.reuse, R111, R20 ;  /* 0x0000006f15047224 */ /* 0x040fe400078e0214 */
[--C-:B------:R-:W-:Y:S01]  /*e7f0*/  @!P6 IMAD.IADD R2, R2, 0x1, -R21.reuse ;  /* 0x000000010202e824 */ /* 0x100fe200078e0a15 */
[----:B------:R1:W-:Y:S01]  /*e800*/  STL [R1+0x628], R5 ;  /* 0x0006280501007387 */ /* 0x0003e20000100800 */
[----:B------:R-:W-:Y:S01]  /*e810*/  ISETP.GT.U32.AND P6, PT, R21, R3, PT ;  /* 0x000000031500720c */ /* 0x000fe20003fc4070 */
[----:B------:R-:W-:Y:S01]  /*e820*/  @!P5 IMAD.IADD R115, R115, 0x1, -R21 ;  /* 0x000000017373d824 */ /* 0x000fe200078e0a15 */
[----:B------:R-:W-:Y:S01]  /*e830*/  ISETP.GE.AND P5, PT, R118, RZ, PT ;  /* 0x000000ff7600720c */ /* 0x000fe20003fa6270 */
[----:B------:R-:W-:Y:S01]  /*e840*/  IMAD.MOV R112, RZ, RZ, -R112 ;  /* 0x000000ffff707224 */ /* 0x000fe200078e0a70 */
[----:B------:R-:W-:Y:S01]  /*e850*/  IABS R118, R118 ;  /* 0x0000007600767213 */ /* 0x000fe20000000000 */
[----:B------:R-:W-:-:S02]  /*e860*/  VIADD R114, R10, 0x112 ;  /* 0x000001120a727836 */ /* 0x000fc40000000000 */
[----:B------:R-:W-:Y:S02]  /*e870*/  IMAD R113, R21, R112, R113 ;  /* 0x0000007015717224 */ /* 0x000fe400078e0271 */
[----:B-1----:R-:W-:Y:S01]  /*e880*/  IMAD.MOV.U32 R5, RZ, RZ, R2 ;  /* 0x000000ffff057224 */ /* 0x002fe200078e0002 */
[----:B------:R-:W-:Y:S01]  /*e890*/  IABS R116, R114 ;  /* 0x0000007200747213 */ /* 0x000fe20000000000 */
[----:B------:R-:W-:Y:S02]  /*e8a0*/  IMAD.HI.U32 R119, R0, R118, RZ ;  /* 0x0000007600777227 */ /* 0x000fe400078e00ff */
[----:B------:R-:W-:Y:S02]  /*e8b0*/  @!P6 IADD3 R3, R3, -R21, RZ ;  /* 0x800000150303e210 */ /* 0x000fe40007ffe0ff */
[----:B------:R-:W-:Y:S01]  /*e8c0*/  @!P0 IADD3 R5, -R5, RZ, RZ ;  /* 0x000000ff05058210 */ /* 0x000fe20007ffe1ff */
[C---:B------:R-:W-:Y:S01]  /*e8d0*/  VIADD R20, R10.reuse, 0x113 ;  /* 0x000001130a147836 */ /* 0x040fe20000000000 */
[C---:B------:R-:W-:Y:S01]  /*e8e0*/  ISETP.GT.U32.AND P0, PT, R21.reuse, R4, PT ;  /* 0x000000041500720c */ /* 0x040fe20003f04070 */
[----:B------:R-:W-:Y:S01]  /*e8f0*/  IMAD.MOV R119, RZ, RZ, -R119 ;  /* 0x000000ffff777224 */ /* 0x000fe200078e0a77 */
[----:B------:R-:W-:Y:S01]  /*e900*/  ISETP.GT.U32.AND P6, PT, R21, R3, PT ;  /* 0x000000031500720c */ /* 0x000fe20003fc4070 */
[----:B------:R1:W-:Y:S01]  /*e910*/  STL [R1+0x62c], R5 ;  /* 0x00062c0501007387 */ /* 0x0003e20000100800 */
[----:B------:R-:W-:Y:S01]  /*e920*/  VIADD R112, R10, 0x114 ;  /* 0x000001140a707836 */ /* 0x000fe20000000000 */
[----:B------:R-:W-:Y:S01]  /*e930*/  IABS R111, R20 ;  /* 0x00000014006f7213 */ /* 0x000fe20000000000 */
[----:B------:R-:W-:-:S03]  /*e940*/  IMAD.HI.U32 R117, R0, R116, RZ ;  /* 0x0000007400757227 */ /* 0x000fc600078e00ff */
[----:B------:R-:W-:Y:S01]  /*e950*/  IABS R2, R112 ;  /* 0x0000007000027213 */ /* 0x000fe20000000000 */
[----:B------:R-:W-:Y:S02]  /*e960*/  IMAD.MOV R117, RZ, RZ, -R117 ;  /* 0x000000ffff757224 */ /* 0x000fe400078e0a75 */
[----:B-1----:R-:W-:Y:S02]  /*e970*/  IMAD.MOV.U32 R5, RZ, RZ, R115 ;  /* 0x000000ffff057224 */ /* 0x002fe400078e0073 */
[----:B------:R-:W-:Y:S01]  /*e980*/  @!P0 IMAD.IADD R4, R4, 0x1, -R21 ;  /* 0x0000000104048824 */ /* 0x000fe200078e0a15 */
[----:B------:R-:W-:Y:S01]  /*e990*/  @!P6 IADD3 R3, R3, -R21, RZ ;  /* 0x800000150303e210 */ /* 0x000fe20007ffe0ff */
[----:B------:R-:W-:Y:S01]  /*e9a0*/  IMAD.HI.U32 R115, R0, R111, RZ ;  /* 0x0000006f00737227 */ /* 0x000fe200078e00ff */
[----:B------:R-:W-:Y:S02]  /*e9b0*/  @!P2 IADD3 R5, -R5, RZ, RZ ;  /* 0x000000ff0505a210 */ /* 0x000fe40007ffe1ff */
[C---:B------:R-:W-:Y:S01]  /*e9c0*/  ISETP.GT.U32.AND P2, PT, R21.reuse, R113, PT ;  /* 0x000000711500720c */ /* 0x040fe20003f44070 */
[----:B------:R-:W-:Y:S01]  /*e9d0*/  IMAD.MOV.U32 R6, RZ, RZ, R3 ;  /* 0x000000ffff067224 */ /* 0x000fe200078e0003 */
[C---:B------:R-:W-:Y:S01]  /*e9e0*/  ISETP.GT.U32.AND P0, PT, R21.reuse, R4, PT ;  /* 0x000000041500720c */ /* 0x040fe20003f04070 */
[----:B------:R1:W-:Y:S01]  /*e9f0*/  STL [R1+0x624], R5 ;  /* 0x0006240501007387 */ /* 0x0003e20000100800 */
[----:B------:R-:W-:Y:S01]  /*ea00*/  ISETP.GE.AND P6, PT, R114, RZ, PT ;  /* 0x000000ff7200720c */ /* 0x000fe20003fc6270 */
[C---:B------:R-:W-:Y:S01]  /*ea10*/  IMAD R114, R21.reuse, R119, R118 ;  /* 0x0000007715727224 */ /* 0x040fe200078e0276 */
[----:B------:R-:W-:Y:S01]  /*ea20*/  IADD3 R119, R10, 0x11d, RZ ;  /* 0x0000011d0a777810 */ /* 0x000fe20007ffe0ff */
[----:B------:R-:W-:-:S02]  /*ea30*/  IMAD R116, R21, R117, R116 ;  /* 0x0000007515747224 */ /* 0x000fc400078e0274 */
[----:B------:R-:W-:Y:S01]  /*ea40*/  IMAD.HI.U32 R118, R0, R2, RZ ;  /* 0x0000000200767227 */ /* 0x000fe200078e00ff */
[----:B------:R-:W-:-:S03]  /*ea50*/  IABS R124, R119 ;  /* 0x00000077007c7213 */ /* 0x000fc60000000000 */
[----:B------:R-:W-:Y:S01]  /*ea60*/  @!P2 IADD3 R113, R113, -R21, RZ ;  /* 0x800000157171a210 */ /* 0x000fe20007ffe0ff */
[----:B------:R-:W-:Y:S01]  /*ea70*/  @!P1 IMAD.MOV R6, RZ, RZ, -R6 ;  /* 0x000000ffff069224 */ /* 0x000fe200078e0a06 */
[C---:B------:R-:W-:Y:S01]  /*ea80*/  ISETP.GT.U32.AND P1, PT, R21.reuse, R116, PT ;  /* 0x000000741500720c */ /* 0x040fe20003f24070 */
[----:B------:R-:W-:Y:S01]  /*ea90*/  @!P0 IMAD.IADD R4, R4, 0x1, -R21 ;  /* 0x0000000104048824 */ /* 0x000fe200078e0a15 */
[C---:B------:R-:W-:Y:S01]  /*eaa0*/  ISETP.GT.U32.AND P2, PT, R21.reuse, R113, PT ;  /* 0x000000711500720c */ /* 0x040fe20003f44070 */
[----:B------:R-:W-:Y:S01]  /*eab0*/  IMAD.MOV R117, RZ, RZ, -R115 ;  /* 0x000000ffff757224 */ /* 0x000fe200078e0a73 */
[C---:B------:R-:W-:Y:S01]  /*eac0*/  ISETP.GT.U32.AND P0, PT, R21.reuse, R114, PT ;  /* 0x000000721500720c */ /* 0x040fe20003f04070 */
[----:B------:R-:W-:Y:S01]  /*ead0*/  IMAD.MOV R115, RZ, RZ, -R118 ;  /* 0x000000ffff737224 */ /* 0x000fe200078e0a76 */
[----:B-1----:R-:W-:Y:S01]  /*eae0*/  MOV R5, R4 ;  /* 0x0000000400057202 */ /* 0x002fe20000000f00 */
[----:B------:R-:W-:Y:S01]  /*eaf0*/  STL [R1+0x618], R6 ;  /* 0x0006180601007387 */ /* 0x000fe20000100800 */
[C---:B------:R-:W-:Y:S01]  /*eb00*/  IMAD R3, R21.reuse, R117, R111 ;  /* 0x0000007515037224 */ /* 0x040fe200078e026f */
[C---:B------:R-:W-:Y:S01]  /*eb10*/  IADD3 R4, R10.reuse, 0x115, RZ ;  /* 0x000001150a047810 */ /* 0x040fe20007ffe0ff */
[----:B------:R-:W-:Y:S01]  /*eb20*/  IMAD R2, R21, R115, R2 ;  /* 0x0000007315027224 */ /* 0x000fe200078e0202 */
[----:B------:R-:W-:Y:S01]  /*eb30*/  IADD3 R111, R10, 0x117, RZ ;  /* 0x000001170a6f7810 */ /* 0x000fe20007ffe0ff */
[----:B------:R-:W-:Y:S01]  /*eb40*/  @!P3 IMAD.MOV R5, RZ, RZ, -R5 ;  /* 0x000000ffff05b224 */ /* 0x000fe200078e0a05 */
[----:B------:R-:W-:Y:S01]  /*eb50*/  IABS R117, R4 ;  /* 0x0000000400757213 */ /* 0x000fe20000000000 */
[--C-:B------:R-:W-:Y:S01]  /*eb60*/  @!P1 IMAD.IADD R116, R116, 0x1, -R21.reuse ;  /* 0x0000000174749824 */ /* 0x100fe200078e0a15 */
[----:B------:R-:W-:Y:S01]  /*eb70*/  ISETP.GE.AND P3, PT, R20, RZ, PT ;  /* 0x000000ff1400720c */ /* 0x000fe20003f66270 */
[--C-:B------:R-:W-:Y:S01]  /*eb80*/  @!P2 IMAD.IADD R113, R113, 0x1, -R21.reuse ;  /* 0x000000017171a824 */ /* 0x100fe200078e0a15 */
[----:B------:R1:W-:Y:S01]  /*eb90*/  STL [R1+0x614], R5 ;  /* 0x0006140501007387 */ /* 0x0003e20000100800 */
[----:B------:R-:W-:Y:S01]  /*eba0*/  @!P0 IMAD.IADD R114, R114, 0x1, -R21 ;  /* 0x0000000172728824 */ /* 0x000fe200078e0a15 */
[C---:B------:R-:W-:Y:S01]  /*ebb0*/  ISETP.GT.U32.AND P2, PT, R21.reuse, R3, PT ;  /* 0x000000031500720c */ /* 0x040fe20003f44070 */
[----:B------:R-:W-:Y:S01]  /*ebc0*/  VIADD R20, R10, 0x116 ;  /* 0x000001160a147836 */ /* 0x000fe20000000000 */
[C---:B------:R-:W-:Y:S01]  /*ebd0*/  ISETP.GT.U32.AND P1, PT, R21.reuse, R116, PT ;  /* 0x000000741500720c */ /* 0x040fe20003f24070 */
[----:B------:R-:W-:Y:S01]  /*ebe0*/  IMAD.HI.U32 R118, R0, R117, RZ ;  /* 0x0000007500767227 */ /* 0x000fe200078e00ff */
[----:B------:R-:W-:-:S02]  /*ebf0*/  ISETP.GT.U32.AND P0, PT, R21, R114, PT ;  /* 0x000000721500720c */ /* 0x000fc40003f04070 */
[----:B------:R-:W-:Y:S01]  /*ec00*/  IABS R115, R111 ;  /* 0x0000006f00737213 */ /* 0x000fe20000000000 */
[----:B------:R-:W-:Y:S01]  /*ec10*/  IMAD.MOV R118, RZ, RZ, -R118 ;  /* 0x000000ffff767224 */ /* 0x000fe200078e0a76 */
[----:B-1----:R-:W-:Y:S01]  /*ec20*/  MOV R5, R113 ;  /* 0x0000007100057202 */ /* 0x002fe20000000f00 */
[----:B------:R-:W-:Y:S01]  /*ec30*/  IMAD.HI.U32 R123, R0, R124, RZ ;  /* 0x0000007c007b7227 */ /* 0x000fe200078e00ff */
[----:B------:R-:W-:-:S03]  /*ec40*/  IABS R113, R20 ;  /* 0x0000001400717213 */ /* 0x000fc60000000000 */
[----:B------:R-:W-:Y:S01]  /*ec50*/  @!P4 IMAD.MOV R5, RZ, RZ, -R5 ;  /* 0x000000ffff05c224 */ /* 0x000fe200078e0a05 */
[----:B------:R-:W-:Y:S01]  /*ec60*/  ISETP.GT.U32.AND P4, PT, R21, R2, PT ;  /* 0x000000021500720c */ /* 0x000fe20003f84070 */
[----:B------:R-:W-:Y:S02]  /*ec70*/  @!P2 IMAD.IADD R3, R3, 0x1, -R21 ;  /* 0x000000010303a824 */ /* 0x000fe400078e0a15 */
[----:B------:R-:W-:Y:S01]  /*ec80*/  @!P0 IADD3 R114, R114, -R21, RZ ;  /* 0x8000001572728210 */ /* 0x000fe20007ffe0ff */
[C---:B------:R-:W-:Y:S01]  /*ec90*/  IMAD R117, R21.reuse, R118, R117 ;  /* 0x0000007615757224 */ /* 0x040fe200078e0275 */
[----:B------:R-:W-:Y:S01]  /*eca0*/  ISETP.GE.AND P0, PT, R112, RZ, PT ;  /* 0x000000ff7000720c */ /* 0x000fe20003f06270 */
[----:B------:R-:W-:Y:S01]  /*ecb0*/  IMAD.HI.U32 R112, R0, R113, RZ ;  /* 0x0000007100707227 */ /* 0x000fe200078e00ff */
[----:B------:R-:W-:Y:S01]  /*ecc0*/  ISETP.GT.U32.AND P2, PT, R21, R3, PT ;  /* 0x000000031500720c */ /* 0x000fe20003f44070 */
[----:B------:R1:W-:Y:S02]  /*ecd0*/  STL [R1+0x5f4], R5 ;  /* 0x0005f40501007387 */ /* 0x0003e40000100800 */
[----:B------:R-:W-:-:S02]  /*ece0*/  IMAD.MOV R112, RZ, RZ, -R112 ;  /* 0x000000ffff707224 */ /* 0x000fc400078e0a70 */
[----:B------:R-:W-:Y:S01]  /*ecf0*/  @!P1 IMAD.IADD R116, R116, 0x1, -R21 ;  /* 0x0000000174749824 */ /* 0x000fe200078e0a15 */
[----:B------:R-:W-:Y:S01]  /*ed00*/  @!P4 IADD3 R2, R2, -R21, RZ ;  /* 0x800000150202c210 */ /* 0x000fe20007ffe0ff */
[C---:B------:R-:W-:Y:S01]  /*ed10*/  IMAD R113, R21.reuse, R112, R113 ;  /* 0x0000007015717224 */ /* 0x040fe200078e0271 */
[C---:B------:R-:W-:Y:S01]  /*ed20*/  ISETP.GT.U32.AND P1, PT, R21.reuse, R117, PT ;  /* 0x000000751500720c */ /* 0x040fe20003f24070 */
[----:B------:R-:W-:Y:S01]  /*ed30*/  IMAD.MOV.U32 R6, RZ, RZ, R114 ;  /* 0x000000ffff067224 */ /* 0x000fe200078e0072 */
[----:B------:R-:W-:Y:S01]  /*ed40*/  ISETP.GT.U32.AND P4, PT, R21, R2, PT ;  /* 0x000000021500720c */ /* 0x000fe20003f84070 */
[----:B-1----:R-:W-:Y:S02]  /*ed50*/  IMAD.MOV.U32 R5, RZ, RZ, R116 ;  /* 0x000000ffff057224 */ /* 0x002fe400078e0074 */
[----:B------:R-:W-:Y:S01]  /*ed60*/  @!P2 IMAD.IADD R3, R3, 0x1, -R21 ;  /* 0x000000010303a824 */ /* 0x000fe200078e0a15 */
[----:B------:R-:W-:Y:S01]  /*ed70*/  @!P5 IADD3 R6, -R6, RZ, RZ ;  /* 0x000000ff0606d210 */ /* 0x000fe20007ffe1ff */
[----:B------:R-:W-:Y:S01]  /*ed80*/  @!P6 IMAD.MOV R5, RZ, RZ, -R5 ;  /* 0x000000ffff05e224 */ /* 0x000fe200078e0a05 */
[----:B------:R-:W-:Y:S01]  /*ed90*/  ISETP.GE.AND P5, PT, R4, RZ, PT ;  /* 0x000000ff0400720c */ /* 0x000fe20003fa6270 */
[----:B------:R-:W-:Y:S01]  /*eda0*/  IMAD.HI.U32 R114, R0, R115, RZ ;  /* 0x0000007300727227 */ /* 0x000fe200078e00ff */
[----:B------:R-:W-:Y:S01]  /*edb0*/  IADD3 R4, R10, 0x118, RZ ;  /* 0x000001180a047810 */ /* 0x000fe20007ffe0ff */
[----:B------:R1:W-:Y:S01]  /*edc0*/  STL [R1+0x5f8], R6 ;  /* 0x0005f80601007387 */ /* 0x0003e20000100800 */
[----:B------:R-:W-:Y:S01]  /*edd0*/  ISETP.GE.AND P2, PT, R111, RZ, PT ;  /* 0x000000ff6f00720c */ /* 0x000fe20003f46270 */
[--C-:B------:R-:W-:Y:S01]  /*ede0*/  @!P1 IMAD.IADD R117, R117, 0x1, -R21.reuse ;  /* 0x0000000175759824 */ /* 0x100fe200078e0a15 */
[----:B------:R-:W-:Y:S01]  /*edf0*/  IABS R116, R4 ;  /* 0x0000000400747213 */ /* 0x000fe20000000000 */
[----:B------:R-:W-:Y:S01]  /*ee00*/  @!P4 IMAD.IADD R2, R2, 0x1, -R21 ;  /* 0x000000010202c824 */ /* 0x000fe200078e0a15 */
[C---:B------:R-:W-:Y:S01]  /*ee10*/  ISETP.GT.U32.AND P4, PT, R21.reuse, R113, PT ;  /* 0x000000711500720c */ /* 0x040fe20003f84070 */
[----:B------:R2:W-:Y:S01]  /*ee20*/  STL [R1+0x604], R5 ;  /* 0x0006040501007387 */ /* 0x0005e20000100800 */
[----:B------:R-:W-:Y:S01]  /*ee30*/  ISETP.GT.U32.AND P1, PT, R21, R117, PT ;  /* 0x000000751500720c */ /* 0x000fe20003f24070 */
[----:B------:R-:W-:Y:S01]  /*ee40*/  IMAD.HI.U32 R112, R0, R116, RZ ;  /* 0x0000007400707227 */ /* 0x000fe200078e00ff */
[----:B------:R-:W-:-:S02]  /*ee50*/  IADD3 R114, -R114, RZ, RZ ;  /* 0x000000ff72727210 */ /* 0x000fc40007ffe1ff */
[----:B------:R-:W-:Y:S01]  /*ee60*/  ISETP.GE.AND P6, PT, R20, RZ, PT ;  /* 0x000000ff1400720c */ /* 0x000fe20003fc6270 */
[----:B-1----:R-:W-:Y:S01]  /*ee70*/  IMAD.MOV.U32 R6, RZ, RZ, R3 ;  /* 0x000000ffff067224 */ /* 0x002fe200078e0003 */
[----:B------:R-:W-:Y:S01]  /*ee80*/  IADD3 R3, R10, 0x119, RZ ;  /* 0x000001190a037810 */ /* 0x000fe20007ffe0ff */
[----:B------:R-:W-:Y:S02]  /*ee90*/  IMAD.MOV R112, RZ, RZ, -R112 ;  /* 0x000000ffff707224 */ /* 0x000fe400078e0a70 */
[----:B--2---:R-:W-:Y:S01]  /*eea0*/  IMAD.MOV.U32 R5, RZ, RZ, R2 ;  /* 0x000000ffff057224 */ /* 0x004fe200078e0002 */
[----:B------:R-:W-:Y:S01]  /*eeb0*/  IABS R111, R3 ;  /* 0x00000003006f7213 */ /* 0x000fe20000000000 */
[----:B------:R-:W-:Y:S01]  /*eec0*/  @!P3 IMAD.MOV R6, RZ, RZ, -R6 ;  /* 0x000000ffff06b224 */ /* 0x000fe200078e0a06 */
[----:B------:R-:W-:Y:S01]  /*eed0*/  @!P4 IADD3 R113, R113, -R21, RZ ;  /* 0x800000157171c210 */ /* 0x000fe20007ffe0ff */
[----:B------:R-:W-:Y:S01]  /*eee0*/  @!P1 IMAD.IADD R117, R117, 0x1, -R21 ;  /* 0x0000000175759824 */ /* 0x000fe200078e0a15 */
[----:B------:R-:W-:Y:S01]  /*eef0*/  @!P0 IADD3 R5, -R5, RZ, RZ ;  /* 0x000000ff05058210 */ /* 0x000fe20007ffe1ff */
[C---:B------:R-:W-:Y:S01]  /*ef00*/  IMAD R116, R21.reuse, R112, R116 ;  /* 0x0000007015747224 */ /* 0x040fe200078e0274 */
[----:B------:R-:W-:Y:S01]  /*ef10*/  ISETP.GT.U32.AND P4, PT, R21, R113, PT ;  /* 0x000000711500720c */ /* 0x000fe20003f84070 */
[----:B------:R1:W-:Y:S01]  /*ef20*/  STL [R1+0x608], R6 ;  /* 0x0006080601007387 */ /* 0x0003e20000100800 */
[----:B------:R-:W-:Y:S01]  /*ef30*/  ISETP.GE.AND P0, PT, R3, RZ, PT ;  /* 0x000000ff0300720c */ /* 0x000fe20003f06270 */
[----:B------:R-:W-:Y:S01]  /*ef40*/  IMAD.HI.U32 R3, R0, R111, RZ ;  /* 0x0000006f00037227 */ /* 0x000fe200078e00ff */
[----:B------:R-:W-:Y:S01]  /*ef50*/  ISETP.GE.AND P3, PT, R4, RZ, PT ;  /* 0x000000ff0400720c */ /* 0x000fe20003f66270 */
[----:B------:R2:W-:Y:S02]  /*ef60*/  STL [R1+0x60c], R5 ;  /* 0x00060c0501007387 */ /* 0x0005e40000100800 */
[C---:B------:R-:W-:Y:S01]  /*ef70*/  VIADD R2, R10.reuse, 0x11a ;  /* 0x0000011a0a027836 */ /* 0x040fe20000000000 */
[----:B------:R-:W-:Y:S01]  /*ef80*/  IADD3 R3, -R3, RZ, RZ ;  /* 0x000000ff03037210 */ /* 0x000fe20007ffe1ff */
[C---:B------:R-:W-:Y:S01]  /*ef90*/  IMAD R115, R21.reuse, R114, R115 ;  /* 0x0000007215737224 */ /* 0x040fe200078e0273 */
[----:B-1----:R-:W-:Y:S01]  /*efa0*/  MOV R6, R117 ;  /* 0x0000007500067202 */ /* 0x002fe20000000f00 */
[----:B------:R-:W-:Y:S01]  /*efb0*/  VIADD R20, R10, 0x11b ;  /* 0x0000011b0a147836 */ /* 0x000fe20000000000 */
[----:B------:R-:W-:Y:S01]  /*efc0*/  IABS R4, R2 ;  /* 0x0000000200047213 */ /* 0x000fe20000000000 */
[C---:B------:R-:W-:Y:S01]  /*efd0*/  IMAD R111, R21.reuse, R3, R111 ;  /* 0x00000003156f7224 */ /* 0x040fe200078e026f */
[----:B------:R-:W-:Y:S01]  /*efe0*/  ISETP.GT.U32.AND P1, PT, R21, R115, PT ;  /* 0x000000731500720c */ /* 0x000fe20003f24070 */
[----:B------:R-:W-:Y:S01]  /*eff0*/  @!P4 IMAD.IADD R113, R113, 0x1, -R21 ;  /* 0x000000017171c824 */ /* 0x000fe200078e0a15 */
[C---:B------:R-:W-:Y:S01]  /*f000*/  ISETP.GT.U32.AND P4, PT, R21.reuse, R116, PT ;  /* 0x000000741500720c */ /* 0x040fe20003f84070 */
[----:B------:R-:W-:Y:S01]  /*f010*/  @!P5 IMAD.MOV R6, RZ, RZ, -R6 ;  /* 0x000000ffff06d224 */ /* 0x000fe200078e0a06 */
[----:B------:R-:W-:Y:S01]  /*f020*/  ISETP.GT.U32.AND P5, PT, R21, R111, PT ;  /* 0x0000006f1500720c */ /* 0x000fe20003fa4070 */
[----:B------:R-:W-:Y:S01]  /*f030*/  IMAD.HI.U32 R112, R0, R4, RZ ;  /* 0x0000000400707227 */ /* 0x000fe200078e00ff */
[----:B------:R-:W-:-:S02]  /*f040*/  IABS R114, R20 ;  /* 0x0000001400727213 */ /* 0x000fc40000000000 */
[----:B------:R-:W-:Y:S01]  /*f050*/  STL [R1+0x5fc], R6 ;  /* 0x0005fc0601007387 */ /* 0x000fe20000100800 */
[----:B--2---:R-:W-:Y:S01]  /*f060*/  IMAD.MOV.U32 R5, RZ, RZ, R113 ;  /* 0x000000ffff057224 */ /* 0x004fe200078e0071 */
[----:B------:R-:W-:Y:S01]  /*f070*/  IADD3 R117, R10, 0x120, RZ ;  /* 0x000001200a757810 */ /* 0x000fe20007ffe0ff */
[----:B------:R-:W-:Y:S02]  /*f080*/  IMAD.MOV R112, RZ, RZ, -R112 ;  /* 0x000000ffff707224 */ /* 0x000fe400078e0a70 */
[----:B------:R-:W-:Y:S01]  /*f090*/  @!P6 IMAD.MOV R5, RZ, RZ, -R5 ;  /* 0x000000ffff05e224 */ /* 0x000fe200078e0a05 */
[----:B------:R-:W-:Y:S01]  /*f0a0*/  ISETP.GE.AND P6, PT, R2, RZ, PT ;  /* 0x000000ff0200720c */ /* 0x000fe20003fc6270 */
[--C-:B------:R-:W-:Y:S02]  /*f0b0*/  @!P4 IMAD.IADD R116, R116, 0x1, -R21.reuse ;  /* 0x000000017474c824 */ /* 0x100fe400078e0a15 */
[----:B------:R-:W-:Y:S01]  /*f0c0*/  @!P5 IMAD.IADD R111, R111, 0x1, -R21 ;  /* 0x000000016f6fd824 */ /* 0x000fe200078e0a15 */
[----:B------:R1:W-:Y:S01]  /*f0d0*/  STL [R1+0x600], R5 ;  /* 0x0006000501007387 */ /* 0x0003e20000100800 */
[C---:B------:R-:W-:Y:S01]  /*f0e0*/  IMAD R2, R21.reuse, R112, R4 ;  /* 0x0000007015027224 */ /* 0x040fe200078e0204 */
[C---:B------:R-:W-:Y:S01]  /*f0f0*/  ISETP.GT.U32.AND P4, PT, R21.reuse, R116, PT ;  /* 0x000000741500720c */ /* 0x040fe20003f84070 */
[----:B------:R-:W-:Y:S01]  /*f100*/  IMAD.HI.U32 R3, R0, R114, RZ ;  /* 0x0000007200037227 */ /* 0x000fe200078e00ff */
[----:B------:R-:W-:-:S03]  /*f110*/  ISETP.GT.U32.AND P5, PT, R21, R111, PT ;  /* 0x0000006f1500720c */ /* 0x000fc60003fa4070 */
[----:B------:R-:W-:Y:S01]  /*f120*/  VIADD R112, R10, 0x11c ;  /* 0x0000011c0a707836 */ /* 0x000fe20000000000 */
[----:B------:R-:W-:Y:S01]  /*f130*/  IADD3 R3, -R3, RZ, RZ ;  /* 0x000000ff03037210 */ /* 0x000fe20007ffe1ff */
[----:B------:R-:W-:Y:S02]  /*f140*/  @!P1 IMAD.IADD R115, R115, 0x1, -R21 ;  /* 0x0000000173739824 */ /* 0x000fe400078e0a15 */
[----:B------:R-:W-:Y:S01]  /*f150*/  IMAD.MOV R123, RZ, RZ, -R123 ;  /* 0x000000ffff7b7224 */ /* 0x000fe200078e0a7b */
[----:B------:R-:W-:Y:S01]  /*f160*/  IABS R4, R112 ;  /* 0x0000007000047213 */ /* 0x000fe20000000000 */
[C---:B------:R-:W-:Y:S01]  /*f170*/  IMAD R114, R21.reuse, R3, R114 ;  /* 0x0000000315727224 */ /* 0x040fe200078e0272 */
[C---:B------:R-:W-:Y:S01]  /*f180*/  ISETP.GT.U32.AND P1, PT, R21.reuse, R115, PT ;  /* 0x000000731500720c */ /* 0x040fe20003f24070 */
[----:B------:R-:W-:Y:S01]  /*f190*/  @!P4 IMAD.IADD R116, R116, 0x1, -R21 ;  /* 0x000000017474c824 */ /* 0x000fe200078e0a15 */
[----:B------:R-:W-:Y:S01]  /*f1a0*/  ISETP.GT.U32.AND P4, PT, R21, R2, PT ;  /* 0x000000021500720c */ /* 0x000fe20003f84070 */
[----:B------:R-:W-:-:S04]  /*f1b0*/  IMAD.HI.U32 R118, R0, R4, RZ ;  /* 0x0000000400767227 */ /* 0x000fc800078e00ff */
[--C-:B------:R-:W-:Y:S01]  /*f1c0*/  @!P5 IMAD.IADD R111, R111, 0x1, -R21.reuse ;  /* 0x000000016f6fd824 */ /* 0x100fe200078e0a15 */
[----:B------:R-:W-:Y:S01]  /*f1d0*/  IADD3 R118, -R118, RZ, RZ ;  /* 0x000000ff76767210 */ /* 0x000fe20007ffe1ff */
[C---:B------:R-:W-:Y:S01]  /*f1e0*/  IMAD R123, R21.reuse, R123, R124 ;  /* 0x0000007b157b7224 */ /* 0x040fe200078e027c */
[C---:B------:R-:W-:Y:S01]  /*f1f0*/  ISETP.GT.U32.AND P5, PT, R21.reuse, R114, PT ;  /* 0x000000721500720c */ /* 0x040fe20003fa4070 */
[----:B------:R-:W-:Y:S02]  /*f200*/  VIADD R3, R10, 0x11f ;  /* 0x0000011f0a037836 */ /* 0x000fe40000000000 */
[----:B------:R-:W-:Y:S01]  /*f210*/  IMAD R4, R21, R118, R4 ;  /* 0x0000007615047224 */ /* 0x000fe200078e0204 */
[----:B------:R-:W-:Y:S01]  /*f220*/  @!P1 IADD3 R115, R115, -R21, RZ ;  /* 0x8000001573739210 */ /* 0x000fe20007ffe0ff */
[----:B------:R-:W-:Y:S01]  /*f230*/  @!P4 IMAD.IADD R2, R2, 0x1, -R21 ;  /* 0x000000010202c824 */ /* 0x000fe200078e0a15 */
[----:B------:R-:W-:Y:S02]  /*f240*/  ISETP.GE.AND P1, PT, R20, RZ, PT ;  /* 0x000000ff1400720c */ /* 0x000fe40003f26270 */
[----:B------:R-:W-:-:S02]  /*f250*/  ISETP.GT.U32.AND P4, PT, R21, R4, PT ;  /* 0x000000041500720c */ /* 0x000fc40003f84070 */
[----:B-1----:R-:W-:Y:S01]  /*f260*/  MOV R5, R115 ;  /* 0x0000007300057202 */ /* 0x002fe20000000f00 */
[----:B------:R-:W-:Y:S01]  /*f270*/  VIADD R115, R10, 0x122 ;  /* 0x000001220a737836 */ /* 0x000fe20000000000 */
[----:B------:R-:W-:Y:S01]  /*f280*/  IABS R113, R3 ;  /* 0x0000000300717213 */ /* 0x000fe20000000000 */
[--C-:B------:R-:W-:Y:S01]  /*f290*/  @!P5 IMAD.IADD R114, R114, 0x1, -R21.reuse ;  /* 0x000000017272d824 */ /* 0x100fe200078e0a15 */
[----:B------:R-:W-:Y:S02]  /*f2a0*/  ISETP.GT.U32.AND P5, PT, R21, R123, PT ;  /* 0x0000007b1500720c */ /* 0x000fe40003fa4070 */
[----:B------:R-:W-:Y:S01]  /*f2b0*/  @!P2 IADD3 R5, -R5, RZ, RZ ;  /* 0x000000ff0505a210 */ /* 0x000fe20007ffe1ff */
[----:B------:R-:W-:Y:S01]  /*f2c0*/  IMAD.HI.U32 R120, R0, R113, RZ ;  /* 0x0000007100787227 */ /* 0x000fe200078e00ff */
[----:B------:R-:W-:Y:S02]  /*f2d0*/  IABS R20, R117 ;  /* 0x0000007500147213 */ /* 0x000fe40000000000 */
[C---:B------:R-:W-:Y:S01]  /*f2e0*/  ISETP.GT.U32.AND P2, PT, R21.reuse, R114, PT ;  /* 0x000000721500720c */ /* 0x040fe20003f44070 */
[----:B------:R1:W-:Y:S01]  /*f2f0*/  STL [R1+0x5ec], R5 ;  /* 0x0005ec0501007387 */ /* 0x0003e20000100800 */
[----:B------:R-:W-:Y:S01]  /*f300*/  @!P4 IMAD.IADD R4, R4, 0x1, -R21 ;  /* 0x000000010404c824 */ /* 0x000fe200078e0a15 */
[----:B------:R-:W-:Y:S01]  /*f310*/  ISETP.GT.U32.AND P4, PT, R21, R2, PT ;  /* 0x000000021500720c */ /* 0x000fe20003f84070 */
[----:B------:R-:W-:-:S04]  /*f320*/  IMAD.HI.U32 R118, R0, R20, RZ ;  /* 0x0000001400767227 */ /* 0x000fc800078e00ff */
[----:B------:R-:W-:Y:S01]  /*f330*/  @!P5 IMAD.IADD R123, R123, 0x1, -R21 ;  /* 0x000000017b7bd824 */ /* 0x000fe200078e0a15 */
[C---:B------:R-:W-:Y:S01]  /*f340*/  ISETP.GT.U32.AND P5, PT, R21.reuse, R4, PT ;  /* 0x000000041500720c */ /* 0x040fe20003fa4070 */
[----:B------:R-:W-:Y:S01]  /*f350*/  IMAD.MOV R120, RZ, RZ, -R120 ;  /* 0x000000ffff787224 */ /* 0x000fe200078e0a78 */
[----:B------:R-:W-:Y:S01]  /*f360*/  IADD3 R118, -R118, RZ, RZ ;  /* 0x000000ff76767210 */ /* 0x000fe20007ffe1ff */
[----:B-1----:R-:W-:Y:S01]  /*f370*/  IMAD.MOV.U32 R5, RZ, RZ, R116 ;  /* 0x000000ffff057224 */ /* 0x002fe200078e0074 */
[----:B------:R-:W-:Y:S01]  /*f380*/  IABS R116, R115 ;  /* 0x0000007300747213 */ /* 0x000fe20000000000 */
[C---:B------:R-:W-:Y:S02]  /*f390*/  IMAD R113, R21.reuse, R120, R113 ;  /* 0x0000007815717224 */ /* 0x040fe400078e0271 */
[----:B------:R-:W-:Y:S01]  /*f3a0*/  IMAD R20, R21, R118, R20 ;  /* 0x0000007615147224 */ /* 0x000fe200078e0214 */
[----:B------:R-:W-:Y:S01]  /*f3b0*/  @!P3 IADD3 R5, -R5, RZ, RZ ;  /* 0x000000ff0505b210 */ /* 0x000fe20007ffe1ff */
[----:B------:R-:W-:Y:S01]  /*f3c0*/  VIADD R120, R10, 0x121 ;  /* 0x000001210a787836 */ /* 0x000fe20000000000 */
[----:B------:R-:W-:Y:S01]  /*f3d0*/  @!P4 IADD3 R2, R2, -R21, RZ ;  /* 0x800000150202c210 */ /* 0x000fe20007ffe0ff */
[--C-:B------:R-:W-:Y:S01]  /*f3e0*/  @!P2 IMAD.IADD R114, R114, 0x1, -R21.reuse ;  /* 0x000000017272a824 */ /* 0x100fe200078e0a15 */
[C---:B------:R-:W-:Y:S01]  /*f3f0*/  ISETP.GT.U32.AND P4, PT, R21.reuse, R113, PT ;  /* 0x000000711500720c */ /* 0x040fe20003f84070 */
[----:B------:R1:W-:Y:S01]  /*f400*/  STL [R1+0x5e8], R5 ;  /* 0x0005e80501007387 */ /* 0x0003e20000100800 */
[----:B------:R-:W-:Y:S01]  /*f410*/  @!P5 IMAD.IADD R4, R4, 0x1, -R21 ;  /* 0x000000010404d824 */ /* 0x000fe200078e0a15 */
[C---:B------:R-:W-:Y:S01]  /*f420*/  ISETP.GT.U32.AND P3, PT, R21.reuse, R123, PT ;  /* 0x0000007b1500720c */ /* 0x040fe20003f64070 */
[----:B------:R-:W-:Y:S01]  /*f430*/  IMAD.MOV.U32 R6, RZ, RZ, R2 ;  /* 0x000000ffff067224 */ /* 0x000fe200078e0002 */
[----:B------:R-:W-:-:S02]  /*f440*/  ISETP.GT.U32.AND P5, PT, R21, R20, PT ;  /* 0x000000141500720c */ /* 0x000fc40003fa4070 */
[----:B------:R-:W-:Y:S02]  /*f450*/  IABS R118, R120 ;  /* 0x0000007800767213 */ /* 0x000fe40000000000 */
[----:B------:R-:W-:Y:S01]  /*f460*/  ISETP.GE.AND P2, PT, R112, RZ, PT ;  /* 0x000000ff7000720c */ /* 0x000fe20003f46270 */
[----:B------:R-:W-:Y:S01]  /*f470*/  IMAD.HI.U32 R112, R0, R116, RZ ;  /* 0x0000007400707227 */ /* 0x000fe200078e00ff */
[----:B------:R-:W-:Y:S02]  /*f480*/  @!P6 IADD3 R6, -R6, RZ, RZ ;  /* 0x000000ff0606e210 */ /* 0x000fe40007ffe1ff */
[----:B------:R-:W-:Y:S01]  /*f490*/  IADD3 R2, R10, 0x123, RZ ;  /* 0x000001230a027810 */ /* 0x000fe20007ffe0ff */
[----:B-1----:R-:W-:Y:S02]  /*f4a0*/  IMAD.MOV.U32 R5, RZ, RZ, R111 ;  /* 0x000000ffff057224 */ /* 0x002fe400078e006f */
[----:B------:R-:W-:Y:S01]  /*f4b0*/  @!P4 IMAD.IADD R113, R113, 0x1, -R21 ;  /* 0x000000017171c824 */ /* 0x000fe200078e0a15 */
[----:B------:R-:W-:Y:S01]  /*f4c0*/  @!P3 IADD3 R123, R123, -R21, RZ ;  /* 0x800000157b7bb210 */ /* 0x000fe20007ffe0ff */
[----:B------:R-:W-:Y:S01]  /*f4d0*/  @!P0 IMAD.MOV R5, RZ, RZ, -R5 ;  /* 0x000000ffff058224 */ /* 0x000fe200078e0a05 */
[----:B------:R-:W-:Y:S01]  /*f4e0*/  ISETP.GT.U32.AND P0, PT, R21, R122, PT ;  /* 0x0000007a1500720c */ /* 0x000fe20003f04070 */
[----:B------:R-:W-:Y:S01]  /*f4f0*/  @!P5 IMAD.IADD R20, R20, 0x1, -R21 ;  /* 0x000000011414d824 */ /* 0x000fe200078e0a15 */
[----:B------:R-:W-:Y:S01]  /*f500*/  ISETP.GE.AND P3, PT, R119, RZ, PT ;  /* 0x000000ff7700720c */ /* 0x000fe20003f66270 */
[----:B------:R-:W-:Y:S01]  /*f510*/  IMAD.HI.U32 R111, R0, R118, RZ ;  /* 0x00000076006f7227 */ /* 0x000fe200078e00ff */
[----:B------:R1:W-:Y:S01]  /*f520*/  STL [R1+0x5e4], R5 ;  /* 0x0005e40501007387 */ /* 0x0003e20000100800 */
[----:B------:R-:W-:-:S02]  /*f530*/  ISETP.GT.U32.AND P6, PT, R21, R113, PT ;  /* 0x000000711500720c */ /* 0x000fc40003fc4070 */
[----:B------:R-:W-:Y:S01]  /*f540*/  IMAD.MOV R111, RZ, RZ, -R111 ;  /* 0x000000ffff6f7224 */ /* 0x000fe200078e0a6f */
[----:B------:R-:W-:Y:S01]  /*f550*/  STL [R1+0x5dc], R6 ;  /* 0x0005dc0601007387 */ /* 0x000fe20000100800 */
[----:B------:R-:W-:Y:S01]  /*f560*/  ISETP.GE.AND P4, PT, R3, RZ, PT ;  /* 0x000000ff0300720c */ /* 0x000fe20003f86270 */
[----:B------:R-:W-:Y:S02]  /*f570*/  IMAD.MOV R112, RZ, RZ, -R112 ;  /* 0x000000ffff707224 */ /* 0x000fe400078e0a70 */
[----:B------:R-:W-:Y:S01]  /*f580*/  IMAD R111, R21, R111, R118 ;  /* 0x0000006f156f7224 */ /* 0x000fe200078e0276 */
[----:B------:R-:W-:Y:S01]  /*f590*/  @!P0 IADD3 R122, R122, -R21, RZ ;  /* 0x800000157a7a8210 */ /* 0x000fe20007ffe0ff */
[----:B-1----:R-:W-:Y:S01]  /*f5a0*/  IMAD.MOV.U32 R5, RZ, RZ, R114 ;  /* 0x000000ffff057224 */ /* 0x002fe200078e0072 */
[----:B------:R-:W-:Y:S01]  /*f5b0*/  ISETP.GE.AND P0, PT, R121, RZ, PT ;  /* 0x000000ff7900720c */ /* 0x000fe20003f06270 */
[----:B------:R-:W-:Y:S01]  /*f5c0*/  @!P2 IMAD.MOV R4, RZ, RZ, -R4 ;  /* 0x000000ffff04a224 */ /* 0x000fe200078e0a04 */
[C---:B------:R-:W-:Y:S01]  /*f5d0*/  ISETP.GT.U32.AND P5, PT, R21.reuse, R122, PT ;  /* 0x0000007a1500720c */ /* 0x040fe20003fa4070 */
[----:B------:R-:W-:Y:S01]  /*f5e0*/  @!P1 IMAD.MOV R5, RZ, RZ, -R5 ;  /* 0x000000ffff059224 */ /* 0x000fe200078e0a05 */
[C---:B------:R-:W-:Y:S01]  /*f5f0*/  ISETP.GT.U32.AND P1, PT, R21.reuse, R20, PT ;  /* 0x000000141500720c */ /* 0x040fe20003f24070 */
[C---:B------:R-:W-:Y:S01]  /*f600*/  IMAD R112, R21.reuse, R112, R116 ;  /* 0x0000007015707224 */ /* 0x040fe200078e0274 */
[----:B------:R-:W-:Y:S01]  /*f610*/  ISETP.GT.U32.AND P2, PT, R21, R111, PT ;  /* 0x0000006f1500720c */ /* 0x000fe20003f44070 */
[----:B------:R-:W-:Y:S01]  /*f620*/  @!P6 IMAD.IADD R113, R113, 0x1, -R21 ;  /* 0x000000017171e824 */ /* 0x000fe200078e0a15 */
[----:B------:R1:W-:Y:S01]  /*f630*/  STL [R1+0x5d8], R5 ;  /* 0x0005d80501007387 */ /* 0x0003e20000100800 */
[----:B------:R-:W-:Y:S01]  /*f640*/  IABS R116, R2 ;  /* 0x0000000200747213 */ /* 0x000fe20000000000 */
[----:B------:R-:W-:Y:S01]  /*f650*/  VIADD R3, R10, 0x124 ;  /* 0x000001240a037836 */ /* 0x000fe20000000000 */
[----:B------:R-:W-:Y:S01]  /*f660*/  ISETP.GE.AND P6, PT, R120, RZ, PT ;  /* 0x000000ff7800720c */ /* 0x000fe20003fc6270 */
[----:B------:R2:W-:Y:S03]  /*f670*/  STL [R1+0x5d4], R4 ;  /* 0x0005d40401007387 */ /* 0x0005e60000100800 */
[----:B------:R-:W-:-:S02]  /*f680*/  @!P5 IADD3 R122, R122, -R21, RZ ;  /* 0x800000157a7ad210 */ /* 0x000fc40007ffe0ff */
[----:B------:R-:W-:Y:S01]  /*f690*/  ISETP.GT.U32.AND P5, PT, R21, R112, PT ;  /* 0x000000701500720c */ /* 0x000fe20003fa4070 */
[----:B------:R-:W-:Y:S01]  /*f6a0*/  @!P1 IMAD.IADD R20, R20, 0x1, -R21 ;  /* 0x0000000114149824 */ /* 0x000fe200078e0a15 */
[----:B-1----:R-:W-:Y:S01]  /*f6b0*/  MOV R5, R123 ;  /* 0x0000007b00057202 */ /* 0x002fe20000000f00 */
[----:B------:R-:W-:Y:S01]  /*f6c0*/  IMAD.MOV.U32 R6, RZ, RZ, R122 ;  /* 0x000000ffff067224 */ /* 0x000fe200078e007a */
[----:B------:R-:W-:Y:S01]  /*f6d0*/  @!P2 IADD3 R111, R111, -R21, RZ ;  /* 0x800000156f6fa210 */ /* 0x000fe20007ffe0ff */
[----:B--2---:R-:W-:Y:S01]  /*f6e0*/  IMAD.HI.U32 R4, R0, R116, RZ ;  /* 0x0000007400047227 */ /* 0x004fe200078e00ff */
[----:B------:R-:W-:Y:S02]  /*f6f0*/  IABS R119, R3 ;  /* 0x0000000300777213 */ /* 0x000fe40000000000 */
[----:B------:R-:W-:Y:S01]  /*f700*/  ISETP.GE.AND P2, PT, R2, RZ, PT ;  /* 0x000000ff0200720c */ /* 0x000fe20003f46270 */
[----:B------:R-:W-:Y:S01]  /*f710*/  @!P3 IMAD.MOV R5, RZ, RZ, -R5 ;  /* 0x000000ffff05b224 */ /* 0x000fe200078e0a05 */
[----:B------:R-:W-:Y:S01]  /*f720*/  ISETP.GE.AND P3, PT, R117, RZ, PT ;  /* 0x000000ff7500720c */ /* 0x000fe20003f66270 */
[----:B------:R-:W-:Y:S01]  /*f730*/  @!P0 IMAD.MOV R6, RZ, RZ, -R6 ;  /* 0x000000ffff068224 */ /* 0x000fe200078e0a06 */
[C---:B------:R-:W-:Y:S01]  /*f740*/  ISETP.GT.U32.AND P0, PT, R21.reuse, R111, PT ;  /* 0x0000006f1500720c */ /* 0x040fe20003f04070 */
[----:B------:R-:W-:Y:S01]  /*f750*/  IMAD.MOV R4, RZ, RZ, -R4 ;  /* 0x000000ffff047224 */ /* 0x000fe200078e0a04 */
[----:B------:R1:W-:Y:S01]  /*f760*/  STL [R1+0x5d0], R5 ;  /* 0x0005d00501007387 */ /* 0x0003e20000100800 */
[----:B------:R-:W-:Y:S01]  /*f770*/  @!P5 IADD3 R112, R112, -R21, RZ ;  /* 0x800000157070d210 */ /* 0x000fe20007ffe0ff */
[----:B------:R-:W-:Y:S01]  /*f780*/  IMAD.HI.U32 R2, R0, R119, RZ ;  /* 0x0000007700027227 */ /* 0x000fe200078e00ff */
[----:B------:R-:W-:Y:S01]  /*f790*/  IADD3 R117, R10, 0x125, RZ ;  /* 0x000001250a757810 */ /* 0x000fe20007ffe0ff */
[----:B------:R-:W-:Y:S01]  /*f7a0*/  STL [R1+0x5cc], R6 ;  /* 0x0005cc0601007387 */ /* 0x000fe20000100800 */
[C---:B------:R-:W-:Y:S01]  /*f7b0*/  ISETP.GT.U32.AND P5, PT, R21.reuse, R112, PT ;  /* 0x000000701500720c */ /* 0x040fe20003fa4070 */
[----:B------:R-:W-:Y:S01]  /*f7c0*/  IMAD R116, R21, R4, R116 ;  /* 0x0000000415747224 */ /* 0x000fe200078e0274 */
[----:B------:R-:W-:Y:S01]  /*f7d0*/  IADD3 R2, -R2, RZ, RZ ;  /* 0x000000ff02027210 */ /* 0x000fe20007ffe1ff */
[C---:B------:R-:W-:Y:S01]  /*f7e0*/  VIADD R4, R10.reuse, 0x126 ;  /* 0x000001260a047836 */ /* 0x040fe20000000000 */
[----:B------:R-:W-:Y:S01]  /*f7f0*/  ISETP.GE.AND P1, PT, R115, RZ, PT ;  /* 0x000000ff7300720c */ /* 0x000fe20003f26270 */
[----:B-1----:R-:W-:Y:S01]  /*f800*/  IMAD.MOV.U32 R5, RZ, RZ, R113 ;  /* 0x000000ffff057224 */ /* 0x002fe200078e0071 */
[C---:B------:R-:W-:Y:S01]  /*f810*/  IADD3 R113, R10.reuse, 0x12a, RZ ;  /* 0x0000012a0a717810 */ /* 0x040fe20007ffe0ff */
[----:B------:R-:W-:Y:S01]  /*f820*/  @!P0 IMAD.IADD R111, R111, 0x1, -R21 ;  /* 0x000000016f6f8824 */ /* 0x000fe200078e0a15 */
[----:B------:R-:W-:Y:S01]  /*f830*/  ISETP.GE.AND P0, PT, R117, RZ, PT ;  /* 0x000000ff7500720c */ /* 0x000fe20003f06270 */
[----:B------:R-:W-:Y:S01]  /*f840*/  @!P4 IMAD.MOV R5, RZ, RZ, -R5 ;  /* 0x000000ffff05c224 */ /* 0x000fe200078e0a05 */
[----:B------:R-:W-:Y:S01]  /*f850*/  IABS R117, R117 ;  /* 0x0000007500757213 */ /* 0x000fe20000000000 */
[----:B------:R-:W-:Y:S01]  /*f860*/  IMAD R119, R21, R2, R119 ;  /* 0x0000000215777224 */ /* 0x000fe200078e0277 */
[----:B------:R-:W-:Y:S01]  /*f870*/  IADD3 R2, R10, 0x127, RZ ;  /* 0x000001270a027810 */ /* 0x000fe20007ffe0ff */
[----:B------:R-:W-:Y:S01]  /*f880*/  @!P5 IMAD.IADD R112, R112, 0x1, -R21 ;  /* 0x000000017070d824 */ /* 0x000fe200078e0a15 */
[----:B------:R1:W-:Y:S01]  /*f890*/  STL [R1+0x5c8], R5 ;  /* 0x0005c80501007387 */ /* 0x0003e20000100800 */
[----:B------:R-:W-:-:S02]  /*f8a0*/  ISETP.GE.AND P4, PT, R3, RZ, PT ;  /* 0x000000ff0300720c */ /* 0x000fc40003f86270 */
[----:B------:R-:W-:Y:S02]  /*f8b0*/  ISETP.GT.U32.AND P5, PT, R21, R119, PT ;  /* 0x000000771500720c */ /* 0x000fe40003fa4070 */
[----:B------:R-:W-:Y:S02]  /*f8c0*/  IABS R114, R2 ;  /* 0x0000000200727213 */ /* 0x000fe40000000000 */
[----:B------:R-:W-:Y:S02]  /*f8d0*/  IABS R3, R4 ;  /* 0x0000000400037213 */ /* 0x000fe40000000000 */
[----:B------:R-:W-:Y:S01]  /*f8e0*/  IABS R115, R113 ;  /* 0x0000007100737213 */ /* 0x000fe20000000000 */
[----:B-1----:R-:W-:Y:S02]  /*f8f0*/  IMAD.MOV.U32 R5, RZ, RZ, R20 ;  /* 0x000000ffff057224 */ /* 0x002fe400078e0014 */
[----:B------:R-:W-:-:S04]  /*f900*/  IMAD.HI.U32 R20, R0, R3, RZ ;  /* 0x0000000300147227 */ /* 0x000fc800078e00ff */
[----:B------:R-:W-:Y:S01]  /*f910*/  @!P3 IMAD.MOV R5, RZ, RZ, -R5 ;  /* 0x000000ffff05b224 */ /* 0x000fe200078e0a05 */
[----:B------:R-:W-:Y:S02]  /*f920*/  ISETP.GT.U32.AND P3, PT, R21, R116, PT ;  /* 0x000000741500720c */ /* 0x000fe40003f64070 */
[----:B------:R-:W-:Y:S02]  /*f930*/  @!P5 IADD3 R119, R119, -R21, RZ ;  /* 0x800000157777d210 */ /* 0x000fe40007ffe0ff */
[----:B------:R1:W-:Y:S01]  /*f940*/  STL [R1+0x5c4], R5 ;  /* 0x0005c40501007387 */ /* 0x0003e20000100800 */
[----:B------:R-:W-:Y:S02]  /*f950*/  IADD3 R20, -R20, RZ, RZ ;  /* 0x000000ff14147210 */ /* 0x000fe40007ffe1ff */
[----:B------:R-:W-:-:S03]  /*f960*/  ISETP.GT.U32.AND P5, PT, R21, R119, PT ;  /* 0x000000771500720c */ /* 0x000fc60003fa4070 */
[----:B------:R-:W-:-:S03]  /*f970*/  IMAD R3, R21, R20, R3 ;  /* 0x0000001415037224 */ /* 0x000fc600078e0203 */
[----:B------:R-:W-:Y:S01]  /*f980*/  @!P3 IMAD.IADD R116, R116, 0x1, -R21 ;  /* 0x000000017474b824 */ /* 0x000fe200078e0a15 */
[----:B-1----:R-:W-:Y:S01]  /*f990*/  MOV R5, R111 ;  /* 0x0000006f00057202 */ /* 0x002fe20000000f00 */
[----:B------:R-:W-:-:S03]  /*f9a0*/  IMAD.HI.U32 R111, R0, R117, RZ ;  /* 0x00000075006f7227 */ /* 0x000fc600078e00ff */
[C---:B------:R-:W-:Y:S01]  /*f9b0*/  ISETP.GT.U32.AND P3, PT, R21.reuse, R116, PT ;  /* 0x000000741500720c */ /* 0x040fe20003f64070 */
[----:B------:R-:W-:Y:S02]  /*f9c0*/  IMAD.MOV R111, RZ, RZ, -R111 ;  /* 0x000000ffff6f7224 */ /* 0x000fe400078e0a6f */
[----:B------:R-:W-:Y:S01]  /*f9d0*/  @!P6 IMAD.MOV R5, RZ, RZ, -R5 ;  /* 0x000000ffff05e224 */ /* 0x000fe200078e0a05 */
[----:B------:R-:W-:Y:S01]  /*f9e0*/  ISETP.GE.AND P6, PT, R4, RZ, PT ;  /* 0x000000ff0400720c */ /* 0x000fe20003fc6270 */
[----:B------:R-:W-:Y:S02]  /*f9f0*/  IMAD R117, R21, R111, R117 ;  /* 0x0000006f15757224 */ /* 0x000fe400078e0275 */
[----:B------:R-:W-:Y:S01]  /*fa00*/  IMAD.HI.U32 R4, R0, R114, RZ ;  /* 0x0000007200047227 */ /* 0x000fe200078e00ff */
[----:B------:R1:W-:Y:S03]  /*fa10*/  STL [R1+0x574], R5 ;  /* 0x0005740501007387 */ /* 0x0003e60000100800 */
[----:B------:R-:W-:-:S02]  /*fa20*/  IMAD.MOV R4, RZ, RZ, -R4 ;  /* 0x000000ffff047224 */ /* 0x000fc400078e0a04 */
[--C-:B------:R-:W-:Y:S01]  /*fa30*/  @!P3 IMAD.IADD R116, R116, 0x1, -R21.reuse ;  /* 0x000000017474b824 */ /* 0x100fe200078e0a15 */
[C---:B------:R-:W-:Y:S01]  /*fa40*/  ISETP.GT.U32.AND P3, PT, R21.reuse, R117, PT ;  /* 0x000000751500720c */ /* 0x040fe20003f64070 */
[----:B------:R-:W-:Y:S02]  /*fa50*/  IMAD R114, R21, R4, R114 ;  /* 0x0000000415727224 */ /* 0x000fe400078e0272 */
[----:B------:R-:W-:Y:S01]  /*fa60*/  @!P5 IMAD.IADD R119, R119, 0x1, -R21 ;  /* 0x000000017777d824 */ /* 0x000fe200078e0a15 */
[----:B------:R-:W-:Y:S01]  /*fa70*/  ISETP.GT.U32.AND P5, PT, R21, R3, PT ;  /* 0x000000031500720c */ /* 0x000fe20003fa4070 */
[----:B-1----:R-:W-:Y:S02]  /*fa80*/  IMAD.MOV.U32 R5, RZ, RZ, R112 ;  /* 0x000000ffff057224 */ /* 0x002fe400078e0070 */
[----:B------:R-:W-:Y:S02]  /*fa90*/  VIADD R112, R10, 0x129 ;  /* 0x000001290a707836 */ /* 0x000fe40000000000 */
[----:B------:R-:W-:Y:S01]  /*faa0*/  @!P1 IMAD.MOV R5, RZ, RZ, -R5 ;  /* 0x000000ffff059224 */ /* 0x000fe200078e0a05 */
[----:B------:R-:W-:Y:S01]  /*fab0*/  ISETP.GE.AND P1, PT, R2, RZ, PT ;  /* 0x000000ff0200720c */ /* 0x000fe20003f26270 */
[C---:B------:R-:W-:Y:S01]  /*fac0*/  VIADD R4, R10.reuse, 0x12b ;  /* 0x0000012b0a047836 */ /* 0x040fe20000000000 */
[----:B------:R-:W-:Y:S01]  /*fad0*/  IADD3 R2, R10, 0x128, RZ ;  /* 0x000001280a027810 */ /* 0x000fe20007ffe0ff */
[----:B------:R-:W-:Y:S01]  /*fae0*/  @!P3 IMAD.IADD R117, R117, 0x1, -R21 ;  /* 0x000000017575b824 */ /* 0x000fe200078e0a15 */
[----:B------:R1:W-:Y:S01]  /*faf0*/  STL [R1+0x5c0], R5 ;  /* 0x0005c00501007387 */ /* 0x0003e20000100800 */
[----:B------:R-:W-:-:S02]  /*fb00*/  ISETP.GT.U32.AND P3, PT, R21, R114, PT ;  /* 0x000000721500720c */ /* 0x000fc40003f64070 */
[----:B------:R-:W-:Y:S02]  /*fb10*/  IABS R111, R2 ;  /* 0x00000002006f7213 */ /* 0x000fe40000000000 */
[----:B------:R-:W-:Y:S02]  /*fb20*/  @!P5 IADD3 R3, R3, -R21, RZ ;  /* 0x800000150303d210 */ /* 0x000fe40007ffe0ff */
[----:B------:R-:W-:Y:S02]  /*fb30*/  IABS R118, R112 ;  /* 0x0000007000767213 */ /* 0x000fe40000000000 */
[----:B------:R-:W-:Y:S02]  /*fb40*/  IABS R20, R4 ;  /* 0x0000000400147213 */ /* 0x000fe40000000000 */
[----:B-1----:R-:W-:Y:S01]  /*fb50*/  MOV R5, R116 ;  /* 0x0000007400057202 */ /* 0x002fe20000000f00 */
[----:B------:R-:W-:Y:S01]  /*fb60*/  IMAD.HI.U32 R116, R0, R111, RZ ;  /* 0x0000006f00747227 */ /* 0x000fe200078e00ff */
[----:B------:R-:W-:-:S03]  /*fb70*/  ISETP.GT.U32.AND P5, PT, R21, R3, PT ;  /* 0x000000031500720c */ /* 0x000fc60003fa4070 */
[----:B------:R-:W-:Y:S01]  /*fb80*/  @!P2 IMAD.MOV R5, RZ, RZ, -R5 ;  /* 0x000000ffff05a224 */ /* 0x000fe200078e0a05 */
[C---:B------:R-:W-:Y:S01]  /*fb90*/  ISETP.GT.U32.AND P2, PT, R21.reuse, R117, PT ;  /* 0x000000751500720c */ /* 0x040fe20003f44070 */
[----:B------:R-:W-:Y:S02]  /*fba0*/  IMAD.MOV R116, RZ, RZ, -R116 ;  /* 0x000000ffff747224 */ /* 0x000fe400078e0a74 */
[--C-:B------:R-:W-:Y:S01]  /*fbb0*/  @!P3 IMAD.IADD R114, R114, 0x1, -R21.reuse ;  /* 0x000000017272b824 */ /* 0x100fe200078e0a15 */
[----:B------:R1:W-:Y:S04]  /*fbc0*/  STL [R1+0x588], R5 ;  /* 0x0005880501007387 */ /* 0x0003e80000100800 */
[----:B------:R-:W-:Y:S01]  /*fbd0*/  ISETP.GT.U32.AND P3, PT, R21, R114, PT ;  /* 0x000000721500720c */ /* 0x000fe20003f64070 */
[----:B------:R-:W-:Y:S01]  /*fbe0*/  @!P5 IMAD.IADD R3, R3, 0x1, -R21 ;  /* 0x000000010303d824 */ /* 0x000fe200078e0a15 */
[----:B------:R-:W-:-:S03]  /*fbf0*/  ISETP.GE.AND P5, PT, R112, RZ, PT ;  /* 0x000000ff7000720c */ /* 0x000fc60003fa6270 */
[----:B------:R-:W-:Y:S01]  /*fc00*/  @!P2 IMAD.IADD R117, R117, 0x1, -R21 ;  /* 0x000000017575a824 */ /* 0x000fe200078e0a15 */
[----:B------:R-:W-:Y:S01]  /*fc10*/  MOV R6, R3 ;  /* 0x0000000300067202 */ /* 0x000fe20000000f00 */
[----:B-1----:R-:W-:Y:S02]  /*fc20*/  IMAD.MOV.U32 R5, RZ, RZ, R119 ;  /* 0x000000ffff057224 */ /* 0x002fe400078e0077 */
[----:B------:R-:W-:Y:S01]  /*fc30*/  IMAD.HI.U32 R119, R0, R118, RZ ;  /* 0x0000007600777227 */ /* 0x000fe200078e00ff */
[----:B------:R-:W-:Y:S02]  /*fc40*/  @!P6 IADD3 R6, -R6, RZ, RZ ;  /* 0x000000ff0606e210 */ /* 0x000fe40007ffe1ff */
[----:B------:R-:W-:Y:S01]  /*fc50*/  @!P4 IADD3 R5, -R5, RZ, RZ ;  /* 0x000000ff0505c210 */ /* 0x000fe20007ffe1ff */
[----:B------:R-:W-:Y:S01]  /*fc60*/  @!P3 IMAD.IADD R114, R114, 0x1, -R21 ;  /* 0x000000017272b824 */ /* 0x000fe200078e0a15 */
[----:B------:R-:W-:Y:S01]  /*fc70*/  ISETP.GE.AND P4, PT, R2, RZ, PT ;  /* 0x000000ff0200720c */ /* 0x000fe20003f86270 */
[----:B------:R-:W-:Y:S01]  /*fc80*/  IMAD R2, R21, R116, R111 ;  /* 0x0000007415027224 */ /* 0x000fe200078e026f */
[----:B------:R-:W-:Y:S01]  /*fc90*/  IADD3 R119, -R119, RZ, RZ ;  /* 0x000000ff77777210 */ /* 0x000fe20007ffe1ff */
[----:B------:R1:W-:Y:S01]  /*fca0*/  STL [R1+0x5bc], R5 ;  /* 0x0005bc0501007387 */ /* 0x0003e20000100800 */
[----:B------:R-:W-:Y:S01]  /*fcb0*/  IMAD.HI.U32 R111, R0, R115, RZ ;  /* 0x00000073006f7227 */ /* 0x000fe200078e00ff */
[----:B------:R-:W-:-:S02]  /*fcc0*/  ISETP.GE.AND P6, PT, R113, RZ, PT ;  /* 0x000000ff7100720c */ /* 0x000fc40003fc6270 */
[----:B------:R-:W-:Y:S01]  /*fcd0*/  ISETP.GT.U32.AND P2, PT, R21, R2, PT ;  /* 0x000000021500720c */ /* 0x000fe20003f44070 */
[----:B------:R-:W-:-:S04]  /*fce0*/  IMAD.HI.U32 R116, R0, R20, RZ ;  /* 0x0000001400747227 */ /* 0x000fc800078e00ff */
[----:B------:R-:W-:Y:S01]  /*fcf0*/  IMAD.MOV R111, RZ, RZ, -R111 ;  /* 0x000000ffff6f7224 */ /* 0x000fe200078e0a6f */
[----:B------:R-:W-:Y:S01]  /*fd00*/  IADD3 R116, -R116, RZ, RZ ;  /* 0x000000ff74747210 */ /* 0x000fe20007ffe1ff */
[----:B-1----:R-:W-:Y:S02]  /*fd10*/  IMAD.MOV.U32 R5, RZ, RZ, R117 ;  /* 0x000000ffff057224 */ /* 0x002fe400078e0075 */
[C---:B------:R-:W-:Y:S02]  /*fd20*/  IMAD R115, R21.reuse, R111, R115 ;  /* 0x0000006f15737224 */ /* 0x040fe400078e0273 */
[----:B------:R-:W-:Y:S02]  /*fd30*/  @!P0 IMAD.MOV R5, RZ, RZ, -R5 ;  /* 0x000000ffff058224 */ /* 0x000fe400078e0a05 */
[----:B------:R-:W-:Y:S01]  /*fd40*/  @!P2 IADD3 R2, R2, -R21, RZ ;  /* 0x800000150202a210 */ /* 0x000fe20007ffe0ff */
[----:B------:R-:W-:Y:S01]  /*fd50*/  VIADD R111, R10, 0x12c ;  /* 0x0000012c0a6f7836 */ /* 0x000fe20000000000 */
[C---:B------:R-:W-:Y:S01]  /*fd60*/  ISETP.GT.U32.AND P3, PT, R21.reuse, R115, PT ;  /* 0x000000731500720c */ /* 0x040fe20003f64070 */
[----:B------:R1:W-:Y:S01]  /*fd70*/  STL [R1+0x5a8], R5 ;  /* 0x0005a80501007387 */ /* 0x0003e20000100800 */
[C---:B------:R-:W-:Y:S01]  /*fd80*/  ISETP.GT.U32.AND P2, PT, R21.reuse, R2, PT ;  /* 0x000000021500720c */ /* 0x040fe20003f44070 */
[----:B------:R-:W-:-:S02]  /*fd90*/  IMAD R112, R21, R119, R118 ;  /* 0x0000007715707224 */ /* 0x000fc400078e0276 */
[C---:B------:R-:W-:Y:S01]  /*fda0*/  IMAD R20, R21.reuse, R116, R20 ;  /* 0x0000007415147224 */ /* 0x040fe200078e0214 */
[----:B------:R-:W-:Y:S01]  /*fdb0*/  IABS R116, R111 ;  /* 0x0000006f00747213 */ /* 0x000fe20000000000 */
[----:B------:R-:W-:Y:S01]  /*fdc0*/  VIADD R113, R10, 0x12d ;  /* 0x0000012d0a717836 */ /* 0x000fe20000000000 */
[C---:B------:R-:W-:Y:S01]  /*fdd0*/  ISETP.GT.U32.AND P0, PT, R21.reuse, R112, PT ;  /* 0x000000701500720c */ /* 0x040fe20003f04070 */
[----:B------:R-:W-:Y:S01]  /*fde0*/  STL [R1+0x5b0], R6 ;  /* 0x0005b00601007387 */ /* 0x000fe20000100800 */
[----:B-1----:R-:W-:Y:S02]  /*fdf0*/  IMAD.MOV.U32 R5, RZ, RZ, R114 ;  /* 0x000000ffff057224 */ /* 0x002fe400078e0072 */
[----:B------:R-:W-:Y:S01]  /*fe00*/  IMAD.MOV.U32 R3, RZ, RZ, R116 ;  /* 0x000000ffff037224 */ /* 0x000fe200078e0074 */
[----:B------:R-:W-:Y:S01]  /*fe10*/  IABS R116, R113 ;  /* 0x0000007100747213 */ /* 0x000fe20000000000 */
[----:B------:R-:W-:Y:S01]  /*fe20*/  @!P1 IMAD.MOV R5, RZ, RZ, -R5 ;  /* 0x000000ffff059224 */ /* 0x000fe200078e0a05 */
[----:B------:R-:W-:Y:S01]  /*fe30*/  ISETP.GT.U32.AND P1, PT, R21, R20, PT ;  /* 0x000000141500720c */ /* 0x000fe20003f24070 */
[----:B------:R-:W-:Y:S01]  /*fe40*/  IMAD.HI.U32 R114, R0, R3, RZ ;  /* 0x0000000300727227 */ /* 0x000fe200078e00ff */
[----:B------:R-:W-:-:S02]  /*fe50*/  @!P2 IADD3 R2, R2, -R21, RZ ;  /* 0x800000150202a210 */ /* 0x000fc40007ffe0ff */
[----:B------:R1:W-:Y:S01]  /*fe60*/  STL [R1+0x5b4], R5 ;  /* 0x0005b40501007387 */ /* 0x0003e20000100800 */
[----:B------:R-:W-:Y:S01]  /*fe70*/  IMAD.MOV R114, RZ, RZ, -R114 ;  /* 0x000000ffff727224 */ /* 0x000fe200078e0a72 */
[----:B------:R-:W-:Y:S01]  /*fe80*/  @!P3 IADD3 R115, R115, -R21, RZ ;  /* 0x800000157373b210 */ /* 0x000fe20007ffe0ff */
[----:B------:R-:W-:Y:S01]  /*fe90*/  @!P0 IMAD.IADD R112, R112, 0x1, -R21 ;  /* 0x0000000170708824 */ /* 0x000fe200078e0a15 */
[----:B------:R-:W-:Y:S01]  /*fea0*/  ISETP.GE.AND P0, PT, R111, RZ, PT ;  /* 0x000000ff6f00720c */ /* 0x000fe20003f06270 */
[C---:B------:R-:W-:Y:S01]  /*feb0*/  IMAD R3, R21.reuse, R114, R3 ;  /* 0x0000007215037224 */ /* 0x040fe200078e0203 */
[----:B------:R-:W-:Y:S01]  /*fec0*/  ISETP.GE.AND P2, PT, R4, RZ, PT ;  /* 0x000000ff0400720c */ /* 0x000fe20003f46270 */
[----:B------:R-:W-:Y:S01]  /*fed0*/  IMAD.HI.U32 R114, R0, R116, RZ ;  /* 0x0000007400727227 */ /* 0x000fe200078e00ff */
[----:B------:R-:W-:-:S03]  /*fee0*/  ISETP.GT.U32.AND P3, PT, R21, R112, PT ;  /* 0x000000701500720c */ /* 0x000fc60003f64070 */
[----:B-1----:R-:W-:Y:S01]  /*fef0*/  IMAD.MOV.U32 R5, RZ, RZ, R2 ;  /* 0x000000ffff057224 */ /* 0x002fe200078e0002 */
[----:B------:R-:W-:Y:S01]  /*ff00*/  IADD3 R114, -R114, RZ, RZ ;  /* 0x000000ff72727210 */ /* 0x000fe20007ffe1ff */
[--C-:B------:R-:W-:Y:S02]  /*ff10*/  @!P1 IMAD.IADD R20, R20, 0x1, -R21.reuse ;  /* 0x0000000114149824 */ /* 0x100fe400078e0a15 */
[C---:B------:R-:W-:Y:S01]  /*ff20*/  VIADD R111, R10.reuse, 0x130 ;  /* 0x000001300a6f7836 */ /* 0x040fe20000000000 */
[----:B------:R-:W-:Y:S01]  /*ff30*/  @!P4 IADD3 R5, -R5, RZ, RZ ;  /* 0x000000ff0505c210 */ /* 0x000fe20007ffe1ff */
[C---:B------:R-:W-:Y:S01]  /*ff40*/  VIADD R4, R10.reuse, 0x12e ;  /* 0x0000012e0a047836 */ /* 0x040fe20000000000 */
[C---:B------:R-:W-:Y:S01]  /*ff50*/  ISETP.GT.U32.AND P4, PT, R21.reuse, R115, PT ;  /* 0x000000731500720c */ /* 0x040fe20003f84070 */
[----:B------:R-:W-:Y:S01]  /*ff60*/  VIADD R2, R10, 0x12f ;  /* 0x0000012f0a027836 */ /* 0x000fe20000000000 */
[C---:B------:R-:W-:Y:S01]  /*ff70*/  ISETP.GT.U32.AND P1, PT, R21.reuse, R20, PT ;  /* 0x000000141500720c */ /* 0x040fe20003f24070 */
[----:B------:R-:W-:Y:S01]  /*ff80*/  IMAD R116, R21, R114, R116 ;  /* 0x0000007215747224 */ /* 0x000fe200078e0274 */
[----:B------:R-:W-:Y:S01]  /*ff90*/  IABS R118, R111 ;  /* 0x0000006f00767213 */ /* 0x000fe20000000000 */
[----:B------:R-:W-:Y:S01]  /*ffa0*/  @!P3 IMAD.IADD R112, R112, 0x1, -R21 ;  /* 0x000000017070b824 */ /* 0x000fe200078e0a15 */
[----:B------:R-:W-:Y:S01]  /*ffb0*/  IABS R117, R4 ;  /* 0x0000000400757213 */ /* 0x000fe20000000000 */
[----:B------:R1:W-:Y:S01]  /*ffc0*/  STL [R1+0x5b8], R5 ;  /* 0x0005b80501007387 */ /* 0x0003e20000100800 */
[----:B------:R-:W-:-:S02]  /*ffd0*/  IABS R114, R2 ;  /* 0x0000000200727213 */ /* 0x000fc40000000000 */
[----:B------:R-:W-:-:S03]  /*ffe0*/  ISETP.GT.U32.AND P3, PT, R21, R3, PT ;  /* 0x000000031500720c */ /* 0x000fc60003f64070 */
[----:B------:R-:W-:Y:S01]  /*fff0*/  @!P4 IADD3 R115, R115, -R21, RZ ;  /* 0x800000157373c210 */ /* 0x000fe20007ffe0ff */
[----:B------:R-:W-:Y:S01]  /*10000*/  IMAD.HI.U32 R119, R0, R114, RZ ;  /* 0x0000007200777227 */ /* 0x000fe200078e00ff */
[----:B------:R-:W-:-:S03]  /*10010*/  ISETP.GT.U32.AND P4, PT, R21, R116, PT ;  /* 0x000000741500720c */ /* 0x000fc60003f84070 */
[----:B------:R-:W-:Y:S01]  /*10020*/  @!P1 IMAD.IADD R20, R20, 0x1, -R21 ;  /* 0x0000000114149824 */ /* 0x000fe200078e0a15 */
[----:B------:R-:W-:Y:S01]  /*10030*/  ISETP.GE.AND P1, PT, R113, RZ, PT ;  /* 0x000000ff7100720c */ /* 0x000fe20003f26270 */
[----:B------:R-:W-:Y:S02]  /*10040*/  IMAD.MOV.U32 R113, RZ, RZ, R118 ;  /* 0x000000ffff717224 */ /* 0x000fe400078e0076 */
[----:B------:R-:W-:Y:S01]  /*10050*/  IMAD.HI.U32 R118, R0, R117, RZ ;  /* 0x0000007500767227 */ /* 0x000fe200078e00ff */
[----:B------:R-:W-:Y:S02]  /*10060*/  @!P3 IADD3 R3, R3, -R21, RZ ;  /* 0x800000150303b210 */ /* 0x000fe40007ffe0ff */
[----:B------:R-:W-:Y:S01]  /*10070*/  ISETP.GE.AND P3, PT, R4, RZ, PT ;  /* 0x000000ff0400720c */ /* 0x000fe20003f66270 */
[----:B-1----:R-:W-:Y:S01]  /*10080*/  IMAD.MOV.U32 R5, RZ, RZ, R112 ;  /* 0x000000ffff057224 */ /* 0x002fe200078e0070 */
[----:B------:R-:W-:Y:S01]  /*10090*/  IADD3 R112, -R119, RZ, RZ ;  /* 0x000000ff77707210 */ /* 0x000fe20007ffe1ff */
[----:B------:R-:W-:-:S02]  /*100a0*/  IMAD.MOV R118, RZ, RZ, -R118 ;  /* 0x000000ffff767224 */ /* 0x000fc400078e0a76 */
[----:B------:R-:W-:Y:S01]  /*100b0*/  @!P5 IMAD.MOV R5, RZ, RZ, -R5 ;  /* 0x000000ffff05d224 */ /* 0x000fe200078e0a05 */
[C---:B------:R-:W-:Y:S01]  /*100c0*/  ISETP.GT.U32.AND P5, PT, R21.reuse, R3, PT ;  /* 0x000000031500720c */ /* 0x040fe20003fa4070 */
[----:B------:R-:W-:Y:S02]  /*100d0*/  IMAD.MOV.U32 R6, RZ, RZ, R115 ;  /* 0x000000ffff067224 */ /* 0x000fe400078e0073 */
[C---:B------:R-:W-:Y:S01]  /*100e0*/  IMAD R117, R21.reuse, R118, R117 ;  /* 0x0000007615757224 */ /* 0x040fe200078e0275 */
[----:B------:R1:W-:Y:S01]  /*100f0*/  STL [R1+0x5ac], R5 ;  /* 0x0005ac0501007387 */ /* 0x0003e20000100800 */
[----:B------:R-:W-:Y:S01]  /*10100*/  @!P4 IMAD.IADD R116, R116, 0x1, -R21 ;  /* 0x000000017474c824 */ /* 0x000fe200078e0a15 */
[----:B------:R-:W-:Y:S01]  /*10110*/  @!P6 IADD3 R6, -R6, RZ, RZ ;  /* 0x000000ff0606e210 */ /* 0x000fe20007ffe1ff */
[C---:B------:R-:W-:Y:S01]  /*10120*/  IMAD R114, R21.reuse, R112, R114 ;  /* 0x0000007015727224 */ /* 0x040fe200078e0272 */
[C---:B------:R-:W-:Y:S01]  /*10130*/  ISETP.GT.U32.AND P6, PT, R21.reuse, R117, PT ;  /* 0x000000751500720c */ /* 0x040fe20003fc4070 */
[----:B------:R-:W-:Y:S01]  /*10140*/  IMAD.HI.U32 R4, R0, R113, RZ ;  /* 0x0000007100047227 */ /* 0x000fe200078e00ff */
[----:B------:R-:W-:Y:S01]  /*10150*/  ISETP.GT.U32.AND P4, PT, R21, R116, PT ;  /* 0x000000741500720c */ /* 0x000fe20003f84070 */
[----:B------:R2:W-:Y:S02]  /*10160*/  STL [R1+0x59c], R6 ;  /* 0x00059c0601007387 */ /* 0x0005e40000100800 */
[----:B------:R-:W-:Y:S01]  /*10170*/  VIADD R118, R10, 0x131 ;  /* 0x000001310a767836 */ /* 0x000fe20000000000 */
[----:B------:R-:W-:Y:S01]  /*10180*/  IADD3 R4, -R4, RZ, RZ ;  /* 0x000000ff04047210 */ /* 0x000fe20007ffe1ff */
[----:B-1----:R-:W-:Y:S01]  /*10190*/  IMAD.MOV.U32 R5, RZ, RZ, R20 ;  /* 0x000000ffff057224 */ /* 0x002fe200078e0014 */
[-C--:B------:R-:W-:Y:S01]  /*101a0*/  @!P5 IADD3 R3, R3, -R21.reuse, RZ ;  /* 0x800000150303d210 */ /* 0x080fe20007ffe0ff */
[----:B------:R-:W-:Y:S01]  /*101b0*/  VIADD R112, R10, 0x133 ;  /* 0x000001330a707836 */ /* 0x000fe20000000000 */
[----:B------:R-:W-:Y:S01]  /*101c0*/  ISETP.GE.AND P5, PT, R2, RZ, PT ;  /* 0x000000ff0200720c */ /* 0x000fe20003fa6270 */
[----:B------:R-:W-:Y:S01]  /*101d0*/  @!P2 IMAD.MOV R5, RZ, RZ, -R5 ;  /* 0x000000ffff05a224 */ /* 0x000fe200078e0a05 */
[C---:B------:R-:W-:Y:S01]  /*101e0*/  ISETP.GT.U32.AND P2, PT, R21.reuse, R114, PT ;  /* 0x000000721500720c */ /* 0x040fe20003f44070 */
[----:B------:R-:W-:Y:S01]  /*101f0*/  IMAD R113, R21, R4, R113 ;  /* 0x0000000415717224 */ /* 0x000fe200078e0271 */
[----:B------:R-:W-:Y:S01]  /*10200*/  IABS R4, R118 ;  /* 0x0000007600047213 */ /* 0x000fe20000000000 */
[----:B------:R-:W-:Y:S01]  /*10210*/  @!P4 IMAD.IADD R116, R116, 0x1, -R21 ;  /* 0x000000017474c824 */ /* 0x000fe200078e0a15 */
[----:B------:R-:W-:Y:S01]  /*10220*/  @!P6 IADD3 R117, R117, -R21, RZ ;  /* 0x800000157575e210 */ /* 0x000fe20007ffe0ff */
[----:B------:R-:W-:Y:S01]  /*10230*/  VIADD R2, R10, 0x132 ;  /* 0x000001320a027836 */ /* 0x000fe20000000000 */
[----:B------:R-:W-:Y:S01]  /*10240*/  ISETP.GT.U32.AND P4, PT, R21, R113, PT ;  /* 0x000000711500720c */ /* 0x000fe20003f84070 */
[----:B------:R1:W-:Y:S01]  /*10250*/  STL [R1+0x5a0], R5 ;  /* 0x0005a00501007387 */ /* 0x0003e20000100800 */
[----:B------:R-:W-:Y:S01]  /*10260*/  ISETP.GE.AND P6, PT, R111, RZ, PT ;  /* 0x000000ff6f00720c */ /* 0x000fe20003fc6270 */
[----:B------:R-:W-:Y:S01]  /*10270*/  IMAD.HI.U32 R111, R0, R4, RZ ;  /* 0x00000004006f7227 */ /* 0x000fe200078e00ff */
[----:B------:R-:W-:-:S02]  /*10280*/  IABS R20, R2 ;  /* 0x0000000200147213 */ /* 0x000fc40000000000 */
[----:B------:R-:W-:Y:S01]  /*10290*/  IABS R120, R112 ;  /* 0x0000007000787213 */ /* 0x000fe20000000000 */
[----:B------:R-:W-:Y:S01]  /*102a0*/  @!P2 IMAD.IADD R114, R114, 0x1, -R21 ;  /* 0x000000017272a824 */ /* 0x000fe200078e0a15 */
[----:B------:R-:W-:Y:S01]  /*102b0*/  ISETP.GT.U32.AND P2, PT, R21, R117, PT ;  /* 0x000000751500720c */ /* 0x000fe20003f44070 */
[----:B------:R-:W-:Y:S01]  /*102c0*/  IMAD.MOV R111, RZ, RZ, -R111 ;  /* 0x000000ffff6f7224 */ /* 0x000fe200078e0a6f */
[----:B--2---:R-:W-:Y:S01]  /*102d0*/  MOV R6, R116 ;  /* 0x0000007400067202 */ /* 0x004fe20000000f00 */
[----:B------:R-:W-:Y:S01]  /*102e0*/  IMAD.HI.U32 R121, R0, R120, RZ ;  /* 0x0000007800797227 */ /* 0x000fe200078e00ff */
[----:B-1----:R-:W-:-:S03]  /*102f0*/  MOV R5, R3 ;  /* 0x0000000300057202 */ /* 0x002fc60000000f00 */
[----:B------:R-:W-:Y:S01]  /*10300*/  IMAD R4, R21, R111, R4 ;  /* 0x0000006f15047224 */ /* 0x000fe200078e0204 */
[----:B------:R-:W-:Y:S01]  /*10310*/  @!P0 IADD3 R5, -R5, RZ, RZ ;  /* 0x000000ff05058210 */ /* 0x000fe20007ffe1ff */
[----:B------:R-:W-:Y:S01]  /*10320*/  @!P4 IMAD.IADD R113, R113, 0x1, -R21 ;  /* 0x000000017171c824 */ /* 0x000fe200078e0a15 */
[----:B------:R-:W-:Y:S01]  /*10330*/  ISETP.GT.U32.AND P4, PT, R21, R114, PT ;  /* 0x000000721500720c */ /* 0x000fe20003f84070 */
[----:B------:R-:W-:Y:S02]  /*10340*/  IMAD.HI.U32 R3, R0, R20, RZ ;  /* 0x0000001400037227 */ /* 0x000fe400078e00ff */
[----:B------:R-:W-:Y:S01]  /*10350*/  @!P2 IADD3 R117, R117, -R21, RZ ;  /* 0x800000157575a210 */ /* 0x000fe20007ffe0ff */
[----:B------:R1:W-:Y:S01]  /*10360*/  STL [R1+0x5a4], R5 ;  /* 0x0005a40501007387 */ /* 0x0003e20000100800 */
[C---:B------:R-:W-:Y:S01]  /*10370*/  ISETP.GT.U32.AND P2, PT, R21.reuse, R4, PT ;  /* 0x000000041500720c */ /* 0x040fe20003f44070 */
[----:B------:R-:W-:Y:S01]  /*10380*/  IMAD.MOV R3, RZ, RZ, -R3 ;  /* 0x000000ffff037224 */ /* 0x000fe200078e0a03 */
[----:B------:R-:W-:Y:S01]  /*10390*/  ISETP.GT.U32.AND P0, PT, R21, R113, PT ;  /* 0x000000711500720c */ /* 0x000fe20003f04070 */
[----:B------:R-:W-:-:S02]  /*103a0*/  VIADD R111, R10, 0x134 ;  /* 0x000001340a6f7836 */ /* 0x000fc40000000000 */
[C---:B------:R-:W-:Y:S02]  /*103b0*/  IMAD R20, R21.reuse, R3, R20 ;  /* 0x0000000315147224 */ /* 0x040fe400078e0214 */
[----:B------:R-:W-:Y:S01]  /*103c0*/  @!P1 IMAD.MOV R6, RZ, RZ, -R6 ;  /* 0x000000ffff069224 */ /* 0x000fe200078e0a06 */
[----:B------:R-:W-:Y:S01]  /*103d0*/  IABS R3, R111 ;  /* 0x0000006f00037213 */ /* 0x000fe20000000000 */
[----:B------:R-:W-:Y:S01]  /*103e0*/  @!P4 IMAD.IADD R114, R114, 0x1, -R21 ;  /* 0x000000017272c824 */ /* 0x000fe200078e0a15 */
[----:B------:R-:W-:Y:S01]  /*103f0*/  ISETP.GT.U32.AND P4, PT, R21, R20, PT ;  /* 0x000000141500720c */ /* 0x000fe20003f84070 */
[----:B------:R-:W-:Y:S01]  /*10400*/  IMAD.MOV R121, RZ, RZ, -R121 ;  /* 0x000000ffff797224 */ /* 0x000fe200078e0a79 */
[----:B-1----:R-:W-:Y:S01]  /*10410*/  MOV R5, R117 ;  /* 0x0000007500057202 */ /* 0x002fe20000000f00 */
[----:B------:R-:W-:Y:S01]  /*10420*/  @!P2 IMAD.IADD R4, R4, 0x1, -R21 ;  /* 0x000000010404a824 */ /* 0x000fe200078e0a15 */
[----:B------:R-:W-:Y:S01]  /*10430*/  ISETP.GE.AND P2, PT, R2, RZ, PT ;  /* 0x000000ff0200720c */ /* 0x000fe20003f46270 */
[----:B------:R-:W-:Y:S01]  /*10440*/  IMAD.HI.U32 R119, R0, R3, RZ ;  /* 0x0000000300777227 */ /* 0x000fe200078e00ff */
[----:B------:R-:W-:Y:S01]  /*10450*/  @!P3 IADD3 R5, -R5, RZ, RZ ;  /* 0x000000ff0505b210 */ /* 0x000fe20007ffe1ff */
[----:B------:R1:W-:Y:S01]  /*10460*/  STL [R1+0x598], R6 ;  /* 0x0005980601007387 */ /* 0x0003e20000100800 */
[C---:B------:R-:W-:Y:S01]  /*10470*/  ISETP.GT.U32.AND P1, PT, R21.reuse, R4, PT ;  /* 0x000000041500720c */ /* 0x040fe20003f24070 */
[----:B------:R-:W-:Y:S01]  /*10480*/  IMAD R2, R21, R121, R120 ;  /* 0x0000007915027224 */ /* 0x000fe200078e0278 */
[----:B------:R-:W-:Y:S01]  /*10490*/  @!P0 IADD3 R113, R113, -R21, RZ ;  /* 0x8000001571718210 */ /* 0x000fe20007ffe0ff */
[----:B------:R-:W-:Y:S01]  /*104a0*/  IMAD.MOV R119, RZ, RZ, -R119 ;  /* 0x000000ffff777224 */ /* 0x000fe200078e0a77 */
[----:B------:R2:W-:Y:S01]  /*104b0*/  STL [R1+0x594], R5 ;  /* 0x0005940501007387 */ /* 0x0005e20000100800 */
[----:B------:R-:W-:Y:S01]  /*104c0*/  @!P4 IMAD.IADD R20, R20, 0x1, -R21 ;  /* 0x000000011414c824 */ /* 0x000fe200078e0a15 */
[C---:B------:R-:W-:Y:S01]  /*104d0*/  ISETP.GT.U32.AND P3, PT, R21.reuse, R2, PT ;  /* 0x000000021500720c */ /* 0x040fe20003f64070 */
[----:B------:R-:W-:Y:S01]  /*104e0*/  VIADD R115, R10, 0x135 ;  /* 0x000001350a737836 */ /* 0x000fe20000000000 */
[----:B------:R-:W-:Y:S01]  /*104f0*/  ISETP.GE.AND P0, PT, R118, RZ, PT ;  /* 0x000000ff7600720c */ /* 0x000fe20003f06270 */
[----:B-1----:R-:W-:Y:S01]  /*10500*/  IMAD.MOV.U32 R6, RZ, RZ, R114 ;  /* 0x000000ffff067224 */ /* 0x002fe200078e0072 */
[----:B------:R-:W-:-:S02]  /*10510*/  ISETP.GT.U32.AND P4, PT, R21, R20, PT ;  /* 0x000000141500720c */ /* 0x000fc40003f84070 */
[----:B------:R-:W-:Y:S01]  /*10520*/  IABS R118, R115 ;  /* 0x0000007300767213 */ /* 0x000fe20000000000 */
[----:B------:R-:W-:Y:S01]  /*10530*/  @!P5 IMAD.MOV R6, RZ, RZ, -R6 ;  /* 0x000000ffff06d224 */ /* 0x000fe200078e0a06 */
[----:B------:R-:W-:Y:S01]  /*10540*/  @!P1 IADD3 R4, R4, -R21, RZ ;  /* 0x8000001504049210 */ /* 0x000fe20007ffe0ff */
[----:B--2---:R-:W-:Y:S01]  /*10550*/  IMAD.MOV.U32 R5, RZ, RZ, R113 ;  /* 0x000000ffff057224 */ /* 0x004fe200078e0071 */
[----:B------:R-:W-:Y:S01]  /*10560*/  ISETP.GE.AND P5, PT, R112, RZ, PT ;  /* 0x000000ff7000720c */ /* 0x000fe20003fa6270 */
[----:B------:R-:W-:Y:S01]  /*10570*/  IMAD R113, R21, R119, R3 ;  /* 0x0000007715717224 */ /* 0x000fe200078e0203 */
[----:B------:R-:W-:Y:S01]  /*10580*/  STL [R1+0x590], R6 ;  /* 0x0005900601007387 */ /* 0x000fe20000100800 */
[----:B------:R-:W-:Y:S01]  /*10590*/  VIADD R3, R10, 0x136 ;  /* 0x000001360a037836 */ /* 0x000fe20000000000 */
[----:B------:R-:W-:Y:S01]  /*105a0*/  @!P6 IADD3 R5, -R5, RZ, RZ ;  /* 0x000000ff0505e210 */ /* 0x000fe20007ffe1ff */
[--C-:B------:R-:W-:Y:S01]  /*105b0*/  @!P3 IMAD.IADD R2, R2, 0x1, -R21.reuse ;  /* 0x000000010202b824 */ /* 0x100fe200078e0a15 */
[----:B------:R-:W-:Y:S01]  /*105c0*/  ISETP.GT.U32.AND P1, PT, R21, R113, PT ;  /* 0x000000711500720c */ /* 0x000fe20003f24070 */
[----:B------:R-:W-:Y:S01]  /*105d0*/  IMAD.HI.U32 R112, R0, R118, RZ ;  /* 0x0000007600707227 */ /* 0x000fe200078e00ff */
[----:B------:R-:W-:Y:S01]  /*105e0*/  IABS R120, R3 ;  /* 0x0000000300787213 */ /* 0x000fe20000000000 */
[----:B------:R1:W-:Y:S01]  /*105f0*/  STL [R1+0x58c], R5 ;  /* 0x00058c0501007387 */ /* 0x0003e20000100800 */
[----:B------:R-:W-:Y:S01]  /*10600*/  ISETP.GE.AND P6, PT, R111, RZ, PT ;  /* 0x000000ff6f00720c */ /* 0x000fe20003fc6270 */
[----:B------:R-:W-:Y:S01]  /*10610*/  @!P4 IMAD.IADD R20, R20, 0x1, -R21 ;  /* 0x000000011414c824 */ /* 0x000fe200078e0a15 */
[----:B------:R-:W-:Y:S01]  /*10620*/  ISETP.GE.AND P3, PT, R3, RZ, PT ;  /* 0x000000ff0300720c */ /* 0x000fe20003f66270 */
[----:B------:R-:W-:Y:S01]  /*10630*/  IMAD.MOV R112, RZ, RZ, -R112 ;  /* 0x000000ffff707224 */ /* 0x000fe200078e0a70 */
[----:B------:R-:W-:Y:S01]  /*10640*/  ISETP.GE.AND P4, PT, R115, RZ, PT ;  /* 0x000000ff7300720c */ /* 0x000fe20003f86270 */
[----:B------:R-:W-:-:S02]  /*10650*/  VIADD R111, R10, 0x138 ;  /* 0x000001380a6f7836 */ /* 0x000fc40000000000 */
[----:B------:R-:W-:Y:S01]  /*10660*/  IMAD R121, R21, R112, R118 ;  /* 0x0000007015797224 */ /* 0x000fe200078e0276 */
[----:B------:R-:W-:Y:S01]  /*10670*/  IADD3 R112, R10, 0x137, RZ ;  /* 0x000001370a707810 */ /* 0x000fe20007ffe0ff */
[----:B------:R-:W-:Y:S01]  /*10680*/  @!P1 IMAD.IADD R113, R113, 0x1, -R21 ;  /* 0x0000000171719824 */ /* 0x000fe200078e0a15 */
[----:B-1----:R-:W-:Y:S01]  /*10690*/  MOV R5, R4 ;  /* 0x0000000400057202 */ /* 0x002fe20000000f00 */
[----:B------:R-:W-:Y:S01]  /*106a0*/  IMAD.HI.U32 R4, R0, R120, RZ ;  /* 0x0000007800047227 */ /* 0x000fe200078e00ff */
[C---:B------:R-:W-:Y:S02]  /*106b0*/  ISETP.GT.U32.AND P1, PT, R21.reuse, R2, PT ;  /* 0x000000021500720c */ /* 0x040fe40003f24070 */
[----:B------:R-:W-:Y:S01]  /*106c0*/  IABS R116, R112 ;  /* 0x0000007000747213 */ /* 0x000fe20000000000 */
[----:B------:R-:W-:Y:S01]  /*106d0*/  @!P0 IMAD.MOV R5, RZ, RZ, -R5 ;  /* 0x000000ffff058224 */ /* 0x000fe200078e0a05 */
[C---:B------:R-:W-:Y:S01]  /*106e0*/  ISETP.GT.U32.AND P0, PT, R21.reuse, R113, PT ;  /* 0x000000711500720c */ /* 0x040fe20003f04070 */
[----:B------:R-:W-:Y:S01]  /*106f0*/  IMAD.MOV R4, RZ, RZ, -R4 ;  /* 0x000000ffff047224 */ /* 0x000fe200078e0a04 */
[----:B------:R-:W-:Y:S01]  /*10700*/  IABS R119, R111 ;  /* 0x0000006f00777213 */ /* 0x000fe20000000000 */
[----:B------:R-:W-:Y:S01]  /*10710*/  VIADD R3, R10, 0x139 ;  /* 0x000001390a037836 */ /* 0x000fe20000000000 */
[----:B------:R1:W-:Y:S01]  /*10720*/  STL [R1+0x584], R5 ;  /* 0x0005840501007387 */ /* 0x0003e20000100800 */
[----:B------:R-:W-:-:S02]  /*10730*/  IMAD R120, R21, R4, R120 ;  /* 0x0000000415787224 */ /* 0x000fc400078e0278 */
[----:B------:R-:W-:Y:S01]  /*10740*/  IMAD.HI.U32 R4, R0, R116, RZ ;  /* 0x0000007400047227 */ /* 0x000fe200078e00ff */
[----:B------:R-:W-:Y:S02]  /*10750*/  IABS R118, R3 ;  /* 0x0000000300767213 */ /* 0x000fe40000000000 */
[----:B------:R-:W-:Y:S01]  /*10760*/  @!P1 IADD3 R2, R2, -R21, RZ ;  /* 0x8000001502029210 */ /* 0x000fe20007ffe0ff */
[----:B------:R-:W-:Y:S01]  /*10770*/  VIADD R115, R10, 0x13d ;  /* 0x0000013d0a737836 */ /* 0x000fe20000000000 */
[----:B------:R-:W-:Y:S01]  /*10780*/  ISETP.GT.U32.AND P1, PT, R21, R120, PT ;  /* 0x000000781500720c */ /* 0x000fe20003f24070 */
[----:B------:R-:W-:Y:S01]  /*10790*/  @!P0 IMAD.IADD R113, R113, 0x1, -R21 ;  /* 0x0000000171718824 */ /* 0x000fe200078e0a15 */
[----:B-1----:R-:W-:Y:S01]  /*107a0*/  MOV R5, R20 ;  /* 0x0000001400057202 */ /* 0x002fe20000000f00 */
[----:B------:R-:W-:Y:S01]  /*107b0*/  IMAD.HI.U32 R20, R0, R119, RZ ;  /* 0x0000007700147227 */ /* 0x000fe200078e00ff */
[----:B------:R-:W-:-:S03]  /*107c0*/  ISETP.GE.AND P0, PT, R112, RZ, PT ;  /* 0x000000ff7000720c */ /* 0x000fc60003f06270 */
[----:B------:R-:W-:Y:S01]  /*107d0*/  @!P2 IMAD.MOV R5, RZ, RZ, -R5 ;  /* 0x000000ffff05a224 */ /* 0x000fe200078e0a05 */
[C---:B------:R-:W-:Y:S01]  /*107e0*/  ISETP.GT.U32.AND P2, PT, R21.reuse, R121, PT ;  /* 0x000000791500720c */ /* 0x040fe20003f44070 */
[----:B------:R-:W-:Y:S01]  /*107f0*/  IMAD.MOV R112, RZ, RZ, -R4 ;  /* 0x000000ffff707224 */ /* 0x000fe200078e0a04 */
[----:B------:R-:W-:Y:S01]  /*10800*/  IADD3 R20, -R20, RZ, RZ ;  /* 0x000000ff14147210 */ /* 0x000fe20007ffe1ff */
[----:B------:R-:W-:Y:S01]  /*10810*/  IMAD.HI.U32 R4, R0, R118, RZ ;  /* 0x0000007600047227 */ /* 0x000fe200078e00ff */
[----:B------:R1:W-:Y:S03]  /*10820*/  STL [R1+0x580], R5 ;  /* 0x0005800501007387 */ /* 0x0003e60000100800 */
[----:B------:R-:W-:Y:S01]  /*10830*/  @!P1 IMAD.IADD R120, R120, 0x1, -R21 ;  /* 0x0000000178789824 */ /* 0x000fe200078e0a15 */
[----:B------:R-:W-:Y:S01]  /*10840*/  IADD3 R4, -R4, RZ, RZ ;  /* 0x000000ff04047210 */ /* 0x000fe20007ffe1ff */
[C---:B------:R-:W-:Y:S01]  /*10850*/  IMAD R116, R21.reuse, R112, R116 ;  /* 0x0000007015747224 */ /* 0x040fe200078e0274 */
[C---:B------:R-:W-:Y:S01]  /*10860*/  IADD3 R112, R10.reuse, 0x13a, RZ ;  /* 0x0000013a0a707810 */ /* 0x040fe20007ffe0ff */
[C---:B------:R-:W-:Y:S01]  /*10870*/  IMAD R119, R21.reuse, R20, R119 ;  /* 0x0000001415777224 */ /* 0x040fe200078e0277 */
[----:B------:R-:W-:Y:S01]  /*10880*/  ISETP.GT.U32.AND P1, PT, R21, R120, PT ;  /* 0x000000781500720c */ /* 0x000fe20003f24070 */
[----:B------:R-:W-:Y:S01]  /*10890*/  @!P2 IMAD.IADD R121, R121, 0x1, -R21 ;  /* 0x000000017979a824 */ /* 0x000fe200078e0a15 */
[----:B------:R-:W-:Y:S01]  /*108a0*/  IABS R114, R112 ;  /* 0x0000007000727213 */ /* 0x000fe20000000000 */
[----:B-1----:R-:W-:Y:S01]  /*108b0*/  IMAD.MOV.U32 R5, RZ, RZ, R2 ;  /* 0x000000ffff057224 */ /* 0x002fe200078e0002 */
[----:B------:R-:W-:Y:S01]  /*108c0*/  ISETP.GE.AND P2, PT, R111, RZ, PT ;  /* 0x000000ff6f00720c */ /* 0x000fe20003f46270 */
[C---:B------:R-:W-:Y:S01]  /*108d0*/  IMAD R118, R21.reuse, R4, R118 ;  /* 0x0000000415767224 */ /* 0x040fe200078e0276 */
[----:B------:R-:W-:Y:S01]  /*108e0*/  IABS R4, R115 ;  /* 0x0000007300047213 */ /* 0x000fe20000000000 */
[----:B------:R-:W-:Y:S01]  /*108f0*/  @!P5 IMAD.MOV R5, RZ, RZ, -R5 ;  /* 0x000000ffff05d224 */ /* 0x000fe200078e0a05 */
[----:B------:R-:W-:Y:S01]  /*10900*/  ISETP.GT.U32.AND P5, PT, R21, R121, PT ;  /* 0x000000791500720c */ /* 0x000fe20003fa4070 */
[----:B------:R-:W-:-:S02]  /*10910*/  VIADD R2, R10, 0x13b ;  /* 0x0000013b0a027836 */ /* 0x000fc40000000000 */
[----:B------:R-:W-:Y:S01]  /*10920*/  IMAD.HI.U32 R117, R0, R114, RZ ;  /* 0x0000007200757227 */ /* 0x000fe200078e00ff */
[----:B------:R1:W-:Y:S02]  /*10930*/  STL [R1+0x57c], R5 ;  /* 0x00057c0501007387 */ /* 0x0003e40000100800 */
[----:B------:R-:W-:Y:S01]  /*10940*/  IABS R111, R2 ;  /* 0x00000002006f7213 */ /* 0x000fe20000000000 */
[----:B------:R-:W-:Y:S01]  /*10950*/  @!P1 IMAD.IADD R120, R120, 0x1, -R21 ;  /* 0x0000000178789824 */ /* 0x000fe200078e0a15 */
[----:B------:R-:W-:Y:S02]  /*10960*/  ISETP.GT.U32.AND P1, PT, R21, R118, PT ;  /* 0x000000761500720c */ /* 0x000fe40003f24070 */
[----:B------:R-:W-:-:S03]  /*10970*/  IADD3 R117, -R117, RZ, RZ ;  /* 0x000000ff75757210 */ /* 0x000fc60007ffe1ff */
[----:B------:R-:W-:Y:S01]  /*10980*/  @!P5 IADD3 R121, R121, -R21, RZ ;  /* 0x800000157979d210 */ /* 0x000fe20007ffe0ff */
[----:B-1----:R-:W-:Y:S01]  /*10990*/  IMAD.MOV.U32 R5, RZ, RZ, R113 ;  /* 0x000000ffff057224 */ /* 0x002fe200078e0071 */
[C---:B------:R-:W-:Y:S01]  /*109a0*/  ISETP.GT.U32.AND P5, PT, R21.reuse, R119, PT ;  /* 0x000000771500720c */ /* 0x040fe20003fa4070 */
[C---:B------:R-:W-:Y:S01]  /*109b0*/  IMAD R114, R21.reuse, R117, R114 ;  /* 0x0000007515727224 */ /* 0x040fe200078e0272 */
[----:B------:R-:W-:Y:S01]  /*109c0*/  IADD3 R113, R10, 0x13c, RZ ;  /* 0x0000013c0a717810 */ /* 0x000fe20007ffe0ff */
[----:B------:R-:W-:Y:S01]  /*109d0*/  @!P6 IMAD.MOV R5, RZ, RZ, -R5 ;  /* 0x000000ffff05e224 */ /* 0x000fe200078e0a05 */
[----:B------:R-:W-:Y:S01]  /*109e0*/  ISETP.GT.U32.AND P6, PT, R21, R116, PT ;  /* 0x000000741500720c */ /* 0x000fe20003fc4070 */
[----:B------:R-:W-:Y:S01]  /*109f0*/  IMAD.MOV.U32 R6, RZ, RZ, R121 ;  /* 0x000000ffff067224 */ /* 0x000fe200078e0079 */
[----:B------:R-:W-:Y:S01]  /*10a00*/  IABS R20, R113 ;  /* 0x0000007100147213 */ /* 0x000fe20000000000 */
[----:B------:R-:W-:Y:S01]  /*10a10*/  @!P1 IMAD.IADD R118, R118, 0x1, -R21 ;  /* 0x0000000176769824 */ /* 0x000fe200078e0a15 */
[----:B------:R1:W-:Y:S01]  /*10a20*/  STL [R1+0x578], R5 ;  /* 0x0005780501007387 */ /* 0x0003e20000100800 */
[----:B------:R-:W-:-:S02]  /*10a30*/  IADD3 R121, R10, 0x140, RZ ;  /* 0x000001400a797810 */ /* 0x000fc40007ffe0ff */
[----:B------:R-:W-:Y:S01]  /*10a40*/  IMAD.HI.U32 R117, R0, R20, RZ ;  /* 0x0000001400757227 */ /* 0x000fe200078e00ff */
[----:B------:R-:W-:Y:S02]  /*10a50*/  @!P4 IADD3 R6, -R6, RZ, RZ ;  /* 0x000000ff0606c210 */ /* 0x000fe40007ffe1ff */
[----:B------:R-:W-:Y:S01]  /*10a60*/  ISETP.GT.U32.AND P4, PT, R21, R118, PT ;  /* 0x000000761500720c */ /* 0x000fe20003f84070 */
[--C-:B------:R-:W-:Y:S02]  /*10a70*/  @!P5 IMAD.IADD R119, R119, 0x1, -R21.reuse ;  /* 0x000000017777d824 */ /* 0x100fe400078e0a15 */
[----:B------:R-:W-:Y:S01]  /*10a80*/  @!P6 IMAD.IADD R116, R116, 0x1, -R21 ;  /* 0x000000017474e824 */ /* 0x000fe200078e0a15 */
[----:B------:R-:W-:Y:S01]  /*10a90*/  ISETP.GE.AND P6, PT, R3, RZ, PT ;  /* 0x000000ff0300720c */ /* 0x000fe20003fc6270 */
[----:B------:R-:W-:Y:S01]  /*10aa0*/  IMAD.HI.U32 R3, R0, R111, RZ ;  /* 0x0000006f00037227 */ /* 0x000fe200078e00ff */
[C---:B------:R-:W-:Y:S01]  /*10ab0*/  ISETP.GT.U32.AND P1, PT, R21.reuse, R119, PT ;  /* 0x000000771500720c */ /* 0x040fe20003f24070 */
[----:B------:R2:W-:Y:S01]  /*10ac0*/  STL [R1+0x570], R6 ;  /* 0x0005700601007387 */ /* 0x0005e20000100800 */
[----:B------:R-:W-:Y:S01]  /*10ad0*/  ISETP.GT.U32.AND P5, PT, R21, R116, PT ;  /* 0x000000741500720c */ /* 0x000fe20003fa4070 */
[----:B-1----:R-:W-:Y:S01]  /*10ae0*/  IMAD.MOV.U32 R5, RZ, RZ, R120 ;  /* 0x000000ffff057224 */ /* 0x002fe200078e0078 */
[----:B------:R-:W-:Y:S01]  /*10af0*/  IADD3 R3, -R3, RZ, RZ ;  /* 0x000000ff03037210 */ /* 0x000fe20007ffe1ff */
[----:B------:R-:W-:Y:S01]  /*10b00*/  IMAD.MOV R117, RZ, RZ, -R117 ;  /* 0x000000ffff757224 */ /* 0x000fe200078e0a75 */
[----:B------:R-:W-:Y:S01]  /*10b10*/  IADD3 R120, R10, 0x144, RZ ;  /* 0x000001440a787810 */ /* 0x000fe20007ffe0ff */
[----:B------:R-:W-:Y:S01]  /*10b20*/  @!P3 IMAD.MOV R5, RZ, RZ, -R5 ;  /* 0x000000ffff05b224 */ /* 0x000fe200078e0a05 */
[----:B------:R-:W-:Y:S01]  /*10b30*/  ISETP.GE.AND P3, PT, R112, RZ, PT ;  /* 0x000000ff7000720c */ /* 0x000fe20003f66270 */
[----:B------:R-:W-:Y:S01]  /*10b40*/  IMAD R111, R21, R3, R111 ;  /* 0x00000003156f7224 */ /* 0x000fe200078e026f */
[----:B------:R-:W-:Y:S01]  /*10b50*/  IADD3 R3, R10, 0x13e, RZ ;  /* 0x0000013e0a037810 */ /* 0x000fe20007ffe0ff */
[----:B------:R-:W-:Y:S01]  /*10b60*/  IMAD.HI.U32 R112, R0, R4, RZ ;  /* 0x0000000400707227 */ /* 0x000fe200078e00ff */
[----:B------:R1:W-:Y:S01]  /*10b70*/  STL [R1+0x56c], R5 ;  /* 0x00056c0501007387 */ /* 0x0003e20000100800 */
[----:B------:R-:W-:-:S02]  /*10b80*/  @!P1 IADD3 R119, R119, -R21, RZ ;  /* 0x8000001577779210 */ /* 0x000fc40007ffe0ff */
[----:B------:R-:W-:Y:S01]  /*10b90*/  @!P5 IMAD.IADD R116, R116, 0x1, -R21 ;  /* 0x000000017474d824 */ /* 0x000fe200078e0a15 */
[C---:B------:R-:W-:Y:S01]  /*10ba0*/  ISETP.GT.U32.AND P5, PT, R21.reuse, R114, PT ;  /* 0x000000721500720c */ /* 0x040fe20003fa4070 */
[----:B------:R-:W-:Y:S01]  /*10bb0*/  IMAD.MOV R112, RZ, RZ, -R112 ;  /* 0x000000ffff707224 */ /* 0x000fe200078e0a70 */
[C---:B------:R-:W-:Y:S01]  /*10bc0*/  ISETP.GT.U32.AND P1, PT, R21.reuse, R111, PT ;  /* 0x0000006f1500720c */ /* 0x040fe20003f24070 */
[C---:B------:R-:W-:Y:S02]  /*10bd0*/  IMAD R20, R21.reuse, R117, R20 ;  /* 0x0000007515147224 */ /* 0x040fe400078e0214 */
[----:B------:R-:W-:Y:S02]  /*10be0*/  IMAD R4, R21, R112, R4 ;  /* 0x0000007015047224 */ /* 0x000fe400078e0204 */
[----:B--2---:R-:W-:Y:S02]  /*10bf0*/  IMAD.MOV.U32 R6, RZ, RZ, R119 ;  /* 0x000000ffff067224 */ /* 0x004fe400078e0077 */
[----:B-1----:R-:W-:-:S02]  /*10c00*/  IMAD.MOV.U32 R5, RZ, RZ, R116 ;  /* 0x000000ffff057224 */ /* 0x002fc400078e0074 */
[----:B------:R-:W-:Y:S01]  /*10c10*/  @!P2 IMAD.MOV R6, RZ, RZ, -R6 ;  /* 0x000000ffff06a224 */ /* 0x000fe200078e0a06 */
[----:B------:R-:W-:Y:S01]  /*10c20*/  ISETP.GT.U32.AND P2, PT, R21, R4, PT ;  /* 0x000000041500720c */ /* 0x000fe20003f44070 */
[--C-:B------:R-:W-:Y:S01]  /*10c30*/  @!P4 IMAD.IADD R118, R118, 0x1, -R21.reuse ;  /* 0x000000017676c824 */ /* 0x100fe200078e0a15 */
[----:B------:R-:W-:Y:S01]  /*10c40*/  @!P5 IADD3 R114, R114, -R21, RZ ;  /* 0x800000157272d210 */ /* 0x000fe20007ffe0ff */
[----:B------:R-:W-:Y:S01]  /*10c50*/  @!P1 IMAD.IADD R111, R111, 0x1, -R21 ;  /* 0x000000016f6f9824 */ /* 0x000fe200078e0a15 */
[C---:B------:R-:W-:Y:S01]  /*10c60*/  ISETP.GT.U32.AND P5, PT, R21.reuse, R20, PT ;  /* 0x000000141500720c */ /* 0x040fe20003fa4070 */
[----:B------:R-:W-:Y:S01]  /*10c70*/  VIADD R112, R10, 0x13f ;  /* 0x0000013f0a707836 */ /* 0x000fe20000000000 */
[----:B------:R-:W-:Y:S02]  /*10c80*/  ISETP.GT.U32.AND P1, PT, R21, R114, PT ;  /* 0x000000721500720c */ /* 0x000fe40003f24070 */
[----:B------:R-:W-:Y:S02]  /*10c90*/  ISETP.GE.AND P4, PT, R2, RZ, PT ;  /* 0x000000ff0200720c */ /* 0x000fe40003f86270 */
[----:B------:R-:W-:-:S02]  /*10ca0*/  IABS R2, R3 ;  /* 0x0000000300027213 */ /* 0x000fc40000000000 */
[----:B------:R-:W-:Y:S01]  /*10cb0*/  @!P0 IADD3 R5, -R5, RZ, RZ ;  /* 0x000000ff05058210 */ /* 0x000fe20007ffe1ff */
[--C-:B------:R-:W-:Y:S01]  /*10cc0*/  @!P2 IMAD.IADD R4, R4, 0x1, -R21.reuse ;  /* 0x000000010404a824 */ /* 0x100fe200078e0a15 */
[----:B------:R-:W-:Y:S01]  /*10cd0*/  IABS R117, R112 ;  /* 0x0000007000757213 */ /* 0x000fe20000000000 */
[----:B------:R-:W-:Y:S01]  /*10ce0*/  IMAD.HI.U32 R116, R0, R2, RZ ;  /* 0x0000000200747227 */ /* 0x000fe200078e00ff */
[C---:B------:R-:W-:Y:S01]  /*10cf0*/  ISETP.GT.U32.AND P0, PT, R21.reuse, R111, PT ;  /* 0x0000006f1500720c */ /* 0x040fe20003f04070 */
[----:B------:R1:W-:Y:S01]  /*10d00*/  STL [R1+0x568], R5 ;  /* 0x0005680501007387 */ /* 0x0003e20000100800 */
[----:B------:R-:W-:Y:S01]  /*10d10*/  ISETP.GT.U32.AND P2, PT, R21, R4, PT ;  /* 0x000000041500720c */ /* 0x000fe20003f44070 */
[----:B------:R-:W-:Y:S01]  /*10d20*/  @!P5 IMAD.IADD R20, R20, 0x1, -R21 ;  /* 0x000000011414d824 */ /* 0x000fe200078e0a15 */
[----:B------:R-:W-:Y:S01]  /*10d30*/  ISETP.GE.AND P5, PT, R113, RZ, PT ;  /* 0x000000ff7100720c */ /* 0x000fe20003fa6270 */
[----:B------:R-:W-:Y:S01]  /*10d40*/  IMAD.MOV R116, RZ, RZ, -R116 ;  /* 0x000000ffff747224 */ /* 0x000fe200078e0a74 */
[----:B------:R-:W-:Y:S01]  /*10d50*/  STL [R1+0x564], R6 ;  /* 0x0005640601007387 */ /* 0x000fe20000100800 */
[----:B------:R-:W-:-:S02]  /*10d60*/  IMAD.MOV.U32 R113, RZ, RZ, R117 ;  /* 0x000000ffff717224 */ /* 0x000fc400078e0075 */
[--C-:B------:R-:W-:Y:S01]  /*10d70*/  @!P1 IMAD.IADD R114, R114, 0x1, -R21.reuse ;  /* 0x0000000172729824 */ /* 0x100fe200078e0a15 */
[----:B------:R-:W-:Y:S01]  /*10d80*/  ISETP.GE.AND P1, PT, R115, RZ, PT ;  /* 0x000000ff7300720c */ /* 0x000fe20003f26270 */
[----:B------:R-:W-:Y:S01]  /*10d90*/  IMAD R2, R21, R116, R2 ;  /* 0x0000007415027224 */ /* 0x000fe200078e0202 */
[----:B-1----:R-:W-:Y:S01]  /*10da0*/  MOV R5, R118 ;  /* 0x0000007600057202 */ /* 0x002fe20000000f00 */
[----:B------:R-:W-:Y:S01]  /*10db0*/  IMAD.HI.U32 R115, R0, R113, RZ ;  /* 0x0000007100737227 */ /* 0x000fe200078e00ff */
[----:B------:R-:W-:Y:S02]  /*10dc0*/  @!P0 IADD3 R111, R111, -R21, RZ ;  /* 0x800000156f6f8210 */ /* 0x000fe40007ffe0ff */
[----:B------:R-:W-:Y:S01]  /*10dd0*/  @!P6 IADD3 R5, -R5, RZ, RZ ;  /* 0x000000ff0505e210 */ /* 0x000fe20007ffe1ff */
[----:B------:R-:W-:Y:S01]  /*10de0*/  @!P2 IMAD.IADD R4, R4, 0x1, -R21 ;  /* 0x000000010404a824 */ /* 0x000fe200078e0a15 */
[----:B------:R-:W-:Y:S01]  /*10df0*/  ISETP.GT.U32.AND P0, PT, R21, R2, PT ;  /* 0x000000021500720c */ /* 0x000fe20003f04070 */
[----:B------:R-:W-:Y:S01]  /*10e00*/  VIADD R117, R10, 0x145 ;  /* 0x000001450a757836 */ /* 0x000fe20000000000 */
[----:B------:R-:W-:Y:S01]  /*10e10*/  IADD3 R115, -R115, RZ, RZ ;  /* 0x000000ff73737210 */ /* 0x000fe20007ffe1ff */
[----:B------:R1:W-:Y:S01]  /*10e20*/  STL [R1+0x560], R5 ;  /* 0x0005600501007387 */ /* 0x0003e20000100800 */
[----:B------:R-:W-:-:S02]  /*10e30*/  ISETP.GT.U32.AND P6, PT, R21, R20, PT ;  /* 0x000000141500720c */ /* 0x000fc40003fc4070 */
[----:B------:R-:W-:Y:S01]  /*10e40*/  IABS R119, R117 ;  /* 0x0000007500777213 */ /* 0x000fe20000000000 */
[----:B-1----:R-:W-:-:S06]  /*10e50*/  IMAD.MOV.U32 R5, RZ, RZ, R114 ;  /* 0x000000ffff057224 */ /* 0x002fcc00078e0072 */
[----:B------:R-:W-:Y:S02]  /*10e60*/  @!P0 IMAD.IADD R2, R2, 0x1, -R21 ;  /* 0x0000000102028824 */ /* 0x000fe400078e0a15 */
[----:B------:R-:W-:Y:S01]  /*10e70*/  @!P3 IMAD.MOV R5, RZ, RZ, -R5 ;  /* 0x000000ffff05b224 */ /* 0x000fe200078e0a05 */
[----:B------:R-:W-:Y:S01]  /*10e80*/  ISETP.GE.AND P3, PT, R3, RZ, PT ;  /* 0x000000ff0300720c */ /* 0x000fe20003f66270 */
[C---:B------:R-:W-:Y:S01]  /*10e90*/  IMAD R3, R21.reuse, R115, R113 ;  /* 0x0000007315037224 */ /* 0x040fe200078e0271 */
[C---:B------:R-:W-:Y:S01]  /*10ea0*/  ISETP.GT.U32.AND P0, PT, R21.reuse, R2, PT ;  /* 0x000000021500720c */ /* 0x040fe20003f04070 */
[----:B------:R-:W-:Y:S01]  /*10eb0*/  @!P6 IMAD.IADD R20, R20, 0x1, -R21 ;  /* 0x000000011414e824 */ /* 0x000fe200078e0a15 */
[----:B------:R1:W-:Y:S01]  /*10ec0*/  STL [R1+0x55c], R5 ;  /* 0x00055c0501007387 */ /* 0x0003e20000100800 */
[----:B------:R-:W-:Y:S01]  /*10ed0*/  VIADD R114, R10, 0x141 ;  /* 0x000001410a727836 */ /* 0x000fe20000000000 */
[----:B------:R-:W-:Y:S01]  /*10ee0*/  ISETP.GT.U32.AND P2, PT, R21, R3, PT ;  /* 0x000000031500720c */ /* 0x000fe20003f44070 */
[----:B------:R-:W-:Y:S01]  /*10ef0*/  IMAD.MOV.U32 R6, RZ, RZ, R20 ;  /* 0x000000ffff067224 */ /* 0x000fe200078e0014 */
[----:B------:R-:W-:-:S02]  /*10f00*/  ISETP.GE.AND P6, PT, R112, RZ, PT ;  /* 0x000000ff7000720c */ /* 0x000fc40003fc6270 */
[----:B------:R-:W-:Y:S01]  /*10f10*/  IADD3 R112, R10, 0x142, RZ ;  /* 0x000001420a707810 */ /* 0x000fe20007ffe0ff */
[----:B------:R-:W-:Y:S01]  /*10f20*/  @!P5 IMAD.MOV R6, RZ, RZ, -R6 ;  /* 0x000000ffff06d224 */ /* 0x000fe200078e0a06 */
[----:B------:R-:W-:Y:S01]  /*10f30*/  ISETP.GE.AND P5, PT, R114, RZ, PT ;  /* 0x000000ff7200720c */ /* 0x000fe20003fa6270 */
[----:B-1----:R-:W-:Y:S01]  /*10f40*/  IMAD.MOV.U32 R5, RZ, RZ, R111 ;  /* 0x000000ffff057224 */ /* 0x002fe200078e006f */
[----:B------:R-:W-:Y:S01]  /*10f50*/  IABS R114, R114 ;  /* 0x0000007200727213 */ /* 0x000fe20000000000 */
[----:B------:R-:W-:Y:S01]  /*10f60*/  VIADD R111, R10, 0x143 ;  /* 0x000001430a6f7836 */ /* 0x000fe20000000000 */
[----:B------:R-:W-:Y:S02]  /*10f70*/  @!P0 IADD3 R2, R2, -R21, RZ ;  /* 0x8000001502028210 */ /* 0x000fe40007ffe0ff */
[----:B------:R-:W-:Y:S01]  /*10f80*/  @!P4 IADD3 R5, -R5, RZ, RZ ;  /* 0x000000ff0505c210 */ /* 0x000fe20007ffe1ff */
[----:B------:R-:W-:Y:S01]  /*10f90*/  @!P2 IMAD.IADD R3, R3, 0x1, -R21 ;  /* 0x000000010303a824 */ /* 0x000fe200078e0a15 */
[----:B------:R-:W-:Y:S01]  /*10fa0*/  ISETP.GE.AND P4, PT, R121, RZ, PT ;  /* 0x000000ff7900720c */ /* 0x000fe20003f86270 */
[C---:B------:R-:W-:Y:S01]  /*10fb0*/  IMAD.HI.U32 R20, R0.reuse, R114, RZ ;  /* 0x0000007200147227 */ /* 0x040fe200078e00ff */
[----:B------:R-:W-:Y:S01]  /*10fc0*/  IABS R121, R121 ;  /* 0x0000007900797213 */ /* 0x000fe20000000000 */
[----:B------:R1:W-:Y:S01]  /*10fd0*/  STL [R1+0x558], R5 ;  /* 0x0005580501007387 */ /* 0x0003e20000100800 */
[----:B------:R-:W-:Y:S01]  /*10fe0*/  ISETP.GT.U32.AND P2, PT, R21, R3, PT ;  /* 0x000000031500720c */ /* 0x000fe20003f44070 */
[----:B------:R-:W-:Y:S01]  /*10ff0*/  IMAD.MOV R20, RZ, RZ, -R20 ;  /* 0x000000ffff147224 */ /* 0x000fe200078e0a14 */
[----:B------:R-:W-:Y:S01]  /*11000*/  ISETP.GE.AND P0, PT, R111, RZ, PT ;  /* 0x000000ff6f00720c */ /* 0x000fe20003f06270 */
[----:B------:R-:W-:Y:S01]  /*11010*/  IMAD.HI.U32 R113, R0, R121, RZ ;  /* 0x0000007900717227 */ /* 0x000fe200078e00ff */
[----:B------:R-:W-:Y:S01]  /*11020*/  STL [R1+0x554], R6 ;  /* 0x0005540601007387 */ /* 0x000fe20000100800 */
[----:B------:R-:W-:-:S02]  /*11030*/  IABS R111, R111 ;  /* 0x0000006f006f7213 */ /* 0x000fc40000000000 */
[----:B------:R-:W-:Y:S01]  /*11040*/  IMAD.MOV R113, RZ, RZ, -R113 ;  /* 0x000000ffff717224 */ /* 0x000fe200078e0a71 */
[----:B-1----:R-:W-:Y:S01]  /*11050*/  MOV R5, R4 ;  /* 0x0000000400057202 */ /* 0x002fe20000000f00 */
[C---:B------:R-:W-:Y:S01]  /*11060*/  IMAD R114, R21.reuse, R20, R114 ;  /* 0x0000001415727224 */ /* 0x040fe200078e0272 */
[----:B------:R-:W-:Y:S01]  /*11070*/  IADD3 R20, R10, 0x147, RZ ;  /* 0x000001470a147810 */ /* 0x000fe20007ffe0ff */
[----:B------:R-:W-:Y:S02]  /*11080*/  IMAD R121, R21, R113, R121 ;  /* 0x0000007115797224 */ /* 0x000fe400078e0279 */
[----:B------:R-:W-:Y:S01]  /*11090*/  @!P1 IMAD.MOV R5, RZ, RZ, -R5 ;  /* 0x000000ffff059224 */ /* 0x000fe200078e0a05 */
[----:B------:R-:W-:Y:S01]  /*110a0*/  ISETP.GE.AND P1, PT, R112, RZ, PT ;  /* 0x000000ff7000720c */ /* 0x000fe20003f26270 */
[----:B------:R-:W-:Y:S01]  /*110b0*/  @!P2 IMAD.IADD R3, R3, 0x1, -R21 ;  /* 0x000000010303a824 */ /* 0x000fe200078e0a15 */
[----:B------:R-:W-:Y:S02]  /*110c0*/  IABS R112, R112 ;  /* 0x0000007000707213 */ /* 0x000fe40000000000 */
[----:B------:R1:W-:Y:S01]  /*110d0*/  STL [R1+0x550], R5 ;  /* 0x0005500501007387 */ /* 0x0003e20000100800 */
[----:B------:R-:W-:-:S02]  /*110e0*/  ISETP.GT.U32.AND P2, PT, R21, R114, PT ;  /* 0x000000721500720c */ /* 0x000fc40003f44070 */
[----:B------:R-:W-:Y:S01]  /*110f0*/  IMAD.HI.U32 R4, R0, R112, RZ ;  /* 0x0000007000047227 */ /* 0x000fe200078e00ff */
[----:B------:R-:W-:-:S03]  /*11100*/  IABS R118, R20 ;  /* 0x0000001400767213 */ /* 0x000fc60000000000 */
[----:B------:R-:W-:Y:S01]  /*11110*/  IMAD.MOV R4, RZ, RZ, -R4 ;  /* 0x000000ffff047224 */ /* 0x000fe200078e0a04 */
[----:B-1----:R-:W-:-:S03]  /*11120*/  MOV R5, R2 ;  /* 0x0000000200057202 */ /* 0x002fc60000000f00 */
[----:B------:R-:W-:Y:S02]  /*11130*/  IMAD R112, R21, R4, R112 ;  /* 0x0000000415707224 */ /* 0x000fe400078e0270 */
[----:B------:R-:W-:Y:S01]  /*11140*/  IMAD.HI.U32 R2, R0, R111, RZ ;  /* 0x0000006f00027227 */ /* 0x000fe200078e00ff */
[----:B------:R-:W-:Y:S02]  /*11150*/  @!P3 IADD3 R5, -R5, RZ, RZ ;  /* 0x000000ff0505b210 */ /* 0x000fe40007ffe1ff */
[C---:B------:R-:W-:Y:S01]  /*11160*/  ISETP.GT.U32.AND P3, PT, R21.reuse, R121, PT ;  /* 0x000000791500720c */ /* 0x040fe20003f64070 */
[----:B------:R-:W-:Y:S02]  /*11170*/  IMAD.MOV R2, RZ, RZ, -R2 ;  /* 0x000000ffff027224 */ /* 0x000fe400078e0a02 */
[----:B------:R1:W-:Y:S01]  /*11180*/  STL [R1+0x54c], R5 ;  /* 0x00054c0501007387 */ /* 0x0003e20000100800 */
[----:B------:R-:W-:Y:S02]  /*11190*/  @!P2 IMAD.IADD R114, R114, 0x1, -R21 ;  /* 0x000000017272a824 */ /* 0x000fe400078e0a15 */
[C---:B------:R-:W-:Y:S01]  /*111a0*/  IMAD R111, R21.reuse, R2, R111 ;  /* 0x00000002156f7224 */ /* 0x040fe200078e026f */
[----:B------:R-:W-:Y:S01]  /*111b0*/  IABS R2, R120 ;  /* 0x0000007800027213 */ /* 0x000fe20000000000 */
[----:B------:R-:W-:Y:S01]  /*111c0*/  VIADD R4, R10, 0x146 ;  /* 0x000001460a047836 */ /* 0x000fe20000000000 */
[----:B------:R-:W-:-:S03]  /*111d0*/  ISETP.GT.U32.AND P2, PT, R21, R114, PT ;  /* 0x000000721500720c */ /* 0x000fc60003f44070 */
[----:B------:R-:W-:Y:S01]  /*111e0*/  IMAD.HI.U32 R113, R0, R2, RZ ;  /* 0x0000000200717227 */ /* 0x000fe200078e00ff */
[----:B------:R-:W-:-:S03]  /*111f0*/  IABS R115, R4 ;  /* 0x0000000400737213 */ /* 0x000fc60000000000 */
[----:B-1----:R-:W-:Y:S01]  /*11200*/  IMAD.MOV.U32 R5, RZ, RZ, R3 ;  /* 0x000000ffff057224 */ /* 0x002fe200078e0003 */
[----:B------:R-:W-:Y:S01]  /*11210*/  IADD3 R113, -R113, RZ, RZ ;  /* 0x000000ff71717210 */ /* 0x000fe20007ffe1ff */
[----:B------:R-:W-:Y:S02]  /*11220*/  @!P3 IMAD.IADD R121, R121, 0x1, -R21 ;  /* 0x000000017979b824 */ /* 0x000fe400078e0a15 */
[----:B------:R-:W-:Y:S01]  /*11230*/  IMAD.HI.U32 R3, R0, R119, RZ ;  /* 0x0000007700037227 */ /* 0x000fe200078e00ff */
[----:B------:R-:W-:Y:S02]  /*11240*/  @!P6 IADD3 R5, -R5, RZ, RZ ;  /* 0x000000ff0505e210 */ /* 0x000fe40007ffe1ff */
[C---:B------:R-:W-:Y:S01]  /*11250*/  ISETP.GT.U32.AND P6, PT, R21.reuse, R112, PT ;  /* 0x000000701500720c */ /* 0x040fe20003fc4070 */
[----:B------:R-:W-:Y:S01]  /*11260*/  IMAD.MOV R3, RZ, RZ, -R3 ;  /* 0x000000ffff037224 */ /* 0x000fe200078e0a03 */
[C---:B------:R-:W-:Y:S01]  /*11270*/  ISETP.GT.U32.AND P3, PT, R21.reuse, R121, PT ;  /* 0x000000791500720c */ /* 0x040fe20003f64070 */
[C---:B------:R-:W-:Y:S01]  /*11280*/  IMAD R2, R21.reuse, R113, R2 ;  /* 0x0000007115027224 */ /* 0x040fe200078e0202 */
[----:B------:R1:W-:Y:S01]  /*11290*/  STL [R1+0x548], R5 ;  /* 0x0005480501007387 */ /* 0x0003e20000100800 */
[C---:B------:R-:W-:Y:S01]  /*112a0*/  IMAD R119, R21.reuse, R3, R119 ;  /* 0x0000000315777224 */ /* 0x040fe200078e0277 */
[----:B------:R-:W-:Y:S01]  /*112b0*/  IADD3 R3, R10, 0x148, RZ ;  /* 0x000001480a037810 */ /* 0x000fe20007ffe0ff */
[----:B------:R-:W-:Y:S01]  /*112c0*/  @!P2 IMAD.IADD R114, R114, 0x1, -R21 ;  /* 0x000000017272a824 */ /* 0x000fe200078e0a15 */
[----:B------:R-:W-:Y:S01]  /*112d0*/  ISETP.GT.U32.AND P2, PT, R21, R2, PT ;  /* 0x000000021500720c */ /* 0x000fe20003f44070 */
[----:B------:R-:W-:-:S04]  /*112e0*/  IMAD.HI.U32 R113, R0, R118, RZ ;  /* 0x0000007600717227 */ /* 0x000fc800078e00ff */
[--C-:B------:R-:W-:Y:S02]  /*112f0*/  @!P6 IMAD.IADD R112, R112, 0x1, -R21.reuse ;  /* 0x000000017070e824 */ /* 0x100fe400078e0a15 */
[----:B------:R-:W-:Y:S01]  /*11300*/  @!P3 IMAD.IADD R121, R121, 0x1, -R21 ;  /* 0x000000017979b824 */ /* 0x000fe200078e0a15 */
[C---:B------:R-:W-:Y:S01]  /*11310*/  ISETP.GT.U32.AND P3, PT, R21.reuse, R111, PT ;  /* 0x0000006f1500720c */ /* 0x040fe20003f64070 */
[----:B------:R-:W-:Y:S01]  /*11320*/  IMAD.HI.U32 R116, R0, R115, RZ ;  /* 0x0000007300747227 */ /* 0x000fe200078e00ff */
[----:B------:R-:W-:-:S03]  /*11330*/  ISETP.GT.U32.AND P6, PT, R21, R112, PT ;  /* 0x000000701500720c */ /* 0x000fc60003fc4070 */
[----:B-1----:R-:W-:Y:S01]  /*11340*/  IMAD.MOV.U32 R5, RZ, RZ, R121 ;  /* 0x000000ffff057224 */ /* 0x002fe200078e0079 */
[----:B------:R-:W-:Y:S01]  /*11350*/  IADD3 R116, -R116, RZ, RZ ;  /* 0x000000ff74747210 */ /* 0x000fe20007ffe1ff */
[----:B------:R-:W-:Y:S01]  /*11360*/  @!P2 IMAD.IADD R2, R2, 0x1, -R21 ;  /* 0x000000010202a824 */ /* 0x000fe200078e0a15 */
[----:B------:R-:W-:Y:S01]  /*11370*/  ISETP.GE.AND P2, PT, R117, RZ, PT ;  /* 0x000000ff7500720c */ /* 0x000fe20003f46270 */
[----:B------:R-:W-:Y:S02]  /*11380*/  @!P4 IMAD.MOV R5, RZ, RZ, -R5 ;  /* 0x000000ffff05c224 */ /* 0x000fe400078e0a05 */
[----:B------:R-:W-:Y:S02]  /*11390*/  IMAD.MOV R113, RZ, RZ, -R113 ;  /* 0x000000ffff717224 */ /* 0x000fe400078e0a71 */
[----:B------:R-:W-:Y:S01]  /*113a0*/  @!P3 IMAD.IADD R111, R111, 0x1, -R21 ;  /* 0x000000016f6fb824 */ /* 0x000fe200078e0a15 */
[----:B------:R-:W-:Y:S01]  /*113b0*/  ISETP.GE.AND P3, PT, R120, RZ, PT ;  /* 0x000000ff7800720c */ /* 0x000fe20003f66270 */
[----:B------:R1:W-:Y:S01]  /*113c0*/  STL [R1+0x544], R5 ;  /* 0x0005440501007387 */ /* 0x0003e20000100800 */
[----:B------:R-:W-:Y:S01]  /*113d0*/  @!P6 IADD3 R112, R112, -R21, RZ ;  /* 0x800000157070e210 */ /* 0x000fe20007ffe0ff */
[C---:B------:R-:W-:Y:S01]  /*113e0*/  IMAD R118, R21.reuse, R113, R118 ;  /* 0x0000007115767224 */ /* 0x040fe200078e0276 */
[C---:B------:R-:W-:Y:S01]  /*113f0*/  ISETP.GT.U32.AND P6, PT, R21.reuse, R119, PT ;  /* 0x000000771500720c */ /* 0x040fe20003fc4070 */
[C---:B------:R-:W-:Y:S01]  /*11400*/  IMAD R115, R21.reuse, R116, R115 ;  /* 0x0000007415737224 */ /* 0x040fe200078e0273 */
[----:B------:R-:W-:Y:S01]  /*11410*/  IABS R120, R3 ;  /* 0x0000000300787213 */ /* 0x000fe20000000000 */
[----:B------:R-:W-:Y:S01]  /*11420*/  IMAD.MOV.U32 R6, RZ, RZ, R112 ;  /* 0x000000ffff067224 */ /* 0x000fe200078e0070 */
[----:B------:R-:W-:-:S02]  /*11430*/  ISETP.GT.U32.AND P4, PT, R21, R111, PT ;  /* 0x0000006f1500720c */ /* 0x000fc40003f84070 */
[----:B------:R-:W-:Y:S01]  /*11440*/  MOV R117, R120 ;  /* 0x0000007800757202 */ /* 0x000fe20000000f00 */
[----:B-1----:R-:W-:Y:S02]  /*11450*/  IMAD.MOV.U32 R5, RZ, RZ, R114 ;  /* 0x000000ffff057224 */ /* 0x002fe400078e0072 */
[----:B------:R-:W-:Y:S01]  /*11460*/  @!P1 IMAD.MOV R6, RZ, RZ, -R6 ;  /* 0x000000ffff069224 */ /* 0x000fe200078e0a06 */
[----:B------:R-:W-:Y:S01]  /*11470*/  ISETP.GE.AND P1, PT, R4, RZ, PT ;  /* 0x000000ff0400720c */ /* 0x000fe20003f26270 */
[----:B------:R-:W-:Y:S01]  /*11480*/  IMAD.HI.U32 R113, R0, R117, RZ ;  /* 0x0000007500717227 */ /* 0x000fe200078e00ff */
[----:B------:R-:W-:Y:S02]  /*11490*/  @!P5 IADD3 R5, -R5, RZ, RZ ;  /* 0x000000ff0505d210 */ /* 0x000fe40007ffe1ff */
[----:B------:R-:W-:Y:S01]  /*114a0*/  ISETP.GT.U32.AND P5, PT, R21, R2, PT ;  /* 0x000000021500720c */ /* 0x000fe20003fa4070 */
[--C-:B------:R-:W-:Y:S01]  /*114b0*/  @!P6 IMAD.IADD R119, R119, 0x1, -R21.reuse ;  /* 0x000000017777e824 */ /* 0x100fe200078e0a15 */
[----:B------:R-:W-:Y:S01]  /*114c0*/  IADD3 R113, -R113, RZ, RZ ;  /* 0x000000ff71717210 */ /* 0x000fe20007ffe1ff */
[----:B------:R-:W-:Y:S01]  /*114d0*/  @!P4 IMAD.IADD R111, R111, 0x1, -R21 ;  /* 0x000000016f6fc824 */ /* 0x000fe200078e0a15 */
[----:B------:R1:W-:Y:S01]  /*114e0*/  STL [R1+0x540], R5 ;  /* 0x0005400501007387 */ /* 0x0003e20000100800 */
[----:B------:R-:W-:-:S02]  /*114f0*/  ISETP.GT.U32.AND P4, PT, R21, R115, PT ;  /* 0x000000731500720c */ /* 0x000fc40003f84070 */
[C---:B------:R-:W-:Y:S01]  /*11500*/  ISETP.GT.U32.AND P6, PT, R21.reuse, R119, PT ;  /* 0x000000771500720c */ /* 0x040fe20003fc4070 */
[C---:B------:R-:W-:Y:S01]  /*11510*/  IMAD R117, R21.reuse, R113, R117 ;  /* 0x0000007115757224 */ /* 0x040fe200078e0275 */
[----:B------:R-:W-:Y:S01]  /*11520*/  IADD3 R4, R10, 0x149, RZ ;  /* 0x000001490a047810 */ /* 0x000fe20007ffe0ff */
[----:B------:R2:W-:Y:S03]  /*11530*/  STL [R1+0x53c], R6 ;  /* 0x00053c0601007387 */ /* 0x0005e60000100800 */
[----:B------:R-:W-:Y:S01]  /*11540*/  @!P5 IMAD.IADD R2, R2, 0x1, -R21 ;  /* 0x000000010202d824 */ /* 0x000fe200078e0a15 */
[----:B------:R-:W-:Y:S01]  /*11550*/  IABS R113, R4 ;  /* 0x0000000400717213 */ /* 0x000fe20000000000 */
[----:B-1----:R-:W-:Y:S01]  /*11560*/  IMAD.MOV.U32 R5, RZ, RZ, R111 ;  /* 0x000000ffff057224 */ /* 0x002fe200078e006f */
[----:B------:R-:W-:Y:S01]  /*11570*/  ISETP.GE.AND P5, PT, R20, RZ, PT ;  /* 0x000000ff1400720c */ /* 0x000fe20003fa6270 */
[C---:B------:R-:W-:Y:S01]  /*11580*/  VIADD R20, R10.reuse, 0x14a ;  /* 0x0000014a0a147836 */ /* 0x040fe20000000000 */
[----:B------:R-:W-:Y:S01]  /*11590*/  IADD3 R111, R10, 0x14b, RZ ;  /* 0x0000014b0a6f7810 */ /* 0x000fe20007ffe0ff */
[----:B------:R-:W-:Y:S01]  /*115a0*/  @!P0 IMAD.MOV R5, RZ, RZ, -R5 ;  /* 0x000000ffff058224 */ /* 0x000fe200078e0a05 */
[----:B------:R-:W-:Y:S01]  /*115b0*/  ISETP.GT.U32.AND P0, PT, R21, R118, PT ;  /* 0x000000761500720c */ /* 0x000fe20003f04070 */
[----:B------:R-:W-:Y:S01]  /*115c0*/  @!P4 IMAD.IADD R115, R115, 0x1, -R21 ;  /* 0x000000017373c824 */ /* 0x000fe200078e0a15 */
[----:B------:R-:W-:Y:S01]  /*115d0*/  @!P6 IADD3 R119, R119, -R21, RZ ;  /* 0x800000157777e210 */ /* 0x000fe20007ffe0ff */
[----:B------:R-:W-:Y:S01]  /*115e0*/  IMAD.HI.U32 R114, R0, R113, RZ ;  /* 0x0000007100727227 */ /* 0x000fe200078e00ff */
[----:B------:R-:W-:Y:S01]  /*115f0*/  ISETP.GT.U32.AND P6, PT, R21, R117, PT ;  /* 0x000000751500720c */ /* 0x000fe20003fc4070 */
[----:B------:R1:W-:Y:S01]  /*11600*/  STL [R1+0x538], R5 ;  /* 0x0005380501007387 */ /* 0x0003e20000100800 */
[----:B------:R-:W-:Y:S01]  /*11610*/  ISETP.GE.AND P4, PT, R3, RZ, PT ;  /* 0x000000ff0300720c */ /* 0x000fe20003f86270 */
[----:B--2---:R-:W-:Y:S01]  /*11620*/  IMAD.MOV.U32 R6, RZ, RZ, R119 ;  /* 0x000000ffff067224 */ /* 0x004fe200078e0077 */
[----:B------:R-:W-:-:S02]  /*11630*/  IABS R3, R20 ;  /* 0x0000001400037213 */ /* 0x000fc40000000000 */
[----:B------:R-:W-:Y:S01]  /*11640*/  IADD3 R114, -R114, RZ, RZ ;  /* 0x000000ff72727210 */ /* 0x000fe20007ffe1ff */
[----:B------:R-:W-:Y:S01]  /*11650*/  @!P2 IMAD.MOV R6, RZ, RZ, -R6 ;  /* 0x000000ffff06a224 */ /* 0x000fe200078e0a06 */
[----:B------:R-:W-:Y:S01]  /*11660*/  IABS R116, R111 ;  /* 0x0000006f00747213 */ /* 0x000fe20000000000 */
[--C-:B------:R-:W-:Y:S01]  /*11670*/  @!P0 IMAD.IADD R118, R118, 0x1, -R21.reuse ;  /* 0x0000000176768824 */ /* 0x100fe200078e0a15 */
[----:B------:R-:W-:Y:S01]  /*11680*/  ISETP.GT.U32.AND P0, PT, R21, R115, PT ;  /* 0x000000731500720c */ /* 0x000fe20003f04070 */
[----:B-1----:R-:W-:Y:S01]  /*11690*/  IMAD.MOV.U32 R5, RZ, RZ, R2 ;  /* 0x000000ffff057224 */ /* 0x002fe200078e0002 */
[----:B------:R-:W-:Y:S01]  /*116a0*/  IADD3 R2, R10, 0x14c, RZ ;  /* 0x0000014c0a027810 */ /* 0x000fe20007ffe0ff */
[----:B------:R-:W-:Y:S01]  /*116b0*/  @!P6 IMAD.IADD R117, R117, 0x1, -R21 ;  /* 0x000000017575e824 */ /* 0x000fe200078e0a15 */
[C---:B------:R-:W-:Y:S01]  /*116c0*/  ISETP.GT.U32.AND P6, PT, R21.reuse, R118, PT ;  /* 0x000000761500720c */ /* 0x040fe20003fc4070 */
[----:B------:R-:W-:Y:S01]  /*116d0*/  @!P3 IMAD.MOV R5, RZ, RZ, -R5 ;  /* 0x000000ffff05b224 */ /* 0x000fe200078e0a05 */
[----:B------:R-:W-:Y:S01]  /*116e0*/  IABS R121, R2 ;  /* 0x0000000200797213 */ /* 0x000fe20000000000 */
[----:B------:R-:W-:Y:S01]  /*116f0*/  IMAD.HI.U32 R112, R0, R3, RZ ;  /* 0x0000000300707227 */ /* 0x000fe200078e00ff */
[----:B------:R-:W-:-:S02]  /*11700*/  ISETP.GT.U32.AND P3, PT, R21, R117, PT ;  /* 0x000000751500720c */ /* 0x000fc40003f64070 */
[----:B------:R1:W-:Y:S01]  /*11710*/  STL [R1+0x534], R5 ;  /* 0x0005340501007387 */ /* 0x0003e20000100800 */
[----:B------:R-:W-:Y:S02]  /*11720*/  IMAD R113, R21, R114, R113 ;  /* 0x0000007215717224 */ /* 0x000fe400078e0271 */
[----:B------:R-:W-:Y:S01]  /*11730*/  IMAD.MOV R112, RZ, RZ, -R112 ;  /* 0x000000ffff707224 */ /* 0x000fe200078e0a70 */
[----:B------:R2:W-:Y:S01]  /*11740*/  STL [R1+0x530], R6 ;  /* 0x0005300601007387 */ /* 0x0005e20000100800 */
[----:B------:R-:W-:Y:S01]  /*11750*/  @!P0 IMAD.IADD R115, R115, 0x1, -R21 ;  /* 0x0000000173738824 */ /* 0x000fe200078e0a15 */
[C---:B------:R-:W-:Y:S01]  /*11760*/  ISETP.GT.U32.AND P0, PT, R21.reuse, R113, PT ;  /* 0x000000711500720c */ /* 0x040fe20003f04070 */
[----:B------:R-:W-:Y:S01]  /*11770*/  IMAD R3, R21, R112, R3 ;  /* 0x0000007015037224 */ /* 0x000fe200078e0203 */
[----:B------:R-:W-:Y:S01]  /*11780*/  @!P6 IADD3 R118, R118, -R21, RZ ;  /* 0x800000157676e210 */ /* 0x000fe20007ffe0ff */
[----:B------:R-:W-:Y:S01]  /*11790*/  IMAD.HI.U32 R114, R0, R116, RZ ;  /* 0x0000007400727227 */ /* 0x000fe200078e00ff */
[----:B-1----:R-:W-:-:S02]  /*117a0*/  MOV R5, R115 ;  /* 0x0000007300057202 */ /* 0x002fc40000000f00 */
[----:B------:R-:W-:Y:S01]  /*117b0*/  ISETP.GE.AND P6, PT, R4, RZ, PT ;  /* 0x000000ff0400720c */ /* 0x000fe20003fc6270 */
[--C-:B------:R-:W-:Y:S01]  /*117c0*/  @!P3 IMAD.IADD R117, R117, 0x1, -R21.reuse ;  /* 0x000000017575b824 */ /* 0x100fe200078e0a15 */
[----:B------:R-:W-:Y:S01]  /*117d0*/  ISETP.GT.U32.AND P3, PT, R21, R3, PT ;  /* 0x000000031500720c */ /* 0x000fe20003f64070 */
[----:B------:R-:W-:Y:S01]  /*117e0*/  IMAD.HI.U32 R112, R0, R121, RZ ;  /* 0x0000007900707227 */ /* 0x000fe200078e00ff */
[----:B------:R-:W-:Y:S02]  /*117f0*/  IADD3 R114, -R114, RZ, RZ ;  /* 0x000000ff72727210 */ /* 0x000fe40007ffe1ff */
[----:B--2---:R-:W-:Y:S01]  /*11800*/  MOV R6, R118 ;  /* 0x0000007600067202 */ /* 0x004fe20000000f00 */
[----:B------:R-:W-:Y:S01]  /*11810*/  @!P0 IMAD.IADD R113, R113, 0x1, -R21 ;  /* 0x0000000171718824 */ /* 0x000fe200078e0a15 */
[----:B------:R-:W-:Y:S01]  /*11820*/  ISETP.GE.AND P0, PT, R20, RZ, PT ;  /* 0x000000ff1400720c */ /* 0x000fe20003f06270 */
[C---:B------:R-:W-:Y:S01]  /*11830*/  IMAD R116, R21.reuse, R114, R116 ;  /* 0x0000007215747224 */ /* 0x040fe200078e0274 */
[C---:B------:R-:W-:Y:S01]  /*11840*/  IADD3 R20, R10.reuse, 0x14e, RZ ;  /* 0x0000014e0a147810 */ /* 0x040fe20007ffe0ff */
[----:B------:R-:W-:Y:S01]  /*11850*/  VIADD R4, R10, 0x14d ;  /* 0x0000014d0a047836 */ /* 0x000fe20000000000 */
[----:B------:R-:W-:Y:S01]  /*11860*/  ISETP.GT.U32.AND P2, PT, R21, R113, PT ;  /* 0x000000711500720c */ /* 0x000fe20003f44070 */
[----:B------:R-:W-:-:S02]  /*11870*/  IMAD.MOV R112, RZ, RZ, -R112 ;  /* 0x000000ffff707224 */ /* 0x000fc400078e0a70 */
[----:B------:R-:W-:Y:S01]  /*11880*/  @!P3 IMAD.IADD R3, R3, 0x1, -R21 ;  /* 0x000000010303b824 */ /* 0x000fe200078e0a15 */
[C---:B------:R-:W-:Y:S01]  /*11890*/  ISETP.GT.U32.AND P3, PT, R21.reuse, R116, PT ;  /* 0x000000741500720c */ /* 0x040fe20003f64070 */
[----:B------:R-:W-:Y:S01]  /*118a0*/  @!P1 IMAD.MOV R5, RZ, RZ, -R5 ;  /* 0x000000ffff059224 */ /* 0x000fe200078e0a05 */
[----:B------:R-:W-:Y:S01]  /*118b0*/  IABS R114, R4 ;  /* 0x0000000400727213 */ /* 0x000fe20000000000 */
[C---:B------:R-:W-:Y:S01]  /*118c0*/  IMAD R121, R21.reuse, R112, R121 ;  /* 0x0000007015797224 */ /* 0x040fe200078e0279 */
[C---:B------:R-:W-:Y:S01]  /*118d0*/  ISETP.GT.U32.AND P1, PT, R21.reuse, R3, PT ;  /* 0x000000031500720c */ /* 0x040fe20003f24070 */
[----:B------:R-:W-:Y:S01]  /*118e0*/  @!P5 IMAD.MOV R6, RZ, RZ, -R6 ;  /* 0x000000ffff06d224 */ /* 0x000fe200078e0a06 */
[----:B------:R-:W-:Y:S01]  /*118f0*/  IABS R112, R20 ;  /* 0x0000001400707213 */ /* 0x000fe20000000000 */
[----:B------:R1:W-:Y:S01]  /*11900*/  STL [R1+0x52c], R5 ;  /* 0x00052c0501007387 */ /* 0x0003e20000100800 */
[----:B------:R-:W-:Y:S01]  /*11910*/  IMAD.HI.U32 R115, R0, R114, RZ ;  /* 0x0000007200737227 */ /* 0x000fe200078e00ff */
[----:B------:R-:W-:-:S02]  /*11920*/  ISETP.GT.U32.AND P5, PT, R21, R121, PT ;  /* 0x000000791500720c */ /* 0x000fc40003fa4070 */
[----:B------:R2:W-:Y:S01]  /*11930*/  STL [R1+0x528], R6 ;  /* 0x0005280601007387 */ /* 0x0005e20000100800 */
[----:B------:R-:W-:Y:S01]  /*11940*/  @!P2 IMAD.IADD R113, R113, 0x1, -R21 ;  /* 0x000000017171a824 */ /* 0x000fe200078e0a15 */
[----:B------:R-:W-:Y:S01]  /*11950*/  ISETP.GE.AND P2, PT, R2, RZ, PT ;  /* 0x000000ff0200720c */ /* 0x000fe20003f46270 */
[----:B------:R-:W-:Y:S02]  /*11960*/  IMAD.MOV R115, RZ, RZ, -R115 ;  /* 0x000000ffff737224 */ /* 0x000fe400078e0a73 */
[----:B------:R-:W-:Y:S02]  /*11970*/  @!P3 IMAD.IADD R116, R116, 0x1, -R21 ;  /* 0x000000017474b824 */ /* 0x000fe400078e0a15 */
[----:B-1----:R-:W-:Y:S02]  /*11980*/  IMAD.MOV.U32 R5, RZ, RZ, R117 ;  /* 0x000000ffff057224 */ /* 0x002fe400078e0075 */
[----:B------:R-:W-:Y:S01]  /*11990*/  IMAD.HI.U32 R117, R0, R112, RZ ;  /* 0x0000007000757227 */ /* 0x000fe200078e00ff */
[----:B--2---:R-:W-:-:S02]  /*119a0*/  MOV R6, R113 ;  /* 0x0000007100067202 */ /* 0x004fc40000000f00 */
[----:B------:R-:W-:Y:S01]  /*119b0*/  @!P4 IADD3 R5, -R5, RZ, RZ ;  /* 0x000000ff0505c210 */ /* 0x000fe20007ffe1ff */
[--C-:B------:R-:W-:Y:S01]  /*119c0*/  @!P1 IMAD.IADD R3, R3, 0x1, -R21.reuse ;  /* 0x0000000103039824 */ /* 0x100fe200078e0a15 */
[----:B------:R-:W-:Y:S01]  /*119d0*/  IADD3 R117, -R117, RZ, RZ ;  /* 0x000000ff75757210 */ /* 0x000fe20007ffe1ff */
[C---:B------:R-:W-:Y:S01]  /*119e0*/  IMAD R2, R21.reuse, R115, R114 ;  /* 0x0000007315027224 */ /* 0x040fe200078e0272 */
[----:B------:R-:W-:Y:S01]  /*119f0*/  ISETP.GT.U32.AND P3, PT, R21, R116, PT ;  /* 0x000000741500720c */ /* 0x000fe20003f64070 */
[----:B------:R1:W-:Y:S01]  /*11a00*/  STL [R1+0x524], R5 ;  /* 0x0005240501007387 */ /* 0x0003e20000100800 */
[----:B------:R-:W-:Y:S01]  /*11a10*/  @!P6 IMAD.MOV R6, RZ, RZ, -R6 ;  /* 0x000000ffff06e224 */ /* 0x000fe200078e0a06 */
[----:B------:R-:W-:Y:S01]  /*11a20*/  ISETP.GE.AND P4, PT, R111, RZ, PT ;  /* 0x000000ff6f00720c */ /* 0x000fe20003f86270 */
[C---:B------:R-:W-:Y:S01]  /*11a30*/  IMAD R112, R21.reuse, R117, R112 ;  /* 0x0000007515707224 */ /* 0x040fe200078e0270 */
[----:B------:R-:W-:Y:S01]  /*11a40*/  ISETP.GT.U32.AND P6, PT, R21, R2, PT ;  /* 0x000000021500720c */ /* 0x000fe20003fc4070 */
[----:B------:R-:W-:Y:S01]  /*11a50*/  @!P5 IMAD.IADD R121, R121, 0x1, -R21 ;  /* 0x000000017979d824 */ /* 0x000fe200078e0a15 */
[----:B------:R-:W-:Y:S01]  /*11a60*/  ISETP.GE.AND P1, PT, R4, RZ, PT ;  /* 0x000000ff0400720c */ /* 0x000fe20003f26270 */
[C---:B------:R-:W-:Y:S01]  /*11a70*/  VIADD R111, R10.reuse, 0x150 ;  /* 0x000001500a6f7836 */ /* 0x040fe20000000000 */
[----:B------:R-:W-:Y:S01]  /*11a80*/  IADD3 R4, R10, 0x14f, RZ ;  /* 0x0000014f0a047810 */ /* 0x000fe20007ffe0ff */
[----:B------:R-:W-:Y:S01]  /*11a90*/  STL [R1+0x520], R6 ;  /* 0x0005200601007387 */ /* 0x000fe20000100800 */
[----:B-1----:R-:W-:Y:S01]  /*11aa0*/  IMAD.MOV.U32 R5, RZ, RZ, R3 ;  /* 0x000000ffff057224 */ /* 0x002fe200078e0003 */
[----:B------:R-:W-:Y:S01]  /*11ab0*/  ISETP.GT.U32.AND P5, PT, R21, R121, PT ;  /* 0x000000791500720c */ /* 0x000fe20003fa4070 */
[----:B------:R-:W-:Y:S01]  /*11ac0*/  @!P3 IMAD.IADD R116, R116, 0x1, -R21 ;  /* 0x000000017474b824 */ /* 0x000fe200078e0a15 */
[----:B------:R-:W-:Y:S01]  /*11ad0*/  IABS R115, R4 ;  /* 0x0000000400737213 */ /* 0x000fe20000000000 */
[----:B------:R-:W-:Y:S01]  /*11ae0*/  VIADD R117, R10, 0x153 ;  /* 0x000001530a757836 */ /* 0x000fe20000000000 */
[----:B------:R-:W-:-:S02]  /*11af0*/  @!P0 IADD3 R5, -R5, RZ, RZ ;  /* 0x000000ff05058210 */ /* 0x000fc40007ffe1ff */
[C---:B------:R-:W-:Y:S01]  /*11b00*/  ISETP.GT.U32.AND P0, PT, R21.reuse, R112, PT ;  /* 0x000000701500720c */ /* 0x040fe20003f04070 */
[----:B------:R-:W-:Y:S01]  /*11b10*/  @!P6 IMAD.IADD R2, R2, 0x1, -R21 ;  /* 0x000000010202e824 */ /* 0x000fe200078e0a15 */
[----:B------:R-:W-:Y:S01]  /*11b20*/  IABS R3, R111 ;  /* 0x0000006f00037213 */ /* 0x000fe20000000000 */
[----:B------:R1:W-:Y:S01]  /*11b30*/  STL [R1+0x51c], R5 ;  /* 0x00051c0501007387 */ /* 0x0003e20000100800 */
[----:B------:R-:W-:Y:S01]  /*11b40*/  IMAD.HI.U32 R113, R0, R115, RZ ;  /* 0x0000007300717227 */ /* 0x000fe200078e00ff */
[----:B------:R-:W-:Y:S02]  /*11b50*/  ISETP.GE.AND P3, PT, R20, RZ, PT ;  /* 0x000000ff1400720c */ /* 0x000fe40003f66270 */
[----:B------:R-:W-:Y:S01]  /*11b60*/  ISETP.GT.U32.AND P6, PT, R21, R2, PT ;  /* 0x000000021500720c */ /* 0x000fe20003fc4070 */
[----:B------:R-:W-:Y:S01]  /*11b70*/  IMAD.MOV R113, RZ, RZ, -R113 ;  /* 0x000000ffff717224 */ /* 0x000fe200078e0a71 */
[----:B------:R-:W-:Y:S01]  /*11b80*/  @!P5 IADD3 R121, R121, -R21, RZ ;  /* 0x800000157979d210 */ /* 0x000fe20007ffe0ff */
[----:B------:R-:W-:Y:S01]  /*11b90*/  VIADD R20, R10, 0x151 ;  /* 0x000001510a147836 */ /* 0x000fe20000000000 */
[----:B------:R-:W-:Y:S01]  /*11ba0*/  ISETP.GE.AND P5, PT, R4, RZ, PT ;  /* 0x000000ff0400720c */ /* 0x000fe20003fa6270 */
[----:B------:R-:W-:Y:S01]  /*11bb0*/  IMAD.HI.U32 R4, R0, R3, RZ ;  /* 0x0000000300047227 */ /* 0x000fe200078e00ff */
[----:B-1----:R-:W-:-:S02]  /*11bc0*/  MOV R5, R116 ;  /* 0x0000007400057202 */ /* 0x002fc40000000f00 */
[----:B------:R-:W-:Y:S01]  /*11bd0*/  IABS R114, R20 ;  /* 0x0000001400727213 */ /* 0x000fe20000000000 */
[----:B------:R-:W-:Y:S01]  /*11be0*/  @!P0 IMAD.IADD R112, R112, 0x1, -R21 ;  /* 0x0000000170708824 */ /* 0x000fe200078e0a15 */
[----:B------:R-:W-:Y:S01]  /*11bf0*/  @!P4 IADD3 R5, -R5, RZ, RZ ;  /* 0x000000ff0505c210 */ /* 0x000fe20007ffe1ff */
[----:B------:R-:W-:Y:S01]  /*11c00*/  IMAD.MOV R4, RZ, RZ, -R4 ;  /* 0x000000ffff047224 */ /* 0x000fe200078e0a04 */
[----:B------:R-:W-:Y:S01]  /*11c10*/  ISETP.GE.AND P0, PT, R111, RZ, PT ;  /* 0x000000ff6f00720c */ /* 0x000fe20003f06270 */
[C---:B------:R-:W-:Y:S01]  /*11c20*/  IMAD R115, R21.reuse, R113, R115 ;  /* 0x0000007115737224 */ /* 0x040fe200078e0273 */
[C---:B------:R-:W-:Y:S01]  /*11c30*/  ISETP.GT.U32.AND P4, PT, R21.reuse, R112, PT ;  /* 0x000000701500720c */ /* 0x040fe20003f84070 */
[C---:B------:R-:W-:Y:S01]  /*11c40*/  IMAD R3, R21.reuse, R4, R3 ;  /* 0x0000000415037224 */ /* 0x040fe200078e0203 */
[----:B------:R1:W-:Y:S01]  /*11c50*/  STL [R1+0x518], R5 ;  /* 0x0005180501007387 */ /* 0x0003e20000100800 */
[----:B------:R-:W-:Y:S01]  /*11c60*/  @!P6 IMAD.IADD R2, R2, 0x1, -R21 ;  /* 0x000000010202e824 */ /* 0x000fe200078e0a15 */
[----:B------:R-:W-:Y:S01]  /*11c70*/  ISETP.GT.U32.AND P6, PT, R21, R115, PT ;  /* 0x000000731500720c */ /* 0x000fe20003fc4070 */
[----:B------:R-:W-:Y:S01]  /*11c80*/  VIADD R116, R10, 0x152 ;  /* 0x000001520a747836 */ /* 0x000fe20000000000 */
[----:B------:R-:W-:Y:S01]  /*11c90*/  IABS R118, R117 ;  /* 0x0000007500767213 */ /* 0x000fe20000000000 */
[----:B------:R-:W-:Y:S01]  /*11ca0*/  IMAD.HI.U32 R111, R0, R114, RZ ;  /* 0x00000072006f7227 */ /* 0x000fe200078e00ff */
[----:B------:R-:W-:-:S02]  /*11cb0*/  IADD3 R4, R10, 0x154, RZ ;  /* 0x000001540a047810 */ /* 0x000fc40007ffe0ff */
[----:B------:R-:W-:Y:S01]  /*11cc0*/  IABS R119, R116 ;  /* 0x0000007400777213 */ /* 0x000fe20000000000 */
[----:B------:R-:W-:Y:S01]  /*11cd0*/  IMAD.MOV R111, RZ, RZ, -R111 ;  /* 0x000000ffff6f7224 */ /* 0x000fe200078e0a6f */
[----:B-1----:R-:W-:Y:S01]  /*11ce0*/  MOV R5, R121 ;  /* 0x0000007900057202 */ /* 0x002fe20000000f00 */
[----:B------:R-:W-:Y:S01]  /*11cf0*/  IMAD.HI.U32 R120, R0, R118, RZ ;  /* 0x0000007600787227 */ /* 0x000fe200078e00ff */
[----:B------:R-:W-:Y:S02]  /*11d00*/  @!P4 IADD3 R112, R112, -R21, RZ ;  /* 0x800000157070c210 */ /* 0x000fe40007ffe0ff */
[----:B------:R-:W-:Y:S01]  /*11d10*/  ISETP.GT.U32.AND P4, PT, R21, R3, PT ;  /* 0x000000031500720c */ /* 0x000fe20003f84070 */
[----:B------:R-:W-:Y:S02]  /*11d20*/  @!P6 IMAD.IADD R115, R115, 0x1, -R21 ;  /* 0x000000017373e824 */ /* 0x000fe400078e0a15 */
[----:B------:R-:W-:Y:S01]  /*11d30*/  @!P2 IMAD.MOV R5, RZ, RZ, -R5 ;  /* 0x000000ffff05a224 */ /* 0x000fe200078e0a05 */
[----:B------:R-:W-:Y:S01]  /*11d40*/  ISETP.GE.AND P2, PT, R20, RZ, PT ;  /* 0x000000ff1400720c */ /* 0x000fe20003f46270 */
[----:B------:R-:W-:-:S03]  /*11d50*/  IMAD.HI.U32 R122, R0, R119, RZ ;  /* 0x00000077007a7227 */ /* 0x000fc600078e00ff */
[----:B------:R1:W-:Y:S01]  /*11d60*/  STL [R1+0x514], R5 ;  /* 0x0005140501007387 */ /* 0x0003e20000100800 */
[----:B------:R-:W-:Y:S01]  /*11d70*/  IMAD R114, R21, R111, R114 ;  /* 0x0000006f15727224 */ /* 0x000fe200078e0272 */
[----:B------:R-:W-:Y:S01]  /*11d80*/  IABS R111, R4 ;  /* 0x00000004006f7213 */ /* 0x000fe20000000000 */
[----:B------:R-:W-:Y:S02]  /*11d90*/  IMAD.MOV R122, RZ, RZ, -R122 ;  /* 0x000000ffff7a7224 */ /* 0x000fe400078e0a7a */
[----:B------:R-:W-:Y:S01]  /*11da0*/  @!P4 IADD3 R3, R3, -R21, RZ ;  /* 0x800000150303c210 */ /* 0x000fe20007ffe0ff */
[----:B------:R-:W-:Y:S01]  /*11db0*/  IMAD.MOV R120, RZ, RZ, -R120 ;  /* 0x000000ffff787224 */ /* 0x000fe200078e0a78 */
[C---:B------:R-:W-:Y:S01]  /*11dc0*/  ISETP.GT.U32.AND P4, PT, R21.reuse, R115, PT ;  /* 0x000000731500720c */ /* 0x040fe20003f84070 */
[C---:B------:R-:W-:Y:S01]  /*11dd0*/  IMAD R20, R21.reuse, R122, R119 ;  /* 0x0000007a15147224 */ /* 0x040fe200078e0277 */
[C---:B------:R-:W-:Y:S01]  /*11de0*/  ISETP.GT.U32.AND P6, PT, R21.reuse, R114, PT ;  /* 0x000000721500720c */ /* 0x040fe20003fc4070 */
[----:B------:R-:W-:Y:S01]  /*11df0*/  IMAD.MOV.U32 R121, RZ, RZ, R111 ;  /* 0x000000ffff797224 */ /* 0x000fe200078e006f */
[----:B-1----:R-:W-:Y:S01]  /*11e00*/  MOV R5, R2 ;  /* 0x0000000200057202 */ /* 0x002fe20000000f00 */
[----:B------:R-:W-:-:S02]  /*11e10*/  IMAD R111, R21, R120, R118 ;  /* 0x00000078156f7224 */ /* 0x000fc400078e0276 */
[----:B------:R-:W-:-:S04]  /*11e20*/  IMAD.HI.U32 R2, R0, R121, RZ ;  /* 0x0000007900027227 */ /* 0x000fc800078e00ff */
[----:B------:R-:W-:Y:S01]  /*11e30*/  @!P1 IMAD.MOV R5, RZ, RZ, -R5 ;  /* 0x000000ffff059224 */ /* 0x000fe200078e0a05 */
[----:B------:R-:W-:Y:S01]  /*11e40*/  ISETP.GT.U32.AND P1, PT, R21, R3, PT ;  /* 0x000000031500720c */ /* 0x000fe20003f24070 */
[----:B------:R-:W-:Y:S01]  /*11e50*/  IMAD.MOV R2, RZ, RZ, -R2 ;  /* 0x000000ffff027224 */ /* 0x000fe200078e0a02 */
[----:B------:R-:W-:Y:S01]  /*11e60*/  @!P4 IADD3 R115, R115, -R21, RZ ;  /* 0x800000157373c210 */ /* 0x000fe20007ffe0ff */
[----:B------:R-:W-:Y:S01]  /*11e70*/  VIADD R113, R10, 0x155 ;  /* 0x000001550a717836 */ /* 0x000fe20000000000 */
[----:B------:R1:W-:Y:S01]  /*11e80*/  STL [R1+0x510], R5 ;  /* 0x0005100501007387 */ /* 0x0003e20000100800 */
[C---:B------:R-:W-:Y:S01]  /*11e90*/  ISETP.GT.U32.AND P4, PT, R21.reuse, R20, PT ;  /* 0x000000141500720c */ /* 0x040fe20003f84070 */
[----:B------:R-:W-:Y:S02]  /*11ea0*/  IMAD.MOV.U32 R6, RZ, RZ, R112 ;  /* 0x000000ffff067224 */ /* 0x000fe400078e0070 */
[----:B------:R-:W-:Y:S01]  /*11eb0*/  IMAD R2, R21, R2, R121 ;  /* 0x0000000215027224 */ /* 0x000fe200078e0279 */
[----:B------:R-:W-:Y:S01]  /*11ec0*/  IABS R119, R113 ;  /* 0x0000007100777213 */ /* 0x000fe20000000000 */
[----:B------:R-:W-:Y:S01]  /*11ed0*/  @!P6 IMAD.IADD R114, R114, 0x1, -R21 ;  /* 0x000000017272e824 */ /* 0x000fe200078e0a15 */
[----:B------:R-:W-:-:S02]  /*11ee0*/  @!P3 IADD3 R6, -R6, RZ, RZ ;  /* 0x000000ff0606b210 */ /* 0x000fc40007ffe1ff */
[----:B------:R-:W-:Y:S01]  /*11ef0*/  @!P1 IMAD.IADD R3, R3, 0x1, -R21 ;  /* 0x0000000103039824 */ /* 0x000fe200078e0a15 */
[----:B------:R-:W-:Y:S01]  /*11f00*/  ISETP.GE.AND P1, PT, R117, RZ, PT ;  /* 0x000000ff7500720c */ /* 0x000fe20003f26270 */
[----:B-1----:R-:W-:Y:S01]  /*11f10*/  IMAD.MOV.U32 R5, RZ, RZ, R115 ;  /* 0x000000ffff057224 */ /* 0x002fe200078e0073 */
[----:B------:R-:W-:Y:S01]  /*11f20*/  STL [R1+0x50c], R6 ;  /* 0x00050c0601007387 */ /* 0x000fe20000100800 */
[----:B------:R-:W-:Y:S01]  /*11f30*/  IMAD.HI.U32 R112, R0, R119, RZ ;  /* 0x0000007700707227 */ /* 0x000fe200078e00ff */
[----:B------:R-:W-:Y:S02]  /*11f40*/  @!P4 IADD3 R20, R20, -R21, RZ ;  /* 0x800000151414c210 */ /* 0x000fe40007ffe0ff */
[----:B------:R-:W-:Y:S01]  /*11f50*/  @!P5 IADD3 R5, -R5, RZ, RZ ;  /* 0x000000ff0505d210 */ /* 0x000fe20007ffe1ff */
[C---:B------:R-:W-:Y:S01]  /*11f60*/  VIADD R117, R10.reuse, 0x156 ;  /* 0x000001560a757836 */ /* 0x040fe20000000000 */
[C---:B------:R-:W-:Y:S01]  /*11f70*/  ISETP.GT.U32.AND P5, PT, R21.reuse, R111, PT ;  /* 0x0000006f1500720c */ /* 0x040fe20003fa4070 */
[----:B------:R-:W-:Y:S01]  /*11f80*/  IMAD.MOV R112, RZ, RZ, -R112 ;  /* 0x000000ffff707224 */ /* 0x000fe200078e0a70 */
[C---:B------:R-:W-:Y:S01]  /*11f90*/  ISETP.GT.U32.AND P4, PT, R21.reuse, R2, PT ;  /* 0x000000021500720c */ /* 0x040fe20003f84070 */
[----:B------:R1:W-:Y:S01]  /*11fa0*/  STL [R1+0x508], R5 ;  /* 0x0005080501007387 */ /* 0x0003e20000100800 */
[C---:B------:R-:W-:Y:S01]  /*11fb0*/  ISETP.GT.U32.AND P6, PT, R21.reuse, R114, PT ;  /* 0x000000721500720c */ /* 0x040fe20003fc4070 */
[----:B------:R-:W-:Y:S01]  /*11fc0*/  IMAD R118, R21, R112, R119 ;  /* 0x0000007015767224 */ /* 0x000fe200078e0277 */
[----:B------:R-:W-:Y:S01]  /*11fd0*/  IABS R120, R117 ;  /* 0x0000007500787213 */ /* 0x000fe20000000000 */
[----:B------:R-:W-:Y:S01]  /*11fe0*/  VIADD R112, R10, 0x157 ;  /* 0x000001570a707836 */ /* 0x000fe20000000000 */
[----:B------:R-:W-:-:S03]  /*11ff0*/  ISETP.GE.AND P3, PT, R116, RZ, PT ;  /* 0x000000ff7400720c */ /* 0x000fc60003f66270 */
[----:B------:R-:W-:Y:S01]  /*12000*/  IMAD.HI.U32 R121, R0, R120, RZ ;  /* 0x0000007800797227 */ /* 0x000fe200078e00ff */
[----:B------:R-:W-:Y:S02]  /*12010*/  IABS R119, R112 ;  /* 0x0000007000777213 */ /* 0x000fe40000000000 */
[----:B-1----:R-:W-:Y:S01]  /*12020*/  MOV R5, R3 ;  /* 0x0000000300057202 */ /* 0x002fe20000000f00 */
[--C-:B------:R-:W-:Y:S01]  /*12030*/  @!P5 IMAD.IADD R111, R111, 0x1, -R21.reuse ;  /* 0x000000016f6fd824 */ /* 0x100fe200078e0a15 */
[----:B------:R-:W-:Y:S01]  /*12040*/  ISETP.GT.U32.AND P5, PT, R21, R20, PT ;  /* 0x000000141500720c */ /* 0x000fe20003fa4070 */
[--C-:B------:R-:W-:Y:S01]  /*12050*/  @!P4 IMAD.IADD R2, R2, 0x1, -R21.reuse ;  /* 0x000000010202c824 */ /* 0x100fe200078e0a15 */
[----:B------:R-:W-:Y:S01]  /*12060*/  @!P0 IADD3 R5, -R5, RZ, RZ ;  /* 0x000000ff05058210 */ /* 0x000fe20007ffe1ff */
[--C-:B------:R-:W-:Y:S01]  /*12070*/  @!P6 IMAD.IADD R114, R114, 0x1, -R21.reuse ;  /* 0x000000017272e824 */ /* 0x100fe200078e0a15 */
[C---:B------:R-:W-:Y:S01]  /*12080*/  ISETP.GT.U32.AND P0, PT, R21.reuse, R111, PT ;  /* 0x0000006f1500720c */ /* 0x040fe20003f04070 */
[----:B------:R-:W-:Y:S01]  /*12090*/  VIADD R3, R10, 0x158 ;  /* 0x000001580a037836 */ /* 0x000fe20000000000 */
[----:B------:R-:W-:Y:S01]  /*120a0*/  ISETP.GT.U32.AND P4, PT, R21, R2, PT ;  /* 0x000000021500720c */ /* 0x000fe20003f84070 */
[----:B------:R1:W-:Y:S01]  /*120b0*/  STL [R1+0x504], R5 ;  /* 0x0005040501007387 */ /* 0x0003e20000100800 */
[----:B------:R-:W-:Y:S01]  /*120c0*/  IADD3 R121, -R121, RZ, RZ ;  /* 0x000000ff79797210 */ /* 0x000fe20007ffe1ff */
[----:B------:R-:W-:Y:S01]  /*120d0*/  IMAD.MOV.U32 R6, RZ, RZ, R114 ;  /* 0x000000ffff067224 */ /* 0x000fe200078e0072 */
[----:B------:R-:W-:Y:S01]  /*120e0*/  ISETP.GE.AND P6, PT, R4, RZ, PT ;  /* 0x000000ff0400720c */ /* 0x000fe20003fc6270 */
[----:B------:R-:W-:Y:S01]  /*120f0*/  VIADD R4, R10, 0x159 ;  /* 0x000001590a047836 */ /* 0x000fe20000000000 */
[----:B------:R-:W-:Y:S01]  /*12100*/  IABS R116, R3 ;  /* 0x0000000300747213 */ /* 0x000fe20000000000 */
[--C-:B------:R-:W-:Y:S01]  /*12110*/  @!P5 IMAD.IADD R20, R20, 0x1, -R21.reuse ;  /* 0x000000011414d824 */ /* 0x100fe200078e0a15 */
[----:B------:R-:W-:Y:S01]  /*12120*/  ISETP.GT.U32.AND P5, PT, R21, R118, PT ;  /* 0x000000761500720c */ /* 0x000fe20003fa4070 */
[----:B------:R-:W-:Y:S01]  /*12130*/  @!P2 IMAD.MOV R6, RZ, RZ, -R6 ;  /* 0x000000ffff06a224 */ /* 0x000fe200078e0a06 */
[----:B------:R-:W-:Y:S01]  /*12140*/  IABS R115, R4 ;  /* 0x0000000400737213 */ /* 0x000fe20000000000 */
[----:B------:R-:W-:Y:S01]  /*12150*/  @!P0 IMAD.IADD R111, R111, 0x1, -R21 ;  /* 0x000000016f6f8824 */ /* 0x000fe200078e0a15 */
[----:B------:R-:W-:Y:S01]  /*12160*/  ISETP.GE.AND P0, PT, R113, RZ, PT ;  /* 0x000000ff7100720c */ /* 0x000fe20003f06270 */
[C---:B------:R-:W-:Y:S01]  /*12170*/  IMAD R113, R21.reuse, R121, R120 ;  /* 0x0000007915717224 */ /* 0x040fe200078e0278 */
[----:B------:R-:W-:Y:S01]  /*12180*/  @!P4 IADD3 R2, R2, -R21, RZ ;  /* 0x800000150202c210 */ /* 0x000fe20007ffe0ff */
[C---:B------:R-:W-:Y:S01]  /*12190*/  IMAD.HI.U32 R122, R0.reuse, R116, RZ ;  /* 0x00000074007a7227 */ /* 0x040fe200078e00ff */
[----:B-1----:R-:W-:Y:S01]  /*121a0*/  MOV R5, R20 ;  /* 0x0000001400057202 */ /* 0x002fe20000000f00 */
[----:B------:R-:W-:Y:S01]  /*121b0*/  STL [R1+0x500], R6 ;  /* 0x0005000601007387 */ /* 0x000fe20000100800 */
[----:B------:R-:W-:Y:S01]  /*121c0*/  ISETP.GT.U32.AND P4, PT, R21, R113, PT ;  /* 0x000000711500720c */ /* 0x000fe20003f84070 */
[----:B------:R-:W-:Y:S01]  /*121d0*/  IMAD.HI.U32 R120, R0, R115, RZ ;  /* 0x0000007300787227 */ /* 0x000fe200078e00ff */
[----:B------:R-:W-:-:S02]  /*121e0*/  @!P3 IADD3 R5, -R5, RZ, RZ ;  /* 0x000000ff0505b210 */ /* 0x000fc40007ffe1ff */
[----:B------:R-:W-:Y:S01]  /*121f0*/  @!P6 IADD3 R2, -R2, RZ, RZ ;  /* 0x000000ff0202e210 */ /* 0x000fe20007ffe1ff */
[----:B------:R-:W-:Y:S01]  /*12200*/  @!P5 IMAD.IADD R118, R118, 0x1, -R21 ;  /* 0x000000017676d824 */ /* 0x000fe200078e0a15 */
[----:B------:R-:W-:Y:S01]  /*12210*/  IADD3 R120, -R120, RZ, RZ ;  /* 0x000000ff78787210 */ /* 0x000fe20007ffe1ff */
[----:B------:R-:W-:Y:S01]  /*12220*/  IMAD.MOV R122, RZ, RZ, -R122 ;  /* 0x000000ffff7a7224 */ /* 0x000fe200078e0a7a */
[----:B------:R1:W-:Y:S01]  /*12230*/  STL [R1+0x4fc], R5 ;  /* 0x0004fc0501007387 */ /* 0x0003e20000100800 */
[----:B------:R-:W-:Y:S01]  /*12240*/  IMAD.HI.U32 R121, R0, R119, RZ ;  /* 0x0000007700797227 */ /* 0x000fe200078e00ff */
[----:B------:R-:W-:Y:S02]  /*12250*/  ISETP.GT.U32.AND P2, PT, R21, R118, PT ;  /* 0x000000761500720c */ /* 0x000fe40003f44070 */
[----:B------:R-:W-:Y:S01]  /*12260*/  ISETP.GE.AND P5, PT, R117, RZ, PT ;  /* 0x000000ff7500720c */ /* 0x000fe20003fa6270 */
[----:B------:R-:W-:Y:S01]  /*12270*/  IMAD R116, R21, R122, R116 ;  /* 0x0000007a15747224 */ /* 0x000fe200078e0274 */
[----:B------:R-:W-:Y:S01]  /*12280*/  ISETP.GE.AND P6, PT, R112, RZ, PT ;  /* 0x000000ff7000720c */ /* 0x000fe20003fc6270 */
[----:B------:R-:W-:Y:S01]  /*12290*/  IMAD.MOV R121, RZ, RZ, -R121 ;  /* 0x000000ffff797224 */ /* 0x000fe200078e0a79 */
[C---:B------:R-:W-:Y:S01]  /*122a0*/  IADD3 R112, R10.reuse, 0x15e, RZ ;  /* 0x0000015e0a707810 */ /* 0x040fe20007ffe0ff */
[----:B------:R-:W-:-:S02]  /*122b0*/  VIADD R117, R10, 0x15a ;  /* 0x0000015a0a757836 */ /* 0x000fc40000000000 */
[----:B-1----:R-:W-:Y:S02]  /*122c0*/  IMAD.MOV.U32 R5, RZ, RZ, R111 ;  /* 0x000000ffff057224 */ /* 0x002fe400078e006f */
[----:B------:R-:W-:Y:S01]  /*122d0*/  IMAD R115, R21, R120, R115 ;  /* 0x0000007815737224 */ /* 0x000fe200078e0273 */
[----:B------:R-:W-:Y:S01]  /*122e0*/  IADD3 R120, R10, 0x15b, RZ ;  /* 0x0000015b0a787810 */ /* 0x000fe20007ffe0ff */
[----:B------:R-:W-:Y:S02]  /*122f0*/  @!P4 IMAD.IADD R113, R113, 0x1, -R21 ;  /* 0x000000017171c824 */ /* 0x000fe400078e0a15 */
[----:B------:R-:W-:Y:S01]  /*12300*/  @!P1 IMAD.MOV R5, RZ, RZ, -R5 ;  /* 0x000000ffff059224 */ /* 0x000fe200078e0a05 */
[C---:B------:R-:W-:Y:S01]  /*12310*/  ISETP.GT.U32.AND P1, PT, R21.reuse, R116, PT ;  /* 0x000000741500720c */ /* 0x040fe20003f24070 */
[C---:B------:R-:W-:Y:S01]  /*12320*/  IMAD R119, R21.reuse, R121, R119 ;  /* 0x0000007915777224 */ /* 0x040fe200078e0277 */
[----:B------:R-:W-:Y:S01]  /*12330*/  IABS R121, R117 ;  /* 0x0000007500797213 */ /* 0x000fe20000000000 */
[----:B------:R-:W-:Y:S01]  /*12340*/  @!P2 IMAD.IADD R118, R118, 0x1, -R21 ;  /* 0x000000017676a824 */ /* 0x000fe200078e0a15 */
[C---:B------:R-:W-:Y:S01]  /*12350*/  ISETP.GT.U32.AND P3, PT, R21.reuse, R113, PT ;  /* 0x000000711500720c */ /* 0x040fe20003f64070 */
[----:B------:R1:W-:Y:S01]  /*12360*/  STL [R1+0x4f8], R5 ;  /* 0x0004f80501007387 */ /* 0x0003e20000100800 */
[C---:B------:R-:W-:Y:S01]  /*12370*/  ISETP.GT.U32.AND P2, PT, R21.reuse, R115, PT ;  /* 0x000000731500720c */ /* 0x040fe20003f44070 */
[----:B------:R-:W-:Y:S01]  /*12380*/  IMAD.MOV.U32 R20, RZ, RZ, R121 ;  /* 0x000000ffff147224 */ /* 0x000fe200078e0079 */
[----:B------:R-:W-:Y:S01]  /*12390*/  ISETP.GT.U32.AND P4, PT, R21, R119, PT ;  /* 0x000000771500720c */ /* 0x000fe20003f84070 */
[----:B------:R2:W-:Y:S01]  /*123a0*/  STL [R1+0x4f4], R2 ;  /* 0x0004f40201007387 */ /* 0x0005e20000100800 */
[----:B------:R-:W-:Y:S01]  /*123b0*/  IABS R114, R120 ;  /* 0x0000007800727213 */ /* 0x000fe20000000000 */
[----:B------:R-:W-:-:S02]  /*123c0*/  IMAD.HI.U32 R111, R0, R20, RZ ;  /* 0x00000014006f7227 */ /* 0x000fc400078e00ff */
[-C--:B------:R-:W-:Y:S02]  /*123d0*/  @!P1 IADD3 R116, R116, -R21.reuse, RZ ;  /* 0x8000001574749210 */ /* 0x080fe40007ffe0ff */
[----:B-1----:R-:W-:Y:S01]  /*123e0*/  IMAD.MOV.U32 R5, RZ, RZ, R118 ;  /* 0x000000ffff057224 */ /* 0x002fe200078e0076 */
[----:B------:R-:W-:Y:S01]  /*123f0*/  IADD3 R111, -R111, RZ, RZ ;  /* 0x000000ff6f6f7210 */ /* 0x000fe20007ffe1ff */
[--C-:B------:R-:W-:Y:S01]  /*12400*/  @!P3 IMAD.IADD R113, R113, 0x1, -R21.reuse ;  /* 0x000000017171b824 */ /* 0x100fe200078e0a15 */
[----:B------:R-:W-:Y:S01]  /*12410*/  ISETP.GE.AND P3, PT, R3, RZ, PT ;  /* 0x000000ff0300720c */ /* 0x000fe20003f66270 */
[----:B--2---:R-:W-:Y:S01]  /*12420*/  IMAD.MOV.U32 R2, RZ, RZ, R114 ;  /* 0x000000ffff027224 */ /* 0x004fe200078e0072 */
[----:B------:R-:W-:Y:S01]  /*12430*/  @!P2 IADD3 R115, R115, -R21, RZ ;  /* 0x800000157373a210 */ /* 0x000fe20007ffe0ff */
[----:B------:R-:W-:Y:S01]  /*12440*/  @!P4 IMAD.IADD R119, R119, 0x1, -R21 ;  /* 0x000000017777c824 */ /* 0x000fe200078e0a15 */
[----:B------:R-:W-:Y:S01]  /*12450*/  ISETP.GT.U32.AND P2, PT, R21, R116, PT ;  /* 0x000000741500720c */ /* 0x000fe20003f44070 */
[----:B------:R-:W-:Y:S01]  /*12460*/  IMAD.HI.U32 R3, R0, R2, RZ ;  /* 0x0000000200037227 */ /* 0x000fe200078e00ff */
[----:B------:R-:W-:-:S02]  /*12470*/  ISETP.GE.AND P4, PT, R4, RZ, PT ;  /* 0x000000ff0400720c */ /* 0x000fc40003f86270 */
[----:B------:R-:W-:Y:S01]  /*12480*/  MOV R4, R113 ;  /* 0x0000007100047202 */ /* 0x000fe20000000f00 */
[C---:B------:R-:W-:Y:S01]  /*12490*/  IMAD R20, R21.reuse, R111, R20 ;  /* 0x0000006f15147224 */ /* 0x040fe200078e0214 */
[C---:B------:R-:W-:Y:S01]  /*124a0*/  ISETP.GT.U32.AND P1, PT, R21.reuse, R119, PT ;  /* 0x000000771500720c */ /* 0x040fe20003f24070 */
[----:B------:R-:W-:Y:S01]  /*124b0*/  IMAD.MOV R3, RZ, RZ, -R3 ;  /* 0x000000ffff037224 */ /* 0x000fe200078e0a03 */
[----:B------:R-:W-:Y:S01]  /*124c0*/  IABS R113, R112 ;  /* 0x0000007000717213 */ /* 0x000fe20000000000 */
[----:B------:R-:W-:Y:S01]  /*124d0*/  @!P5 IMAD.MOV R4, RZ, RZ, -R4 ;  /* 0x000000ffff04d224 */ /* 0x000fe200078e0a04 */
[C---:B------:R-:W-:Y:S01]  /*124e0*/  ISETP.GT.U32.AND P5, PT, R21.reuse, R20, PT ;  /* 0x000000141500720c */ /* 0x040fe20003fa4070 */
[C---:B------:R-:W-:Y:S02]  /*124f0*/  IMAD R3, R21.reuse, R3, R2 ;  /* 0x0000000315037224 */ /* 0x040fe400078e0202 */
[----:B------:R-:W-:Y:S02]  /*12500*/  @!P2 IMAD.IADD R116, R116, 0x1, -R21 ;  /* 0x000000017474a824 */ /* 0x000fe400078e0a15 */
[----:B------:R-:W-:Y:S01]  /*12510*/  @!P0 IMAD.MOV R5, RZ, RZ, -R5 ;  /* 0x000000ffff058224 */ /* 0x000fe200078e0a05 */
[C---:B------:R-:W-:Y:S01]  /*12520*/  ISETP.GT.U32.AND P2, PT, R21.reuse, R3, PT ;  /* 0x000000031500720c */ /* 0x040fe20003f44070 */
[C---:B------:R-:W-:Y:S01]  /*12530*/  VIADD R114, R10.reuse, 0x15c ;  /* 0x0000015c0a727836 */ /* 0x040fe20000000000 */
[----:B------:R-:W-:Y:S01]  /*12540*/  ISETP.GT.U32.AND P0, PT, R21, R115, PT ;  /* 0x000000731500720c */ /* 0x000fe20003f04070 */
[----:B------:R-:W-:Y:S01]  /*12550*/  VIADD R111, R10, 0x15d ;  /* 0x0000015d0a6f7836 */ /* 0x000fe20000000000 */
[----:B------:R-:W-:Y:S01]  /*12560*/  STL [R1+0x4f0], R5 ;  /* 0x0004f00501007387 */ /* 0x000fe20000100800 */
[----:B------:R-:W-:Y:S01]  /*12570*/  @!P1 IADD3 R119, R119, -R21, RZ ;  /* 0x8000001577779210 */ /* 0x000fe20007ffe0ff */
[----:B------:R-:W-:Y:S01]  /*12580*/  IMAD.MOV.U32 R6, RZ, RZ, R116 ;  /* 0x000000ffff067224 */ /* 0x000fe200078e0074 */
[----:B------:R-:W-:Y:S01]  /*12590*/  IABS R2, R114 ;  /* 0x0000007200027213 */ /* 0x000fe20000000000 */
[----:B------:R1:W-:Y:S01]  /*125a0*/  STL [R1+0x4ec], R4 ;  /* 0x0004ec0401007387 */ /* 0x0003e20000100800 */
[--C-:B------:R-:W-:Y:S01]  /*125b0*/  @!P5 IMAD.IADD R20, R20, 0x1, -R21.reuse ;  /* 0x000000011414d824 */ /* 0x100fe200078e0a15 */
[----:B------:R-:W-:Y:S01]  /*125c0*/  ISETP.GE.AND P1, PT, R117, RZ, PT ;  /* 0x000000ff7500720c */ /* 0x000fe20003f26270 */
[----:B------:R-:W-:Y:S01]  /*125d0*/  VIADD R116, R10, 0x166 ;  /* 0x000001660a747836 */ /* 0x000fe20000000000 */
[----:B------:R-:W-:Y:S01]  /*125e0*/  ISETP.GE.AND P5, PT, R114, RZ, PT ;  /* 0x000000ff7200720c */ /* 0x000fe20003fa6270 */
[----:B------:R-:W-:Y:S01]  /*125f0*/  @!P2 IMAD.IADD R3, R3, 0x1, -R21 ;  /* 0x000000010303a824 */ /* 0x000fe200078e0a15 */
[----:B------:R-:W-:Y:S01]  /*12600*/  ISETP.GT.U32.AND P2, PT, R21, R20, PT ;  /* 0x000000141500720c */ /* 0x000fe20003f44070 */
[----:B------:R-:W-:Y:S01]  /*12610*/  IMAD.HI.U32 R118, R0, R2, RZ ;  /* 0x0000000200767227 */ /* 0x000fe200078e00ff */
[----:B------:R-:W-:-:S02]  /*12620*/  @!P3 IADD3 R6, -R6, RZ, RZ ;  /* 0x000000ff0606b210 */ /* 0x000fc40007ffe1ff */
[----:B-1----:R-:W-:Y:S01]  /*12630*/  IABS R4, R111 ;  /* 0x0000006f00047213 */ /* 0x002fe20000000000 */
[----:B------:R-:W-:Y:S01]  /*12640*/  IMAD.MOV.U32 R5, RZ, RZ, R119 ;  /* 0x000000ffff057224 */ /* 0x000fe200078e0077 */
[----:B------:R-:W-:Y:S01]  /*12650*/  IADD3 R118, -R118, RZ, RZ ;  /* 0x000000ff76767210 */ /* 0x000fe20007ffe1ff */
[----:B------:R-:W-:Y:S01]  /*12660*/  @!P0 IMAD.IADD R115, R115, 0x1, -R21 ;  /* 0x0000000173738824 */ /* 0x000fe200078e0a15 */
[----:B------:R-:W-:Y:S01]  /*12670*/  ISETP.GE.AND P0, PT, R120, RZ, PT ;  /* 0x000000ff7800720c */ /* 0x000fe20003f06270 */
[----:B------:R-:W-:Y:S01]  /*12680*/  IMAD.HI.U32 R117, R0, R4, RZ ;  /* 0x0000000400757227 */ /* 0x000fe200078e00ff */
[----:B------:R-:W-:Y:S02]  /*12690*/  @!P6 IADD3 R5, -R5, RZ, RZ ;  /* 0x000000ff0505e210 */ /* 0x000fe40007ffe1ff */
[C---:B------:R-:W-:Y:S01]  /*126a0*/  ISETP.GT.U32.AND P6, PT, R21.reuse, R3, PT ;  /* 0x000000031500720c */ /* 0x040fe20003fc4070 */
[----:B------:R-:W-:Y:S01]  /*126b0*/  IMAD.MOV R114, RZ, RZ, -R117 ;  /* 0x000000ffff727224 */ /* 0x000fe200078e0a75 */
[----:B------:R-:W-:Y:S01]  /*126c0*/  @!P2 IADD3 R20, R20, -R21, RZ ;  /* 0x800000151414a210 */ /* 0x000fe20007ffe0ff */
[C---:B------:R-:W-:Y:S01]  /*126d0*/  IMAD R2, R21.reuse, R118, R2 ;  /* 0x0000007615027224 */ /* 0x040fe200078e0202 */
[----:B------:R1:W-:Y:S01]  /*126e0*/  STL [R1+0x4e4], R5 ;  /* 0x0004e40501007387 */ /* 0x0003e20000100800 */
[----:B------:R-:W-:-:S02]  /*126f0*/  IMAD R4, R21, R114, R4 ;  /* 0x0000007215047224 */ /* 0x000fc400078e0204 */
[----:B------:R-:W-:Y:S01]  /*12700*/  IMAD.HI.U32 R114, R0, R113, RZ ;  /* 0x0000007100727227 */ /* 0x000fe200078e00ff */
[C---:B------:R-:W-:Y:S01]  /*12710*/  ISETP.GT.U32.AND P3, PT, R21.reuse, R2, PT ;  /* 0x000000021500720c */ /* 0x040fe20003f64070 */
[----:B------:R-:W-:Y:S01]  /*12720*/  STL [R1+0x4e0], R6 ;  /* 0x0004e00601007387 */ /* 0x000fe20000100800 */
[----:B------:R-:W-:Y:S01]  /*12730*/  ISETP.GT.U32.AND P2, PT, R21, R4, PT ;  /* 0x000000041500720c */ /* 0x000fe20003f44070 */
[----:B------:R-:W-:Y:S02]  /*12740*/  IMAD.MOV R114, RZ, RZ, -R114 ;  /* 0x000000ffff727224 */ /* 0x000fe400078e0a72 */
[----:B------:R-:W-:Y:S01]  /*12750*/  @!P6 IMAD.IADD R3, R3, 0x1, -R21 ;  /* 0x000000010303e824 */ /* 0x000fe200078e0a15 */
[----:B------:R-:W-:Y:S01]  /*12760*/  ISETP.GE.AND P6, PT, R112, RZ, PT ;  /* 0x000000ff7000720c */ /* 0x000fe20003fc6270 */
[----:B-1----:R-:W-:Y:S02]  /*12770*/  IMAD.MOV.U32 R5, RZ, RZ, R115 ;  /* 0x000000ffff057224 */ /* 0x002fe400078e0073 */
[----:B------:R-:W-:Y:S01]  /*12780*/  VIADD R118, R10, 0x15f ;  /* 0x0000015f0a767836 */ /* 0x000fe20000000000 */
[----:B------:R-:W-:Y:S01]  /*12790*/  @!P0 IADD3 R3, -R3, RZ, RZ ;  /* 0x000000ff03038210 */ /* 0x000fe20007ffe1ff */
[----:B------:R-:W-:Y:S01]  /*127a0*/  @!P4 IMAD.MOV R5, RZ, RZ, -R5 ;  /* 0x000000ffff05c224 */ /* 0x000fe200078e0a05 */
[----:B------:R-:W-:Y:S01]  /*127b0*/  ISETP.GE.AND P4, PT, R111, RZ, PT ;  /* 0x000000ff6f00720c */ /* 0x000fe20003f86270 */
[C---:B------:R-:W-:Y:S01]  /*127c0*/  IMAD R111, R21.reuse, R114, R113 ;  /* 0x00000072156f7224 */ /* 0x040fe200078e0271 */
[----:B------:R-:W-:Y:S01]  /*127d0*/  @!P3 IADD3 R2, R2, -R21, RZ ;  /* 0x800000150202b210 */ /* 0x000fe20007ffe0ff */
[----:B------:R-:W-:Y:S01]  /*127e0*/  @!P2 IMAD.IADD R4, R4, 0x1, -R21 ;  /* 0x000000010404a824 */ /* 0x000fe200078e0a15 */
[----:B------:R1:W-:Y:S01]  /*127f0*/  STL [R1+0x4dc], R5 ;  /* 0x0004dc0501007387 */ /* 0x0003e20000100800 */
[C---:B------:R-:W-:Y:S01]  /*12800*/  VIADD R113, R10.reuse, 0x160 ;  /* 0x000001600a717836 */ /* 0x040fe20000000000 */
[C---:B------:R-:W-:Y:S01]  /*12810*/  ISETP.GT.U32.AND P0, PT, R21.reuse, R111, PT ;  /* 0x0000006f1500720c */ /* 0x040fe20003f04070 */
[C---:B------:R-:W-:Y:S01]  /*12820*/  VIADD R112, R10.reuse, 0x161 ;  /* 0x000001610a707836 */ /* 0x040fe20000000000 */
[C---:B------:R-:W-:Y:S01]  /*12830*/  ISETP.GT.U32.AND P3, PT, R21.reuse, R2, PT ;  /* 0x000000021500720c */ /* 0x040fe20003f64070 */
[C---:B------:R-:W-:Y:S01]  /*12840*/  VIADD R117, R10.reuse, 0x164 ;  /* 0x000001640a757836 */ /* 0x040fe20000000000 */
[----:B------:R-:W-:Y:S01]  /*12850*/  ISETP.GT.U32.AND P2, PT, R21, R4, PT ;  /* 0x000000041500720c */ /* 0x000fe20003f44070 */
[----:B------:R-:W-:Y:S01]  /*12860*/  VIADD R115, R10, 0x162 ;  /* 0x000001620a737836 */ /* 0x000fe20000000000 */
[----:B------:R-:W-:-:S02]  /*12870*/  IABS R121, R113 ;  /* 0x0000007100797213 */ /* 0x000fc40000000000 */
[----:B-1----:R-:W-:Y:S02]  /*12880*/  MOV R5, R20 ;  /* 0x0000001400057202 */ /* 0x002fe40000000f00 */
[----:B------:R-:W-:Y:S01]  /*12890*/  IABS R120, R112 ;  /* 0x0000007000787213 */ /* 0x000fe20000000000 */
[----:B------:R-:W-:Y:S02]  /*128a0*/  IMAD.HI.U32 R20, R0, R121, RZ ;  /* 0x0000007900147227 */ /* 0x000fe400078e00ff */
[----:B------:R-:W-:Y:S02]  /*128b0*/  @!P0 IADD3 R111, R111, -R21, RZ ;  /* 0x800000156f6f8210 */ /* 0x000fe40007ffe0ff */
[----:B------:R-:W-:Y:S01]  /*128c0*/  @!P1 IMAD.MOV R5, RZ, RZ, -R5 ;  /* 0x000000ffff059224 */ /* 0x000fe200078e0a05 */
[----:B------:R-:W-:Y:S01]  /*128d0*/  ISETP.GE.AND P1, PT, R118, RZ, PT ;  /* 0x000000ff7600720c */ /* 0x000fe20003f26270 */
[--C-:B------:R-:W-:Y:S01]  /*128e0*/  @!P3 IMAD.IADD R2, R2, 0x1, -R21.reuse ;  /* 0x000000010202b824 */ /* 0x100fe200078e0a15 */
[----:B------:R-:W-:Y:S01]  /*128f0*/  IABS R118, R118 ;  /* 0x0000007600767213 */ /* 0x000fe20000000000 */
[----:B------:R-:W-:Y:S01]  /*12900*/  @!P2 IMAD.IADD R4, R4, 0x1, -R21 ;  /* 0x000000010404a824 */ /* 0x000fe200078e0a15 */
[----:B------:R-:W-:Y:S01]  /*12910*/  ISETP.GE.AND P3, PT, R113, RZ, PT ;  /* 0x000000ff7100720c */ /* 0x000fe20003f66270 */
[----:B------:R1:W-:Y:S01]  /*12920*/  STL [R1+0x4d8], R5 ;  /* 0x0004d80501007387 */ /* 0x0003e20000100800 */
[C---:B------:R-:W-:Y:S01]  /*12930*/  ISETP.GT.U32.AND P0, PT, R21.reuse, R111, PT ;  /* 0x0000006f1500720c */ /* 0x040fe20003f04070 */
[----:B------:R-:W-:Y:S01]  /*12940*/  IMAD.HI.U32 R114, R0, R118, RZ ;  /* 0x0000007600727227 */ /* 0x000fe200078e00ff */
[----:B------:R-:W-:Y:S01]  /*12950*/  IADD3 R20, -R20, RZ, RZ ;  /* 0x000000ff14147210 */ /* 0x000fe20007ffe1ff */
[----:B------:R2:W-:Y:S01]  /*12960*/  STL [R1+0x4d4], R3 ;  /* 0x0004d40301007387 */ /* 0x0005e20000100800 */
[----:B------:R-:W-:Y:S01]  /*12970*/  MOV R6, R2 ;  /* 0x0000000200067202 */ /* 0x000fe20000000f00 */
[----:B------:R-:W-:Y:S01]  /*12980*/  IMAD.MOV R113, RZ, RZ, -R114 ;  /* 0x000000ffff717224 */ /* 0x000fe200078e0a72 */
[----:B------:R-:W-:Y:S01]  /*12990*/  ISETP.GE.AND P2, PT, R112, RZ, PT ;  /* 0x000000ff7000720c */ /* 0x000fe20003f46270 */
[C---:B------:R-:W-:Y:S01]  /*129a0*/  IMAD R121, R21.reuse, R20, R121 ;  /* 0x0000001415797224 */ /* 0x040fe200078e0279 */
[----:B------:R-:W-:Y:S01]  /*129b0*/  IABS R20, R117 ;  /* 0x0000007500147213 */ /* 0x000fe20000000000 */
[----:B------:R-:W-:Y:S01]  /*129c0*/  IMAD R118, R21, R113, R118 ;  /* 0x0000007115767224 */ /* 0x000fe200078e0276 */
[----:B-1----:R-:W-:Y:S01]  /*129d0*/  MOV R5, R4 ;  /* 0x0000000400057202 */ /* 0x002fe20000000f00 */
[----:B------:R-:W-:Y:S01]  /*129e0*/  @!P5 IMAD.MOV R6, RZ, RZ, -R6 ;  /* 0x000000ffff06d224 */ /* 0x000fe200078e0a06 */
[----:B------:R-:W-:Y:S01]  /*129f0*/  ISETP.GE.AND P5, PT, R115, RZ, PT ;  /* 0x000000ff7300720c */ /* 0x000fe20003fa6270 */
[----:B--2---:R-:W-:Y:S01]  /*12a00*/  IMAD.HI.U32 R3, R0, R120, RZ ;  /* 0x0000007800037227 */ /* 0x004fe200078e00ff */
[----:B------:R-:W-:-:S02]  /*12a10*/  @!P0 IADD3 R111, R111, -R21, RZ ;  /* 0x800000156f6f8210 */ /* 0x000fc40007ffe0ff */
[C---:B------:R-:W-:Y:S01]  /*12a20*/  ISETP.GT.U32.AND P0, PT, R21.reuse, R121, PT ;  /* 0x000000791500720c */ /* 0x040fe20003f04070 */
[----:B------:R-:W-:Y:S01]  /*12a30*/  @!P4 IMAD.MOV R5, RZ, RZ, -R5 ;  /* 0x000000ffff05c224 */ /* 0x000fe200078e0a05 */
[C---:B------:R-:W-:Y:S01]  /*12a40*/  ISETP.GT.U32.AND P4, PT, R21.reuse, R118, PT ;  /* 0x000000761500720c */ /* 0x040fe20003f84070 */
[----:B------:R-:W-:Y:S01]  /*12a50*/  IMAD.MOV R3, RZ, RZ, -R3 ;  /* 0x000000ffff037224 */ /* 0x000fe200078e0a03 */
[----:B------:R-:W-:Y:S01]  /*12a60*/  STL [R1+0x4d0], R6 ;  /* 0x0004d00601007387 */ /* 0x000fe20000100800 */
[C---:B------:R-:W-:Y:S01]  /*12a70*/  VIADD R2, R10.reuse, 0x165 ;  /* 0x000001650a027836 */ /* 0x040fe20000000000 */
[----:B------:R-:W-:Y:S01]  /*12a80*/  IABS R115, R115 ;  /* 0x0000007300737213 */ /* 0x000fe20000000000 */
[----:B------:R-:W-:Y:S01]  /*12a90*/  IMAD R120, R21, R3, R120 ;  /* 0x0000000315787224 */ /* 0x000fe200078e0278 */
[----:B------:R1:W-:Y:S01]  /*12aa0*/  STL [R1+0x4cc], R5 ;  /* 0x0004cc0501007387 */ /* 0x0003e20000100800 */
[----:B------:R-:W-:Y:S01]  /*12ab0*/  VIADD R3, R10, 0x163 ;  /* 0x000001630a037836 */ /* 0x000fe20000000000 */
[----:B------:R-:W-:Y:S01]  /*12ac0*/  IABS R4, R2 ;  /* 0x0000000200047213 */ /* 0x000fe20000000000 */
[----:B------:R-:W-:-:S02]  /*12ad0*/  IMAD.HI.U32 R112, R0, R20, RZ ;  /* 0x0000001400707227 */ /* 0x000fc400078e00ff */
[----:B------:R-:W-:Y:S02]  /*12ae0*/  @!P0 IADD3 R121, R121, -R21, RZ ;  /* 0x8000001579798210 */ /* 0x000fe40007ffe0ff */
[----:B------:R-:W-:Y:S01]  /*12af0*/  @!P4 IMAD.IADD R118, R118, 0x1, -R21 ;  /* 0x000000017676c824 */ /* 0x000fe200078e0a15 */
[C---:B------:R-:W-:Y:S01]  /*12b00*/  ISETP.GT.U32.AND P4, PT, R21.reuse, R120, PT ;  /* 0x000000781500720c */ /* 0x040fe20003f84070 */
[C---:B------:R-:W-:Y:S01]  /*12b10*/  IMAD.HI.U32 R119, R0.reuse, R115, RZ ;  /* 0x0000007300777227 */ /* 0x040fe200078e00ff */
[----:B------:R-:W-:Y:S02]  /*12b20*/  IABS R113, R3 ;  /* 0x0000000300717213 */ /* 0x000fe40000000000 */
[----:B------:R-:W-:Y:S01]  /*12b30*/  ISETP.GT.U32.AND P0, PT, R21, R118, PT ;  /* 0x000000761500720c */ /* 0x000fe20003f04070 */
[----:B-1----:R-:W-:Y:S01]  /*12b40*/  IMAD.MOV.U32 R5, RZ, RZ, R111 ;  /* 0x000000ffff057224 */ /* 0x002fe200078e006f */
[----:B------:R-:W-:Y:S01]  /*12b50*/  IADD3 R119, -R119, RZ, RZ ;  /* 0x000000ff77777210 */ /* 0x000fe20007ffe1ff */
[----:B------:R-:W-:Y:S01]  /*12b60*/  IMAD.HI.U32 R114, R0, R113, RZ ;  /* 0x0000007100727227 */ /* 0x000fe200078e00ff */
[----:B------:R-:W-:-:S02]  /*12b70*/  IADD3 R111, R10, 0x167, RZ ;  /* 0x000001670a6f7810 */ /* 0x000fc40007ffe0ff */
[----:B------:R-:W-:Y:S01]  /*12b80*/  @!P6 IADD3 R5, -R5, RZ, RZ ;  /* 0x000000ff0505e210 */ /* 0x000fe20007ffe1ff */
[----:B------:R-:W-:Y:S01]  /*12b90*/  IMAD.MOV R112, RZ, RZ, -R112 ;  /* 0x000000ffff707224 */ /* 0x000fe200078e0a70 */
[C---:B------:R-:W-:Y:S01]  /*12ba0*/  ISETP.GT.U32.AND P6, PT, R21.reuse, R121, PT ;  /* 0x000000791500720c */ /* 0x040fe20003fc4070 */
[--C-:B------:R-:W-:Y:S02]  /*12bb0*/  @!P4 IMAD.IADD R120, R120, 0x1, -R21.reuse ;  /* 0x000000017878c824 */ /* 0x100fe400078e0a15 */
[----:B------:R-:W-:Y:S01]  /*12bc0*/  IMAD.MOV R114, RZ, RZ, -R114 ;  /* 0x000000ffff727224 */ /* 0x000fe200078e0a72 */
[----:B------:R1:W-:Y:S01]  /*12bd0*/  STL [R1+0x4c8], R5 ;  /* 0x0004c80501007387 */ /* 0x0003e20000100800 */
[----:B------:R-:W-:Y:S01]  /*12be0*/  @!P0 IMAD.IADD R118, R118, 0x1, -R21 ;  /* 0x0000000176768824 */ /* 0x000fe200078e0a15 */
[C---:B------:R-:W-:Y:S01]  /*12bf0*/  ISETP.GT.U32.AND P4, PT, R21.reuse, R120, PT ;  /* 0x000000781500720c */ /* 0x040fe20003f84070 */
[----:B------:R-:W-:Y:S02]  /*12c00*/  IMAD R20, R21, R112, R20 ;  /* 0x0000007015147224 */ /* 0x000fe400078e0214 */
[----:B------:R-:W-:-:S04]  /*12c10*/  IMAD.HI.U32 R112, R0, R4, RZ ;  /* 0x0000000400707227 */ /* 0x000fc800078e00ff */
[C---:B------:R-:W-:Y:S01]  /*12c20*/  IMAD R113, R21.reuse, R114, R113 ;  /* 0x0000007215717224 */ /* 0x040fe200078e0271 */
[----:B------:R-:W-:Y:S01]  /*12c30*/  IABS R114, R116 ;  /* 0x0000007400727213 */ /* 0x000fe20000000000 */
[----:B-1----:R-:W-:Y:S01]  /*12c40*/  IMAD.MOV.U32 R5, RZ, RZ, R118 ;  /* 0x000000ffff057224 */ /* 0x002fe200078e0076 */
[----:B------:R-:W-:Y:S01]  /*12c50*/  IABS R118, R111 ;  /* 0x0000006f00767213 */ /* 0x000fe20000000000 */
[----:B------:R-:W-:Y:S02]  /*12c60*/  IMAD.MOV R112, RZ, RZ, -R112 ;  /* 0x000000ffff707224 */ /* 0x000fe400078e0a70 */
[C---:B------:R-:W-:Y:S02]  /*12c70*/  IMAD R115, R21.reuse, R119, R115 ;  /* 0x0000007715737224 */ /* 0x040fe400078e0273 */
[----:B------:R-:W-:Y:S01]  /*12c80*/  @!P1 IMAD.MOV R5, RZ, RZ, -R5 ;  /* 0x000000ffff059224 */ /* 0x000fe200078e0a05 */
[C---:B------:R-:W-:Y:S01]  /*12c90*/  ISETP.GT.U32.AND P1, PT, R21.reuse, R113, PT ;  /* 0x000000711500720c */ /* 0x040fe20003f24070 */
[C---:B------:R-:W-:Y:S01]  /*12ca0*/  IMAD R4, R21.reuse, R112, R4 ;  /* 0x0000007015047224 */ /* 0x040fe200078e0204 */
[----:B------:R-:W-:Y:S01]  /*12cb0*/  ISETP.GT.U32.AND P0, PT, R21, R115, PT ;  /* 0x000000731500720c */ /* 0x000fe20003f04070 */
[--C-:B------:R-:W-:Y:S01]  /*12cc0*/  @!P6 IMAD.IADD R121, R121, 0x1, -R21.reuse ;  /* 0x000000017979e824 */ /* 0x100fe200078e0a15 */
[C---:B------:R-:W-:Y:S01]  /*12cd0*/  ISETP.GT.U32.AND P6, PT, R21.reuse, R20, PT ;  /* 0x000000141500720c */ /* 0x040fe20003fc4070 */
[----:B------:R-:W-:Y:S01]  /*12ce0*/  @!P4 IMAD.IADD R120, R120, 0x1, -R21 ;  /* 0x000000017878c824 */ /* 0x000fe200078e0a15 */
[----:B------:R-:W-:Y:S01]  /*12cf0*/  ISETP.GT.U32.AND P4, PT, R21, R4, PT ;  /* 0x000000041500720c */ /* 0x000fe20003f84070 */
[----:B------:R1:W-:Y:S01]  /*12d00*/  STL [R1+0x4c4], R5 ;  /* 0x0004c40501007387 */ /* 0x0003e20000100800 */
[----:B------:R-:W-:Y:S01]  /*12d10*/  IMAD.HI.U32 R119, R0, R114, RZ ;  /* 0x0000007200777227 */ /* 0x000fe200078e00ff */
[----:B------:R-:W-:-:S04]  /*12d20*/  IADD3 R112, R10, 0x168, RZ ;  /* 0x000001680a707810 */ /* 0x000fc80007ffe0ff */
[--C-:B------:R-:W-:Y:S01]  /*12d30*/  @!P1 IMAD.IADD R113, R113, 0x1, -R21.reuse ;  /* 0x0000000171719824 */ /* 0x100fe200078e0a15 */
[----:B------:R-:W-:Y:S01]  /*12d40*/  IADD3 R119, -R119, RZ, RZ ;  /* 0x000000ff77777210 */ /* 0x000fe20007ffe1ff */
[--C-:B------:R-:W-:Y:S01]  /*12d50*/  @!P0 IMAD.IADD R115, R115, 0x1, -R21.reuse ;  /* 0x0000000173738824 */ /* 0x100fe200078e0a15 */
[----:B------:R-:W-:Y:S01]  /*12d60*/  ISETP.GE.AND P0, PT, R3, RZ, PT ;  /* 0x000000ff0300720c */ /* 0x000fe20003f06270 */
[--C-:B------:R-:W-:Y:S01]  /*12d70*/  @!P6 IMAD.IADD R20, R20, 0x1, -R21.reuse ;  /* 0x000000011414e824 */ /* 0x100fe200078e0a15 */
[----:B-1----:R-:W-:Y:S01]  /*12d80*/  MOV R5, R121 ;  /* 0x0000007900057202 */ /* 0x002fe20000000f00 */
[----:B------:R-:W-:Y:S01]  /*12d90*/  @!P4 IMAD.IADD R4, R4, 0x1, -R21 ;  /* 0x000000010404c824 */ /* 0x000fe200078e0a15 */
[C---:B------:R-:W-:Y:S01]  /*12da0*/  ISETP.GT.U32.AND P6, PT, R21.reuse, R113, PT ;  /* 0x000000711500720c */ /* 0x040fe20003fc4070 */
[----:B------:R-:W-:Y:S01]  /*12db0*/  IMAD R3, R21, R119, R114 ;  /* 0x0000007715037224 */ /* 0x000fe200078e0272 */
[----:B------:R-:W-:Y:S01]  /*12dc0*/  @!P3 IADD3 R5, -R5, RZ, RZ ;  /* 0x000000ff0505b210 */ /* 0x000fe20007ffe1ff */
[----:B------:R-:W-:Y:S01]  /*12dd0*/  IMAD.HI.U32 R119, R0, R118, RZ ;  /* 0x0000007600777227 */ /* 0x000fe200078e00ff */
[----:B------:R-:W-:-:S02]  /*12de0*/  ISETP.GT.U32.AND P1, PT, R21, R115, PT ;  /* 0x000000731500720c */ /* 0x000fc40003f24070 */
[C---:B------:R-:W-:Y:S01]  /*12df0*/  ISETP.GT.U32.AND P4, PT, R21.reuse, R4, PT ;  /* 0x000000041500720c */ /* 0x040fe20003f84070 */
[----:B------:R1:W-:Y:S01]  /*12e00*/  STL [R1+0x4c0], R5 ;  /* 0x0004c00501007387 */ /* 0x0003e20000100800 */
[----:B------:R-:W-:Y:S01]  /*12e10*/  IMAD.MOV R119, RZ, RZ, -R119 ;  /* 0x000000ffff777224 */ /* 0x000fe200078e0a77 */
[----:B------:R-:W-:Y:S02]  /*12e20*/  ISETP.GT.U32.AND P3, PT, R21, R20, PT ;  /* 0x000000141500720c */ /* 0x000fe40003f64070 */
[----:B------:R-:W-:Y:S02]  /*12e30*/  IABS R114, R112 ;  /* 0x0000007000727213 */ /* 0x000fe40000000000 */
[--C-:B------:R-:W-:Y:S01]  /*12e40*/  @!P6 IMAD.IADD R113, R113, 0x1, -R21.reuse ;  /* 0x000000017171e824 */ /* 0x100fe200078e0a15 */
[----:B------:R-:W-:Y:S01]  /*12e50*/  ISETP.GE.AND P6, PT, R2, RZ, PT ;  /* 0x000000ff0200720c */ /* 0x000fe20003fc6270 */
[----:B------:R-:W-:Y:S01]  /*12e60*/  IMAD R2, R21, R119, R118 ;  /* 0x0000007715027224 */ /* 0x000fe200078e0276 */
[----:B------:R-:W-:Y:S01]  /*12e70*/  IADD3 R121, R10, 0x16a, RZ ;  /* 0x0000016a0a797810 */ /* 0x000fe20007ffe0ff */
[----:B-1----:R-:W-:Y:S01]  /*12e80*/  IMAD.MOV.U32 R5, RZ, RZ, R120 ;  /* 0x000000ffff057224 */ /* 0x002fe200078e0078 */
[----:B------:R-:W-:Y:S01]  /*12e90*/  IABS R118, R242 ;  /* 0x000000f200767213 */ /* 0x000fe20000000000 */
[--C-:B------:R-:W-:Y:S01]  /*12ea0*/  @!P1 IMAD.IADD R115, R115, 0x1, -R21.reuse ;  /* 0x0000000173739824 */ /* 0x100fe200078e0a15 */
[----:B------:R-:W-:Y:S01]  /*12eb0*/  ISETP.GE.AND P1, PT, R117, RZ, PT ;  /* 0x000000ff7500720c */ /* 0x000fe20003f26270 */
[----:B------:R-:W-:Y:S01]  /*12ec0*/  @!P4 IMAD.IADD R4, R4, 0x1, -R21 ;  /* 0x000000010404c824 */ /* 0x000fe200078e0a15 */
[----:B------:R-:W-:Y:S01]  /*12ed0*/  @!P2 IADD3 R5, -R5, RZ, RZ ;  /* 0x000000ff0505a210 */ /* 0x000fe20007ffe1ff */
[----:B------:R-:W-:Y:S01]  /*12ee0*/  IMAD.HI.U32 R117, R0, R114, RZ ;  /* 0x0000007200757227 */ /* 0x000fe200078e00ff */
[----:B------:R-:W-:-:S02]  /*12ef0*/  ISETP.GT.U32.AND P2, PT, R21, R3, PT ;  /* 0x000000031500720c */ /* 0x000fc40003f44070 */
[C---:B------:R-:W-:Y:S01]  /*12f00*/  ISETP.GT.U32.AND P4, PT, R21.reuse, R2, PT ;  /* 0x000000021500720c */ /* 0x040fe20003f84070 */
[----:B------:R1:W-:Y:S01]  /*12f10*/  STL [R1+0x4bc], R5 ;  /* 0x0004bc0501007387 */ /* 0x0003e20000100800 */
[----:B------:R-:W-:Y:S01]  /*12f20*/  MOV R6, R115 ;  /* 0x0000007300067202 */ /* 0x000fe20000000f00 */
[----:B------:R-:W-:Y:S01]  /*12f30*/  IMAD.MOV R117, RZ, RZ, -R117 ;  /* 0x000000ffff757224 */ /* 0x000fe200078e0a75 */
[----:B------:R-:W-:Y:S01]  /*12f40*/  @!P3 IADD3 R20, R20, -R21, RZ ;  /* 0x800000151414b210 */ /* 0x000fe20007ffe0ff */
[----:B------:R-:W-:Y:S01]  /*12f50*/  VIADD R119, R10, 0x169 ;  /* 0x000001690a777836 */ /* 0x000fe20000000000 */
[----:B------:R-:W-:Y:S01]  /*12f60*/  @!P5 IADD3 R6, -R6, RZ, RZ ;  /* 0x000000ff0606d210 */ /* 0x000fe20007ffe1ff */
[----:B------:R-:W-:Y:S01]  /*12f70*/  IMAD R114, R21, R117, R114 ;  /* 0x0000007515727224 */ /* 0x000fe200078e0272 */
[----:B------:R-:W-:Y:S01]  /*12f80*/  ISETP.GE.AND P3, PT, R116, RZ, PT ;  /* 0x000000ff7400720c */ /* 0x000fe20003f66270 */
[----:B------:R-:W-:Y:S01]  /*12f90*/  IMAD.HI.U32 R116, R0, R238, RZ ;  /* 0x000000ee00747227 */ /* 0x000fe200078e00ff */
[----:B------:R-:W-:Y:S01]  /*12fa0*/  @!P6 IADD3 R4, -R4, RZ, RZ ;  /* 0x000000ff0404e210 */ /* 0x000fe20007ffe1ff */
[----:B------:R2:W-:Y:S01]  /*12fb0*/  STL [R1+0x4b8], R6 ;  /* 0x0004b80601007387 */ /* 0x0005e20000100800 */
[----:B------:R-:W-:Y:S01]  /*12fc0*/  ISETP.GE.AND P6, PT, R232, RZ, PT ;  /* 0x000000ffe800720c */ /* 0x000fe20003fc6270 */
[----:B-1----:R-:W-:Y:S01]  /*12fd0*/  IMAD.MOV.U32 R5, RZ, RZ, R113 ;  /* 0x000000ffff057224 */ /* 0x002fe200078e0071 */
[----:B------:R-:W-:Y:S01]  /*12fe0*/  IABS R232, R232 ;  /* 0x000000e800e87213 */ /* 0x000fe20000000000 */
[----:B------:R-:W-:Y:S01]  /*12ff0*/  @!P2 IMAD.IADD R3, R3, 0x1, -R21 ;  /* 0x000000010303a824 */ /* 0x000fe200078e0a15 */
[----:B------:R-:W-:Y:S01]  /*13000*/  ISETP.GE.AND P2, PT, R111, RZ, PT ;  /* 0x000000ff6f00720c */ /* 0x000fe20003f46270 */
[----:B------:R-:W-:Y:S01]  /*13010*/  @!P0 IMAD.MOV R5, RZ, RZ, -R5 ;  /* 0x000000ffff058224 */ /* 0x000fe200078e0a05 */
[----:B------:R-:W-:Y:S01]  /*13020*/  ISETP.GE.AND P0, PT, R112, RZ, PT ;  /* 0x000000ff7000720c */ /* 0x000fe20003f06270 */
[----:B------:R-:W-:Y:S01]  /*13030*/  @!P4 IMAD.IADD R2, R2, 0x1, -R21 ;  /* 0x000000010202c824 */ /* 0x000fe200078e0a15 */
[----:B------:R-:W-:-:S02]  /*13040*/  ISETP.GT.U32.AND P5, PT, R21, R3, PT ;  /* 0x000000031500720c */ /* 0x000fc40003fa4070 */
[----:B------:R1:W-:Y:S01]  /*13050*/  STL [R1+0x4b4], R5 ;  /* 0x0004b40501007387 */ /* 0x0003e20000100800 */
[----:B------:R-:W-:Y:S02]  /*13060*/  ISETP.GE.AND P4, PT, R119, RZ, PT ;  /* 0x000000ff7700720c */ /* 0x000fe40003f86270 */
[----:B------:R-:W-:Y:S02]  /*13070*/  IABS R119, R119 ;  /* 0x0000007700777213 */ /* 0x000fe40000000000 */
[----:B--2---:R-:W-:Y:S02]  /*13080*/  IADD3 R6, R10, 0x179, RZ ;  /* 0x000001790a067810 */ /* 0x004fe40007ffe0ff */
[----:B------:R-:W-:Y:S01]  /*13090*/  IADD3 R116, -R116, RZ, RZ ;  /* 0x000000ff74747210 */ /* 0x000fe20007ffe1ff */
[----:B------:R-:W-:-:S04]  /*130a0*/  IMAD.HI.U32 R112, R0, R119, RZ ;  /* 0x0000007700707227 */ /* 0x000fc800078e00ff */
[----:B-1----:R-:W-:Y:S01]  /*130b0*/  IMAD.MOV.U32 R5, RZ, RZ, R20 ;  /* 0x000000ffff057224 */ /* 0x002fe200078e0014 */
[----:B------:R-:W-:Y:S01]  /*130c0*/  IADD3 R112, -R112, RZ, RZ ;  /* 0x000000ff70707210 */ /* 0x000fe20007ffe1ff */
[----:B------:R-:W-:Y:S01]  /*130d0*/  @!P5 IMAD.IADD R3, R3, 0x1, -R21 ;  /* 0x000000010303d824 */ /* 0x000fe200078e0a15 */
[----:B------:R-:W-:Y:S01]  /*130e0*/  ISETP.GE.AND P5, PT, R121, RZ, PT ;  /* 0x000000ff7900720c */ /* 0x000fe20003fa6270 */
[C---:B------:R-:W-:Y:S01]  /*130f0*/  IMAD.HI.U32 R20, R0.reuse, R232, RZ ;  /* 0x000000e800147227 */ /* 0x040fe200078e00ff */
[----:B------:R-:W-:Y:S02]  /*13100*/  @!P1 IADD3 R5, -R5, RZ, RZ ;  /* 0x000000ff05059210 */ /* 0x000fe40007ffe1ff */
[C---:B------:R-:W-:Y:S01]  /*13110*/  ISETP.GT.U32.AND P1, PT, R21.reuse, R2, PT ;  /* 0x000000021500720c */ /* 0x040fe20003f24070 */
[C---:B------:R-:W-:Y:S01]  /*13120*/  IMAD R119, R21.reuse, R112, R119 ;  /* 0x0000007015777224 */ /* 0x040fe200078e0277 */
[----:B------:R-:W-:Y:S01]  /*13130*/  IABS R121, R121 ;  /* 0x0000007900797213 */ /* 0x000fe20000000000 */
[----:B------:R1:W-:Y:S01]  /*13140*/  STL [R1+0x4b0], R5 ;  /* 0x0004b00501007387 */ /* 0x0003e20000100800 */
[----:B------:R-:W-:Y:S01]  /*13150*/  IMAD.MOV R20, RZ, RZ, -R20 ;  /* 0x000000ffff147224 */ /* 0x000fe200078e0a14 */
[----:B------:R-:W-:Y:S01]  /*13160*/  IABS R112, R240 ;  /* 0x000000f000707213 */ /* 0x000fe20000000000 */
[----:B------:R-:W-:Y:S01]  /*13170*/  IMAD R238, R21, R116, R238 ;  /* 0x0000007415ee7224 */ /* 0x000fe200078e02ee */
[----:B------:R2:W-:Y:S01]  /*13180*/  STL [R1+0x4ac], R4 ;  /* 0x0004ac0401007387 */ /* 0x0005e20000100800 */
[----:B------:R-:W-:-:S04]  /*13190*/  IMAD.HI.U32 R111, R0, R121, RZ ;  /* 0x00000079006f7227 */ /* 0x000fc800078e00ff */
[----:B------:R-:W-:Y:S02]  /*131a0*/  IMAD.MOV R111, RZ, RZ, -R111 ;  /* 0x000000ffff6f7224 */ /* 0x000fe400078e0a6f */
[----:B-1----:R-:W-:Y:S02]  /*131b0*/  IMAD.MOV.U32 R5, RZ, RZ, R3 ;  /* 0x000000ffff057224 */ /* 0x002fe400078e0003 */
[----:B------:R-:W-:Y:S01]  /*131c0*/  @!P1 IMAD.IADD R2, R2, 0x1, -R21 ;  /* 0x0000000102029824 */ /* 0x000fe200078e0a15 */
[----:B------:R-:W-:Y:S01]  /*131d0*/  ISETP.GE.AND P1, PT, R236, RZ, PT ;  /* 0x000000ffec00720c */ /* 0x000fe20003f26270 */
[----:B------:R-:W-:Y:S01]  /*131e0*/  @!P3 IMAD.MOV R5, RZ, RZ, -R5 ;  /* 0x000000ffff05b224 */ /* 0x000fe200078e0a05 */
[----:B------:R-:W-:Y:S01]  /*131f0*/  ISETP.GE.AND P3, PT, R237, RZ, PT ;  /* 0x000000ffed00720c */ /* 0x000fe20003f66270 */
[C---:B------:R-:W-:Y:S01]  /*13200*/  IMAD R121, R21.reuse, R111, R121 ;  /* 0x0000006f15797224 */ /* 0x040fe200078e0279 */
[----:B------:R-:W-:Y:S01]  /*13210*/  IABS R237, R237 ;  /* 0x000000ed00ed7213 */ /* 0x000fe20000000000 */
[----:B------:R-:W-:Y:S01]  /*13220*/  IMAD R232, R21, R20, R232 ;  /* 0x0000001415e87224 */ /* 0x000fe200078e02e8 */
[----:B------:R1:W-:Y:S01]  /*13230*/  STL [R1+0x4a8], R5 ;  /* 0x0004a80501007387 */ /* 0x0003e20000100800 */
[----:B------:R-:W-:-:S02]  /*13240*/  IABS R111, R239 ;  /* 0x000000ef006f7213 */ /* 0x000fc40000000000 */
[----:B--2---:R-:W-:Y:S01]  /*13250*/  IMAD.HI.U32 R4, R0, R237, RZ ;  /* 0x000000ed00047227 */ /* 0x004fe200078e00ff */
[----:B------:R-:W-:Y:S02]  /*13260*/  IABS R20, R244 ;  /* 0x000000f400147213 */ /* 0x000fe40000000000 */
[----:B------:R-:W-:Y:S02]  /*13270*/  IABS R236, R236 ;  /* 0x000000ec00ec7213 */ /* 0x000fe40000000000 */
[----:B------:R-:W-:Y:S01]  /*13280*/  IADD3 R4, -R4, RZ, RZ ;  /* 0x000000ff04047210 */ /* 0x000fe20007ffe1ff */
[----:B------:R-:W-:-:S04]  /*13290*/  IMAD.HI.U32 R115, R0, R20, RZ ;  /* 0x0000001400737227 */ /* 0x000fc800078e00ff */
[----:B-1----:R-:W-:Y:S02]  /*132a0*/  IMAD.MOV.U32 R5, RZ, RZ, R2 ;  /* 0x000000ffff057224 */ /* 0x002fe400078e0002 */
[C---:B------:R-:W-:Y:S02]  /*132b0*/  IMAD R237, R21.reuse, R4, R237 ;  /* 0x0000000415ed7224 */ /* 0x040fe400078e02ed */
[----:B------:R-:W-:Y:S01]  /*132c0*/  @!P2 IMAD.MOV R5, RZ, RZ, -R5 ;  /* 0x000000ffff05a224 */ /* 0x000fe200078e0a05 */
[----:B------:R-:W-:Y:S01]  /*132d0*/  ISETP.GT.U32.AND P2, PT, R21, R114, PT ;  /* 0x000000721500720c */ /* 0x000fe20003f44070 */
[----:B------:R-:W-:-:S03]  /*132e0*/  IMAD.HI.U32 R4, R0, R111, RZ ;  /* 0x0000006f00047227 */ /* 0x000fc600078e00ff */
[----:B------:R1:W-:Y:S01]  /*132f0*/  STL [R1+0x4a4], R5 ;  /* 0x0004a40501007387 */ /* 0x0003e20000100800 */
[----:B------:R-:W-:Y:S02]  /*13300*/  IMAD.MOV R4, RZ, RZ, -R4 ;  /* 0x000000ffff047224 */ /* 0x000fe400078e0a04 */
[----:B------:R-:W-:Y:S02]  /*13310*/  IMAD.MOV R115, RZ, RZ, -R115 ;  /* 0x000000ffff737224 */ /* 0x000fe400078e0a73 */
[----:B------:R-:W-:Y:S02]  /*13320*/  IMAD R111, R21, R4, R111 ;  /* 0x00000004156f7224 */ /* 0x000fe400078e026f */
[----:B------:R-:W-:Y:S02]  /*13330*/  VIADD R4, R10, 0x175 ;  /* 0x000001750a047836 */ /* 0x000fe40000000000 */
[----:B------:R-:W-:Y:S02]  /*13340*/  @!P2 IMAD.IADD R114, R114, 0x1, -R21 ;  /* 0x000000017272a824 */ /* 0x000fe400078e0a15 */
[----:B-1----:R-:W-:-:S02]  /*13350*/  VIADD R5, R10, 0x177 ;  /* 0x000001770a057836 */ /* 0x002fc40000000000 */
[C---:B------:R-:W-:Y:S01]  /*13360*/  IMAD R20, R21.reuse, R115, R20 ;  /* 0x0000007315147224 */ /* 0x040fe200078e0214 */
[----:B------:R-:W-:Y:S01]  /*13370*/  ISETP.GT.U32.AND P2, PT, R21, R114, PT ;  /* 0x000000721500720c */ /* 0x000fe20003f44070 */
[C---:B------:R-:W-:Y:S01]  /*13380*/  IMAD.HI.U32 R3, R0.reuse, R236, RZ ;  /* 0x000000ec00037227 */ /* 0x040fe200078e00ff */
[----:B------:R1:W-:Y:S01]  /*13390*/  STL [R1+0x100], R5 ;  /* 0x0001000501007387 */ /* 0x0003e20000100800 */
[----:B------:R-:W-:Y:S02]  /*133a0*/  IABS R117, R5 ;  /* 0x0000000500757213 */ /* 0x000fe40000000000 */
[----:B------:R-:W-:Y:S01]  /*133b0*/  IABS R115, R4 ;  /* 0x0000000400737213 */ /* 0x000fe20000000000 */
[----:B------:R-:W-:Y:S02]  /*133c0*/  IMAD.MOV R3, RZ, RZ, -R3 ;  /* 0x000000ffff037224 */ /* 0x000fe400078e0a03 */
[----:B------:R-:W-:-:S04]  /*133d0*/  IMAD.HI.U32 R2, R0, R112, RZ ;  /* 0x0000007000027227 */ /* 0x000fc800078e00ff */
[----:B------:R-:W-:-:S04]  /*133e0*/  IMAD.HI.U32 R120, R0, R115, RZ ;  /* 0x0000007300787227 */ /* 0x000fc800078e00ff */
[----:B------:R-:W-:Y:S01]  /*133f0*/  @!P2 IMAD.IADD R114, R114, 0x1, -R21 ;  /* 0x000000017272a824 */ /* 0x000fe200078e0a15 */
[C---:B------:R-:W-:Y:S01]  /*13400*/  ISETP.GT.U32.AND P2, PT, R21.reuse, R119, PT ;  /* 0x000000771500720c */ /* 0x040fe20003f44070 */
[C---:B------:R-:W-:Y:S01]  /*13410*/  IMAD R236, R21.reuse, R3, R236 ;  /* 0x0000000315ec7224 */ /* 0x040fe200078e02ec */
[----:B------:R-:W-:Y:S01]  /*13420*/  IADD3 R120, -R120, RZ, RZ ;  /* 0x000000ff78787210 */ /* 0x000fe20007ffe1ff */
[----:B------:R-:W-:Y:S01]  /*13430*/  IMAD.MOV R2, RZ, RZ, -R2 ;  /* 0x000000ffff027224 */ /* 0x000fe200078e0a02 */
[----:B-1----:R-:W-:Y:S01]  /*13440*/  MOV R5, R114 ;  /* 0x0000007200057202 */ /* 0x002fe20000000f00 */
[----:B------:R-:W-:Y:S01]  /*13450*/  IMAD.MOV.U32 R114, RZ, RZ, R118 ;  /* 0x000000ffff727224 */ /* 0x000fe200078e0076 */
[----:B------:R-:W-:Y:S01]  /*13460*/  IABS R3, R243 ;  /* 0x000000f300037213 */ /* 0x000fe20000000000 */
[C---:B------:R-:W-:Y:S02]  /*13470*/  IMAD R115, R21.reuse, R120, R115 ;  /* 0x0000007815737224 */ /* 0x040fe400078e0273 */
[----:B------:R-:W-:Y:S01]  /*13480*/  @!P0 IMAD.MOV R5, RZ, RZ, -R5 ;  /* 0x000000ffff058224 */ /* 0x000fe200078e0a05 */
[----:B------:R-:W-:Y:S01]  /*13490*/  ISETP.GT.U32.AND P0, PT, R21, R121, PT ;  /* 0x000000791500720c */ /* 0x000fe20003f04070 */
[----:B------:R-:W-:-:S02]  /*134a0*/  IMAD.HI.U32 R120, R0, R117, RZ ;  /* 0x0000007500787227 */ /* 0x000fc400078e00ff */
[----:B------:R-:W-:Y:S01]  /*134b0*/  @!P2 IADD3 R119, R119, -R21, RZ ;  /* 0x800000157777a210 */ /* 0x000fe20007ffe0ff */
[----:B------:R1:W-:Y:S01]  /*134c0*/  STL [R1+0x4a0], R5 ;  /* 0x0004a00501007387 */ /* 0x0003e20000100800 */
[----:B------:R-:W-:Y:S02]  /*134d0*/  IMAD.MOV R120, RZ, RZ, -R120 ;  /* 0x000000ffff787224 */ /* 0x000fe400078e0a78 */
[C---:B------:R-:W-:Y:S01]  /*134e0*/  ISETP.GT.U32.AND P2, PT, R21.reuse, R119, PT ;  /* 0x000000771500720c */ /* 0x040fe20003f44070 */
[----:B------:R-:W-:Y:S01]  /*134f0*/  STL [R1+0xfc], R7 ;  /* 0x0000fc0701007387 */ /* 0x000fe20000100800 */
[----:B------:R-:W-:Y:S02]  /*13500*/  IMAD R117, R21, R120, R117 ;  /* 0x0000007815757224 */ /* 0x000fe400078e0275 */
[----:B------:R-:W-:Y:S01]  /*13510*/  IMAD.HI.U32 R113, R0, R3, RZ ;  /* 0x0000000300717227 */ /* 0x000fe200078e00ff */
[----:B------:R-:W-:Y:S03]  /*13520*/  STL [R1+0xf8], R6 ;  /* 0x0000f80601007387 */ /* 0x000fe60000100800 */
[----:B------:R-:W-:Y:S01]  /*13530*/  @!P0 IMAD.IADD R121, R121, 0x1, -R21 ;  /* 0x0000000179798824 */ /* 0x000fe200078e0a15 */
[----:B------:R-:W-:Y:S01]  /*13540*/  IADD3 R113, -R113, RZ, RZ ;  /* 0x000000ff71717210 */ /* 0x000fe20007ffe1ff */
[----:B-1----:R-:W-:-:S02]  /*13550*/  VIADD R5, R10, 0x17a ;  /* 0x0000017a0a057836 */ /* 0x002fc40000000000 */
[C---:B------:R-:W-:Y:S01]  /*13560*/  IMAD R112, R21.reuse, R2, R112 ;  /* 0x0000000215707224 */ /* 0x040fe200078e0270 */
[----:B------:R-:W-:Y:S01]  /*13570*/  ISETP.GT.U32.AND P0, PT, R21, R121, PT ;  /* 0x000000791500720c */ /* 0x000fe20003f04070 */
[----:B------:R-:W-:Y:S01]  /*13580*/  @!P2 IMAD.IADD R119, R119, 0x1, -R21 ;  /* 0x000000017777a824 */ /* 0x000fe200078e0a15 */
[C---:B------:R-:W-:Y:S01]  /*13590*/  ISETP.GT.U32.AND P2, PT, R21.reuse, R232, PT ;  /* 0x000000e81500720c */ /* 0x040fe20003f44070 */
[----:B------:R1:W-:Y:S01]  /*135a0*/  STL [R1+0xf4], R5 ;  /* 0x0000f40501007387 */ /* 0x0003e20000100800 */
[----:B------:R-:W-:Y:S01]  /*135b0*/  IABS R120, R5 ;  /* 0x0000000500787213 */ /* 0x000fe20000000000 */
[----:B------:R-:W-:Y:S01]  /*135c0*/  IMAD R3, R21, R113, R3 ;  /* 0x0000007115037224 */ /* 0x000fe200078e0203 */
[----:B------:R-:W-:Y:S01]  /*135d0*/  IABS R113, R241 ;  /* 0x000000f100717213 */ /* 0x000fe20000000000 */
[----:B------:R-:W-:Y:S01]  /*135e0*/  IMAD.HI.U32 R122, R0, R114, RZ ;  /* 0x00000072007a7227 */ /* 0x000fe200078e00ff */
[----:B------:R-:W-:-:S03]  /*135f0*/  IADD3 R2, R10, 0x176, RZ ;  /* 0x000001760a027810 */ /* 0x000fc60007ffe0ff */
[----:B------:R-:W-:Y:S01]  /*13600*/  IMAD.HI.U32 R118, R0, R113, RZ ;  /* 0x0000007100767227 */ /* 0x000fe200078e00ff */
[----:B------:R-:W-:Y:S02]  /*13610*/  IABS R116, R2 ;  /* 0x0000000200747213 */ /* 0x000fe40000000000 */
[----:B-1----:R-:W-:Y:S01]  /*13620*/  MOV R5, R119 ;  /* 0x0000007700057202 */ /* 0x002fe20000000f00 */
[--C-:B------:R-:W-:Y:S01]  /*13630*/  @!P0 IMAD.IADD R121, R121, 0x1, -R21.reuse ;  /* 0x0000000179798824 */ /* 0x100fe200078e0a15 */
[C---:B------:R-:W-:Y:S01]  /*13640*/  ISETP.GT.U32.AND P0, PT, R21.reuse, R237, PT ;  /* 0x000000ed1500720c */ /* 0x040fe20003f04070 */
[----:B------:R-:W-:Y:S01]  /*13650*/  @!P2 IMAD.IADD R232, R232, 0x1, -R21 ;  /* 0x00000001e8e8a824 */ /* 0x000fe200078e0a15 */
[----:B------:R-:W-:Y:S01]  /*13660*/  ISETP.GT.U32.AND P2, PT, R21, R236, PT ;  /* 0x000000ec1500720c */ /* 0x000fe20003f44070 */
[----:B------:R-:W-:Y:S01]  /*13670*/  IMAD.MOV R118, RZ, RZ, -R118 ;  /* 0x000000ffff767224 */ /* 0x000fe200078e0a76 */
[----:B------:R-:W-:Y:S01]  /*13680*/  @!P4 IADD3 R5, -R5, RZ, RZ ;  /* 0x000000ff0505c210 */ /* 0x000fe20007ffe1ff */
[----:B------:R-:W-:Y:S01]  /*13690*/  IMAD.MOV R122, RZ, RZ, -R122 ;  /* 0x000000ffff7a7224 */ /* 0x000fe200078e0a7a */
[C---:B------:R-:W-:Y:S01]  /*136a0*/  ISETP.GT.U32.AND P4, PT, R21.reuse, R232, PT ;  /* 0x000000e81500720c */ /* 0x040fe20003f84070 */
[----:B------:R-:W-:-:S02]  /*136b0*/  IMAD R113, R21, R118, R113 ;  /* 0x0000007615717224 */ /* 0x000fc400078e0271 */
[----:B------:R1:W-:Y:S01]  /*136c0*/  STL [R1+0x488], R5 ;  /* 0x0004880501007387 */ /* 0x0003e20000100800 */
[----:B------:R-:W-:Y:S01]  /*136d0*/  IMAD R114, R21, R122, R114 ;  /* 0x0000007a15727224 */ /* 0x000fe200078e0272 */
[----:B------:R-:W-:Y:S01]  /*136e0*/  IABS R122, R6 ;  /* 0x00000006007a7213 */ /* 0x000fe20000000000 */
[----:B------:R-:W-:Y:S01]  /*136f0*/  IMAD.HI.U32 R118, R0, R116, RZ ;  /* 0x0000007400767227 */ /* 0x000fe200078e00ff */
[----:B------:R-:W-:-:S03]  /*13700*/  @!P0 IADD3 R237, R237, -R21, RZ ;  /* 0x80000015eded8210 */ /* 0x000fc60007ffe0ff */
[----:B------:R-:W-:Y:S01]  /*13710*/  @!P2 IMAD.IADD R236, R236, 0x1, -R21 ;  /* 0x00000001ececa824 */ /* 0x000fe200078e0a15 */
[C---:B------:R-:W-:Y:S01]  /*13720*/  ISETP.GT.U32.AND P0, PT, R21.reuse, R237, PT ;  /* 0x000000ed1500720c */ /* 0x040fe20003f04070 */
[----:B------:R-:W-:Y:S02]  /*13730*/  IMAD.MOV R118, RZ, RZ, -R118 ;  /* 0x000000ffff767224 */ /* 0x000fe400078e0a76 */
[----:B-1----:R-:W-:Y:S01]  /*13740*/  IMAD.MOV.U32 R5, RZ, RZ, R121 ;  /* 0x000000ffff057224 */ /* 0x002fe200078e0079 */
[C---:B------:R-:W-:Y:S01]  /*13750*/  ISETP.GT.U32.AND P2, PT, R21.reuse, R236, PT ;  /* 0x000000ec1500720c */ /* 0x040fe20003f44070 */
[----:B------:R-:W-:Y:S01]  /*13760*/  @!P4 IMAD.IADD R232, R232, 0x1, -R21 ;  /* 0x00000001e8e8c824 */ /* 0x000fe200078e0a15 */
[C---:B------:R-:W-:Y:S01]  /*13770*/  ISETP.GT.U32.AND P4, PT, R21.reuse, R20, PT ;  /* 0x000000141500720c */ /* 0x040fe20003f84070 */
[----:B------:R-:W-:Y:S01]  /*13780*/  @!P5 IMAD.MOV R5, RZ, RZ, -R5 ;  /* 0x000000ffff05d224 */ /* 0x000fe200078e0a05 */
[C---:B------:R-:W-:Y:S01]  /*13790*/  ISETP.GT.U32.AND P5, PT, R21.reuse, R238, PT ;  /* 0x000000ee1500720c */ /* 0x040fe20003fa4070 */
[----:B------:R-:W-:Y:S01]  /*137a0*/  IMAD R116, R21, R118, R116 ;  /* 0x0000007615747224 */ /* 0x000fe200078e0274 */
[----:B------:R-:W-:Y:S01]  /*137b0*/  IABS R118, R7 ;  /* 0x0000000700767213 */ /* 0x000fe20000000000 */
[----:B------:R-:W-:Y:S01]  /*137c0*/  IMAD.MOV.U32 R119, RZ, RZ, R122 ;  /* 0x000000ffff777224 */ /* 0x000fe200078e007a */
[----:B------:R1:W-:Y:S01]  /*137d0*/  STL [R1+0x484], R5 ;  /* 0x0004840501007387 */ /* 0x0003e20000100800 */
[----:B------:R-:W-:Y:S01]  /*137e0*/  @!P0 IMAD.IADD R237, R237, 0x1, -R21 ;  /* 0x00000001eded8824 */ /* 0x000fe200078e0a15 */
[----:B------:R-:W-:Y:S01]  /*137f0*/  ISETP.GT.U32.AND P0, PT, R21, R3, PT ;  /* 0x000000031500720c */ /* 0x000fe20003f04070 */
[----:B------:R-:W-:-:S02]  /*13800*/  IMAD.HI.U32 R123, R0, R118, RZ ;  /* 0x00000076007b7227 */ /* 0x000fc400078e00ff */
[----:B------:R-:W-:Y:S02]  /*13810*/  @!P2 IADD3 R236, R236, -R21, RZ ;  /* 0x80000015ececa210 */ /* 0x000fe40007ffe0ff */
[C---:B------:R-:W-:Y:S01]  /*13820*/  ISETP.GT.U32.AND P2, PT, R21.reuse, R111, PT ;  /* 0x0000006f1500720c */ /* 0x040fe20003f44070 */
[----:B------:R-:W-:Y:S01]  /*13830*/  @!P4 IMAD.IADD R20, R20, 0x1, -R21 ;  /* 0x000000011414c824 */ /* 0x000fe200078e0a15 */
[----:B------:R-:W-:Y:S01]  /*13840*/  @!P5 IADD3 R238, R238, -R21, RZ ;  /* 0x80000015eeeed210 */ /* 0x000fe20007ffe0ff */
[----:B------:R-:W-:Y:S01]  /*13850*/  IMAD.HI.U32 R122, R0, R119, RZ ;  /* 0x00000077007a7227 */ /* 0x000fe200078e00ff */
[----:B-1----:R-:W-:Y:S02]  /*13860*/  IADD3 R5, R10, 0x17d, RZ ;  /* 0x0000017d0a057810 */ /* 0x002fe40007ffe0ff */
[C---:B------:R-:W-:Y:S01]  /*13870*/  ISETP.GT.U32.AND P5, PT, R21.reuse, R238, PT ;  /* 0x000000ee1500720c */ /* 0x040fe20003fa4070 */
[----:B------:R-:W-:Y:S01]  /*13880*/  IMAD.MOV R123, RZ, RZ, -R123 ;  /* 0x000000ffff7b7224 */ /* 0x000fe200078e0a7b */
[----:B------:R-:W-:Y:S01]  /*13890*/  ISETP.GT.U32.AND P4, PT, R21, R20, PT ;  /* 0x000000141500720c */ /* 0x000fe20003f84070 */
[----:B------:R-:W-:-:S02]  /*138a0*/  @!P0 IMAD.IADD R3, R3, 0x1, -R21 ;  /* 0x0000000103038824 */ /* 0x000fc400078e0a15 */
[----:B------:R-:W-:Y:S02]  /*138b0*/  IMAD.MOV R122, RZ, RZ, -R122 ;  /* 0x000000ffff7a7224 */ /* 0x000fe400078e0a7a */
[----:B------:R-:W-:Y:S01]  /*138c0*/  @!P2 IMAD.IADD R111, R111, 0x1, -R21 ;  /* 0x000000016f6fa824 */ /* 0x000fe200078e0a15 */
[C---:B------:R-:W-:Y:S01]  /*138d0*/  ISETP.GT.U32.AND P0, PT, R21.reuse, R3, PT ;  /* 0x000000031500720c */ /* 0x040fe20003f04070 */
[C---:B------:R-:W-:Y:S01]  /*138e0*/  IMAD R118, R21.reuse, R123, R118 ;  /* 0x0000007b15767224 */ /* 0x040fe200078e0276 */
[----:B------:R-:W-:Y:S01]  /*138f0*/  IABS R123, R5 ;  /* 0x00000005007b7213 */ /* 0x000fe20000000000 */
[----:B------:R-:W-:Y:S01]  /*13900*/  IMAD.HI.U32 R121, R0, R120, RZ ;  /* 0x0000007800797227 */ /* 0x000fe200078e00ff */
[----:B------:R-:W-:-:S03]  /*13910*/  ISETP.GT.U32.AND P2, PT, R21, R111, PT ;  /* 0x0000006f1500720c */ /* 0x000fc60003f44070 */
[----:B------:R-:W-:Y:S01]  /*13920*/  @!P5 IMAD.IADD R238, R238, 0x1, -R21 ;  /* 0x00000001eeeed824 */ /* 0x000fe200078e0a15 */
[C---:B------:R-:W-:Y:S01]  /*13930*/  ISETP.GT.U32.AND P5, PT, R21.reuse, R112, PT ;  /* 0x000000701500720c */ /* 0x040fe20003fa4070 */
[C---:B------:R-:W-:Y:S01]  /*13940*/  IMAD R119, R21.reuse, R122, R119 ;  /* 0x0000007a15777224 */ /* 0x040fe200078e0277 */
[----:B------:R-:W-:Y:S01]  /*13950*/  @!P4 IADD3 R20, R20, -R21, RZ ;  /* 0x800000151414c210 */ /* 0x000fe20007ffe0ff */
[C---:B------:R-:W-:Y:S01]  /*13960*/  VIADD R7, R10.reuse, 0x17b ;  /* 0x0000017b0a077836 */ /* 0x040fe20000000000 */
[----:B------:R-:W-:Y:S01]  /*13970*/  ISETP.GT.U32.AND P4, PT, R21, R113, PT ;  /* 0x000000711500720c */ /* 0x000fe20003f84070 */
[----:B------:R-:W-:Y:S01]  /*13980*/  VIADD R6, R10, 0x17c ;  /* 0x0000017c0a067836 */ /* 0x000fe20000000000 */
[----:B------:R-:W-:Y:S01]  /*13990*/  @!P0 IADD3 R3, R3, -R21, RZ ;  /* 0x8000001503038210 */ /* 0x000fe20007ffe0ff */
[----:B------:R-:W-:Y:S01]  /*139a0*/  IMAD.HI.U32 R124, R0, R123, RZ ;  /* 0x0000007b007c7227 */ /* 0x000fe200078e00ff */
[----:B------:R-:W-:Y:S01]  /*139b0*/  ISETP.GT.U32.AND P0, PT, R21, R114, PT ;  /* 0x000000721500720c */ /* 0x000fe20003f04070 */
[----:B------:R1:W-:Y:S01]  /*139c0*/  STL [R1+0xf0], R7 ;  /* 0x0000f00701007387 */ /* 0x0003e20000100800 */
[----:B------:R-:W-:Y:S01]  /*139d0*/  IADD3 R121, -R121, RZ, RZ ;  /* 0x000000ff79797210 */ /* 0x000fe20007ffe1ff */
[--C-:B------:R-:W-:Y:S01]  /*139e0*/  @!P2 IMAD.IADD R111, R111, 0x1, -R21.reuse ;  /* 0x000000016f6fa824 */ /* 0x100fe200078e0a15 */
[C---:B------:R-:W-:Y:S01]  /*139f0*/  ISETP.GT.U32.AND P2, PT, R21.reuse, R115, PT ;  /* 0x000000731500720c */ /* 0x040fe20003f44070 */
[--C-:B------:R-:W-:Y:S01]  /*13a00*/  @!P5 IMAD.IADD R112, R112, 0x1, -R21.reuse ;  /* 0x000000017070d824 */ /* 0x100fe200078e0a15 */
[----:B------:R-:W-:Y:S01]  /*13a10*/  IABS R122, R6 ;  /* 0x00000006007a7213 */ /* 0x000fe20000000000 */
[----:B------:R-:W-:Y:S01]  /*13a20*/  IMAD R120, R21, R121, R120 ;  /* 0x0000007915787224 */ /* 0x000fe200078e0278 */
[----:B------:R-:W-:Y:S01]  /*13a30*/  IABS R121, R7 ;  /* 0x0000000700797213 */ /* 0x000fe20000000000 */
[--C-:B------:R-:W-:Y:S01]  /*13a40*/  @!P4 IMAD.IADD R113, R113, 0x1, -R21.reuse ;  /* 0x000000017171c824 */ /* 0x100fe200078e0a15 */
[C---:B------:R-:W-:Y:S01]  /*13a50*/  ISETP.GT.U32.AND P5, PT, R21.reuse, R112, PT ;  /* 0x000000701500720c */ /* 0x040fe20003fa4070 */
[----:B------:R-:W-:Y:S01]  /*13a60*/  IMAD.HI.U32 R125, R0, R122, RZ ;  /* 0x0000007a007d7227 */ /* 0x000fe200078e00ff */
[----:B------:R2:W-:Y:S02]  /*13a70*/  STL [R1+0x104], R6 ;  /* 0x0001040601007387 */ /* 0x0005e40000100800 */
[----:B------:R-:W-:Y:S01]  /*13a80*/  ISETP.GT.U32.AND P4, PT, R21, R113, PT ;  /* 0x000000711500720c */ /* 0x000fe20003f84070 */
[----:B------:R-:W-:Y:S01]  /*13a90*/  @!P0 IMAD.IADD R114, R114, 0x1, -R21 ;  /* 0x0000000172728824 */ /* 0x000fe200078e0a15 */
[----:B------:R-:W-:Y:S01]  /*13aa0*/  IADD3 R125, -R125, RZ, RZ ;  /* 0x000000ff7d7d7210 */ /* 0x000fe20007ffe1ff */
[----:B------:R-:W-:Y:S01]  /*13ab0*/  IMAD.HI.U32 R126, R0, R121, RZ ;  /* 0x00000079007e7227 */ /* 0x000fe200078e00ff */
[----:B------:R-:W-:Y:S01]  /*13ac0*/  @!P2 IADD3 R115, R115, -R21, RZ ;  /* 0x800000157373a210 */ /* 0x000fe20007ffe0ff */
[----:B------:R3:W-:Y:S01]  /*13ad0*/  STL [R1+0x11c], R5 ;  /* 0x00011c0501007387 */ /* 0x0007e20000100800 */
[C---:B------:R-:W-:Y:S01]  /*13ae0*/  ISETP.GT.U32.AND P0, PT, R21.reuse, R114, PT ;  /* 0x000000721500720c */ /* 0x040fe20003f04070 */
[----:B------:R-:W-:Y:S01]  /*13af0*/  IMAD.MOV R126, RZ, RZ, -R126 ;  /* 0x000000ffff7e7224 */ /* 0x000fe200078e0a7e */
[C---:B------:R-:W-:Y:S01]  /*13b00*/  ISETP.GT.U32.AND P2, PT, R21.reuse, R115, PT ;  /* 0x000000731500720c */ /* 0x040fe20003f44070 */
[----:B------:R-:W-:Y:S01]  /*13b10*/  IMAD.MOV R124, RZ, RZ, -R124 ;  /* 0x000000ffff7c7224 */ /* 0x000fe200078e0a7c */
[----:B------:R-:W-:Y:S01]  /*13b20*/  @!P5 IADD3 R112, R112, -R21, RZ ;  /* 0x800000157070d210 */ /* 0x000fe20007ffe0ff */
[C---:B------:R-:W-:Y:S01]  /*13b30*/  IMAD R121, R21.reuse, R126, R121 ;  /* 0x0000007e15797224 */ /* 0x040fe200078e0279 */
[----:B------:R-:W-:Y:S01]  /*13b40*/  ISETP.GT.U32.AND P5, PT, R21, R116, PT ;  /* 0x000000741500720c */ /* 0x000fe20003fa4070 */
[----:B------:R-:W-:Y:S01]  /*13b50*/  @!P4 IMAD.IADD R113, R113, 0x1, -R21 ;  /* 0x000000017171c824 */ /* 0x000fe200078e0a15 */
[C---:B------:R-:W-:Y:S01]  /*13b60*/  ISETP.GT.U32.AND P4, PT, R21.reuse, R117, PT ;  /* 0x000000751500720c */ /* 0x040fe20003f84070 */
[C---:B-1----:R-:W-:Y:S01]  /*13b70*/  VIADD R7, R10.reuse, 0x17e ;  /* 0x0000017e0a077836 */ /* 0x042fe20000000000 */
[----:B--2---:R-:W-:Y:S01]  /*13b80*/  IADD3 R6, R10, 0x17f, RZ ;  /* 0x0000017f0a067810 */ /* 0x004fe20007ffe0ff */
[----:B------:R-:W-:-:S02]  /*13b90*/  IMAD R122, R21, R125, R122 ;  /* 0x0000007d157a7224 */ /* 0x000fc400078e027a */
[--C-:B------:R-:W-:Y:S01]  /*13ba0*/  @!P0 IMAD.IADD R114, R114, 0x1, -R21.reuse ;  /* 0x0000000172728824 */ /* 0x100fe200078e0a15 */
[----:B------:R-:W-:Y:S01]  /*13bb0*/  ISETP.GT.U32.AND P0, PT, R21, R118, PT ;  /* 0x000000761500720c */ /* 0x000fe20003f04070 */
[----:B------:R-:W-:Y:S01]  /*13bc0*/  @!P2 IMAD.IADD R115, R115, 0x1, -R21 ;  /* 0x000000017373a824 */ /* 0x000fe200078e0a15 */
[C---:B------:R-:W-:Y:S01]  /*13bd0*/  ISETP.GT.U32.AND P2, PT, R21.reuse, R119, PT ;  /* 0x000000771500720c */ /* 0x040fe20003f44070 */
[----:B------:R-:W-:Y:S01]  /*13be0*/  IMAD R123, R21, R124, R123 ;  /* 0x0000007c157b7224 */ /* 0x000fe200078e027b */
[----:B------:R-:W-:Y:S01]  /*13bf0*/  IABS R124, R7 ;  /* 0x00000007007c7213 */ /* 0x000fe20000000000 */
[----:B------:R-:W-:Y:S01]  /*13c00*/  @!P5 IMAD.IADD R116, R116, 0x1, -R21 ;  /* 0x000000017474d824 */ /* 0x000fe200078e0a15 */
[----:B------:R-:W-:Y:S01]  /*13c10*/  IABS R125, R6 ;  /* 0x00000006007d7213 */ /* 0x000fe20000000000 */
[----:B---3--:R-:W-:Y:S01]  /*13c20*/  VIADD R5, R10, 0x180 ;  /* 0x000001800a057836 */ /* 0x008fe20000000000 */
[----:B------:R-:W-:Y:S01]  /*13c30*/  @!P4 IADD3 R117, R117, -R21, RZ ;  /* 0x800000157575c210 */ /* 0x000fe20007ffe0ff */
[----:B------:R-:W-:Y:S01]  /*13c40*/  IMAD.HI.U32 R129, R0, R124, RZ ;  /* 0x0000007c00817227 */ /* 0x000fe200078e00ff */
[C---:B------:R-:W-:Y:S01]  /*13c50*/  ISETP.GT.U32.AND P5, PT, R21.reuse, R116, PT ;  /* 0x000000741500720c */ /* 0x040fe20003fa4070 */
[----:B------:R1:W-:Y:S01]  /*13c60*/  STL [R1+0x118], R7 ;  /* 0x0001180701007387 */ /* 0x0003e20000100800 */
[----:B------:R-:W-:Y:S01]  /*13c70*/  ISETP.GT.U32.AND P4, PT, R21, R117, PT ;  /* 0x000000751500720c */ /* 0x000fe20003f84070 */
[----:B------:R-:W-:Y:S01]  /*13c80*/  IMAD.MOV R129, RZ, RZ, -R129 ;  /* 0x000000ffff817224 */ /* 0x000fe200078e0a81 */
[----:B------:R-:W-:Y:S01]  /*13c90*/  @!P0 IADD3 R118, R118, -R21, RZ ;  /* 0x8000001576768210 */ /* 0x000fe20007ffe0ff */
[--C-:B------:R-:W-:Y:S01]  /*13ca0*/  @!P2 IMAD.IADD R119, R119, 0x1, -R21.reuse ;  /* 0x000000017777a824 */ /* 0x100fe200078e0a15 */
[----:B------:R-:W-:Y:S01]  /*13cb0*/  IABS R126, R5 ;  /* 0x00000005007e7213 */ /* 0x000fe20000000000 */
[C---:B------:R-:W-:Y:S01]  /*13cc0*/  IMAD.HI.U32 R128, R0.reuse, R125, RZ ;  /* 0x0000007d00807227 */ /* 0x040fe200078e00ff */
[C---:B------:R-:W-:Y:S01]  /*13cd0*/  ISETP.GT.U32.AND P0, PT, R21.reuse, R118, PT ;  /* 0x000000761500720c */ /* 0x040fe20003f04070 */
[----:B------:R2:W-:Y:S01]  /*13ce0*/  STL [R1+0x114], R6 ;  /* 0x0001140601007387 */ /* 0x0005e20000100800 */
[C---:B------:R-:W-:Y:S01]  /*13cf0*/  ISETP.GT.U32.AND P2, PT, R21.reuse, R119, PT ;  /* 0x000000771500720c */ /* 0x040fe20003f44070 */
[----:B------:R-:W-:Y:S01]  /*13d00*/  IMAD.HI.U32 R127, R0, R126, RZ ;  /* 0x0000007e007f7227 */ /* 0x000fe200078e00ff */
[----:B------:R-:W-:Y:S01]  /*13d10*/  IADD3 R128, -R128, RZ, RZ ;  /* 0x000000ff80807210 */ /* 0x000fe20007ffe1ff */
[----:B------:R-:W-:Y:S02]  /*13d20*/  STL [R1+0x4cdc], R111 ;  /* 0x004cdc6f01007387 */ /* 0x000fe40000100800 */
[--C-:B------:R-:W-:Y:S01]  /*13d30*/  @!P5 IMAD.IADD R116, R116, 0x1, -R21.reuse ;  /* 0x000000017474d824 */ /* 0x100fe200078e0a15 */
[----:B------:R-:W-:Y:S01]  /*13d40*/  ISETP.GT.U32.AND P5, PT, R21, R120, PT ;  /* 0x000000781500720c */ /* 0x000fe20003fa4070 */
[----:B------:R-:W-:Y:S01]  /*13d50*/  @!P4 IMAD.IADD R117, R117, 0x1, -R21 ;  /* 0x000000017575c824 */ /* 0x000fe200078e0a15 */
[C---:B------:R-:W-:Y:S01]  /*13d60*/  ISETP.GT.U32.AND P4, PT, R21.reuse, R121, PT ;  /* 0x000000791500720c */ /* 0x040fe20003f84070 */
[----:B------:R-:W-:Y:S01]  /*13d70*/  IMAD.MOV R127, RZ, RZ, -R127 ;  /* 0x000000ffff7f7224 */ /* 0x000fe200078e0a7f */
[----:B------:R3:W-:Y:S01]  /*13d80*/  STL [R1+0x110], R5 ;  /* 0x0001100501007387 */ /* 0x0007e20000100800 */
[----:B------:R-:W-:Y:S01]  /*13d90*/  @!P0 IMAD.IADD R118, R118, 0x1, -R21 ;  /* 0x0000000176768824 */ /* 0x000fe200078e0a15 */
[C---:B------:R-:W-:Y:S01]  /*13da0*/  ISETP.GT.U32.AND P0, PT, R21.reuse, R122, PT ;  /* 0x0000007a1500720c */ /* 0x040fe20003f04070 */
[----:B------:R-:W-:Y:S01]  /*13db0*/  IMAD R124, R21, R129, R124 ;  /* 0x00000081157c7224 */ /* 0x000fe200078e027c */
[----:B------:R-:W-:Y:S01]  /*13dc0*/  @!P2 IADD3 R119, R119, -R21, RZ ;  /* 0x800000157777a210 */ /* 0x000fe20007ffe0ff */
[C---:B-1----:R-:W-:Y:S01]  /*13dd0*/  VIADD R7, R10.reuse, 0x181 ;  /* 0x000001810a077836 */ /* 0x042fe20000000000 */
[C---:B------:R-:W-:Y:S01]  /*13de0*/  ISETP.GT.U32.AND P2, PT, R21.reuse, R123, PT ;  /* 0x0000007b1500720c */ /* 0x040fe20003f44070 */
[C---:B------:R-:W-:Y:S01]  /*13df0*/  IMAD R126, R21.reuse, R127, R126 ;  /* 0x0000007f157e7224 */ /* 0x040fe200078e027e */
[----:B--2---:R-:W-:Y:S01]  /*13e00*/  IADD3 R6, R10, 0x182, RZ ;  /* 0x000001820a067810 */ /* 0x004fe20007ffe0ff */
[----:B------:R-:W-:Y:S01]  /*13e10*/  IMAD R125, R21, R128, R125 ;  /* 0x00000080157d7224 */ /* 0x000fe200078e027d */
[----:B------:R-:W-:Y:S01]  /*13e20*/  @!P5 IADD3 R120, R120, -R21, RZ ;  /* 0x800000157878d210 */ /* 0x000fe20007ffe0ff */
[--C-:B------:R-:W-:Y:S01]  /*13e30*/  @!P4 IMAD.IADD R121, R121, 0x1, -R21.reuse ;  /* 0x000000017979c824 */ /* 0x100fe200078e0a15 */
[----:B------:R-:W-:Y:S01]  /*13e40*/  IABS R127, R7 ;  /* 0x00000007007f7213 */ /* 0x000fe20000000000 */
[----:B---3--:R-:W-:Y:S01]  /*13e50*/  VIADD R5, R10, 0x183 ;  /* 0x000001830a057836 */ /* 0x008fe20000000000 */
[C---:B------:R-:W-:Y:S01]  /*13e60*/  ISETP.GT.U32.AND P5, PT, R21.reuse, R120, PT ;  /* 0x000000781500720c */ /* 0x040fe20003fa4070 */
[--C-:B------:R-:W-:Y:S01]  /*13e70*/  @!P0 IMAD.IADD R122, R122, 0x1, -R21.reuse ;  /* 0x000000017a7a8824 */ /* 0x100fe200078e0a15 */
[C---:B------:R-:W-:Y:S01]  /*13e80*/  ISETP.GT.U32.AND P4, PT, R21.reuse, R121, PT ;  /* 0x000000791500720c */ /* 0x040fe20003f84070 */
[----:B------:R-:W-:Y:S01]  /*13e90*/  IMAD.HI.U32 R132, R0, R127, RZ ;  /* 0x0000007f00847227 */ /* 0x000fe200078e00ff */
[----:B------:R-:W-:Y:S01]  /*13ea0*/  IABS R128, R6 ;  /* 0x0000000600807213 */ /* 0x000fe20000000000 */
[----:B------:R-:W-:Y:S01]  /*13eb0*/  STL [R1+0x4ce0], R112 ;  /* 0x004ce07001007387 */ /* 0x000fe20000100800 */
[----:B------:R-:W-:Y:S01]  /*13ec0*/  ISETP.GT.U32.AND P0, PT, R21, R122, PT ;  /* 0x0000007a1500720c */ /* 0x000fe20003f04070 */
[--C-:B------:R-:W-:Y:S01]  /*13ed0*/  @!P2 IMAD.IADD R123, R123, 0x1, -R21.reuse ;  /* 0x000000017b7ba824 */ /* 0x100fe200078e0a15 */
[----:B------:R-:W-:Y:S01]  /*13ee0*/  IADD3 R132, -R132, RZ, RZ ;  /* 0x000000ff84847210 */ /* 0x000fe20007ffe1ff */
[----:B------:R-:W-:Y:S01]  /*13ef0*/  IMAD.HI.U32 R131, R0, R128, RZ ;  /* 0x0000008000837227 */ /* 0x000fe200078e00ff */
[----:B------:R-:W-:Y:S01]  /*13f00*/  IABS R129, R5 ;  /* 0x0000000500817213 */ /* 0x000fe20000000000 */
[----:B------:R1:W-:Y:S01]  /*13f10*/  STL [R1+0x10c], R7 ;  /* 0x00010c0701007387 */ /* 0x0003e20000100800 */
[C---:B------:R-:W-:Y:S01]  /*13f20*/  ISETP.GT.U32.AND P2, PT, R21.reuse, R123, PT ;  /* 0x0000007b1500720c */ /* 0x040fe20003f44070 */
[----:B------:R-:W-:Y:S01]  /*13f30*/  @!P5 IMAD.IADD R120, R120, 0x1, -R21 ;  /* 0x000000017878d824 */ /* 0x000fe200078e0a15 */
[C---:B------:R-:W-:Y:S01]  /*13f40*/  ISETP.GT.U32.AND P5, PT, R21.reuse, R124, PT ;  /* 0x0000007c1500720c */ /* 0x040fe20003fa4070 */
[----:B------:R-:W-:Y:S01]  /*13f50*/  IMAD R127, R21, R132, R127 ;  /* 0x00000084157f7224 */ /* 0x000fe200078e027f */
[----:B------:R-:W-:Y:S01]  /*13f60*/  @!P4 IADD3 R121, R121, -R21, RZ ;  /* 0x800000157979c210 */ /* 0x000fe20007ffe0ff */
[----:B------:R-:W-:Y:S01]  /*13f70*/  IMAD.HI.U32 R130, R0, R129, RZ ;  /* 0x0000008100827227 */ /* 0x000fe200078e00ff */
[C---:B------:R-:W-:Y:S01]  /*13f80*/  ISETP.GT.U32.AND P4, PT, R21.reuse, R125, PT ;  /* 0x0000007d1500720c */ /* 0x040fe20003f84070 */
[----:B------:R2:W-:Y:S01]  /*13f90*/  STL [R1+0x108], R6 ;  /* 0x0001080601007387 */ /* 0x0005e20000100800 */
[----:B------:R-:W-:Y:S01]  /*13fa0*/  @!P0 IADD3 R122, R122, -R21, RZ ;  /* 0x800000157a7a8210 */ /* 0x000fe20007ffe0ff */
[----:B------:R-:W-:Y:S01]  /*13fb0*/  IMAD.MOV R131, RZ, RZ, -R131 ;  /* 0x000000ffff837224 */ /* 0x000fe200078e0a83 */
[----:B------:R-:W-:Y:S01]  /*13fc0*/  ISETP.GT.U32.AND P0, PT, R21, R126, PT ;  /* 0x0000007e1500720c */ /* 0x000fe20003f04070 */
[----:B------:R-:W-:Y:S01]  /*13fd0*/  IMAD.MOV R130, RZ, RZ, -R130 ;  /* 0x000000ffff827224 */ /* 0x000fe200078e0a82 */
[----:B-1----:R-:W-:Y:S01]  /*13fe0*/  IADD3 R7, R10, 0x184, RZ ;  /* 0x000001840a077810 */ /* 0x002fe20007ffe0ff */
[--C-:B------:R-:W-:Y:S01]  /*13ff0*/  @!P2 IMAD.IADD R123, R123, 0x1, -R21.reuse ;  /* 0x000000017b7ba824 */ /* 0x100fe200078e0a15 */
[C---:B------:R-:W-:Y:S01]  /*14000*/  ISETP.GT.U32.AND P2, PT, R21.reuse, R127, PT ;  /* 0x0000007f1500720c */ /* 0x040fe20003f44070 */
[----:B------:R-:W-:Y:S01]  /*14010*/  @!P5 IMAD.IADD R124, R124, 0x1, -R21 ;  /* 0x000000017c7cd824 */ /* 0x000fe200078e0a15 */
[----:B------:R1:W-:Y:S01]  /*14020*/  STL [R1+0x48d0], R5 ;  /* 0x0048d00501007387 */ /* 0x0003e20000100800 */
[----:B------:R-:W-:-:S02]  /*14030*/  IMAD R128, R21, R131, R128 ;  /* 0x0000008315807224 */ /* 0x000fc400078e0280 */
[----:B------:R-:W-:Y:S01]  /*14040*/  @!P4 IMAD.IADD R125, R125, 0x1, -R21 ;  /* 0x000000017d7dc824 */ /* 0x000fe200078e0a15 */
[C---:B------:R-:W-:Y:S01]  /*14050*/  ISETP.GT.U32.AND P5, PT, R21.reuse, R124, PT ;  /* 0x0000007c1500720c */ /* 0x040fe20003fa4070 */
[C---:B------:R-:W-:Y:S01]  /*14060*/  IMAD R129, R21.reuse, R130, R129 ;  /* 0x0000008215817224 */ /* 0x040fe200078e0281 */
[----:B------:R-:W-:Y:S01]  /*14070*/  IABS R130, R7 ;  /* 0x0000000700827213 */ /* 0x000fe20000000000 */
[----:B--2---:R-:W-:Y:S01]  /*14080*/  VIADD R6, R10, 0x185 ;  /* 0x000001850a067836 */ /* 0x004fe20000000000 */
[----:B------:R-:W-:Y:S01]  /*14090*/  ISETP.GT.U32.AND P4, PT, R21, R125, PT ;  /* 0x0000007d1500720c */ /* 0x000fe20003f84070 */
[--C-:B------:R-:W-:Y:S01]  /*140a0*/  @!P0 IMAD.IADD R126, R126, 0x1, -R21.reuse ;  /* 0x000000017e7e8824 */ /* 0x100fe200078e0a15 */
[----:B------:R2:W-:Y:S01]  /*140b0*/  STL [R1+0x3d54], R7 ;  /* 0x003d540701007387 */ /* 0x0005e20000100800 */
[----:B------:R-:W-:Y:S01]  /*140c0*/  IMAD.HI.U32 R136, R0, R130, RZ ;  /* 0x0000008200887227 */ /* 0x000fe200078e00ff */
[----:B------:R-:W-:Y:S02]  /*140d0*/  IABS R131, R6 ;  /* 0x0000000600837213 */ /* 0x000fe40000000000 */
[----:B------:R-:W-:Y:S01]  /*140e0*/  @!P2 IADD3 R127, R127, -R21, RZ ;  /* 0x800000157f7fa210 */ /* 0x000fe20007ffe0ff */
[----:B-1----:R-:W-:Y:S01]  /*140f0*/  VIADD R5, R10, 0x186 ;  /* 0x000001860a057836 */ /* 0x002fe20000000000 */
[C---:B------:R-:W-:Y:S01]  /*14100*/  ISETP.GT.U32.AND P0, PT, R21.reuse, R126, PT ;  /* 0x0000007e1500720c */ /* 0x040fe20003f04070 */
[----:B------:R-:W-:Y:S01]  /*14110*/  IMAD.HI.U32 R135, R0, R131, RZ ;  /* 0x0000008300877227 */ /* 0x000fe200078e00ff */
[----:B------:R-:W-:Y:S01]  /*14120*/  @!P5 IADD3 R124, R124, -R21, RZ ;  /* 0x800000157c7cd210 */ /* 0x000fe20007ffe0ff */
[----:B------:R-:W-:Y:S01]  /*14130*/  STL [R1+0x48d4], R6 ;  /* 0x0048d40601007387 */ /* 0x000fe20000100800 */
[----:B------:R-:W-:Y:S01]  /*14140*/  ISETP.GT.U32.AND P5, PT, R21, R128, PT ;  /* 0x000000801500720c */ /* 0x000fe20003fa4070 */
[----:B------:R-:W-:Y:S01]  /*14150*/  @!P4 IMAD.IADD R125, R125, 0x1, -R21 ;  /* 0x000000017d7dc824 */ /* 0x000fe200078e0a15 */
[C---:B------:R-:W-:Y:S01]  /*14160*/  ISETP.GT.U32.AND P2, PT, R21.reuse, R127, PT ;  /* 0x0000007f1500720c */ /* 0x040fe20003f44070 */
[----:B------:R-:W-:Y:S01]  /*14170*/  IMAD.MOV R135, RZ, RZ, -R135 ;  /* 0x000000ffff877224 */ /* 0x000fe200078e0a87 */
[----:B------:R-:W-:Y:S01]  /*14180*/  IADD3 R136, -R136, RZ, RZ ;  /* 0x000000ff88887210 */ /* 0x000fe20007ffe1ff */
[----:B--2---:R-:W-:Y:S01]  /*14190*/  VIADD R7, R10, 0x187 ;  /* 0x000001870a077836 */ /* 0x004fe20000000000 */
[C---:B------:R-:W-:Y:S01]  /*141a0*/  ISETP.GT.U32.AND P4, PT, R21.reuse, R129, PT ;  /* 0x000000811500720c */ /* 0x040fe20003f84070 */
[C---:B------:R-:W-:Y:S01]  /*141b0*/  IMAD R131, R21.reuse, R135, R131 ;  /* 0x0000008715837224 */ /* 0x040fe200078e0283 */
[----:B------:R-:W-:Y:S01]  /*141c0*/  IABS R132, R5 ;  /* 0x0000000500847213 */ /* 0x000fe20000000000 */
[C---:B------:R-:W-:Y:S01]  /*141d0*/  IMAD R130, R21.reuse, R136, R130 ;  /* 0x0000008815827224 */ /* 0x040fe200078e0282 */
[----:B------:R-:W-:Y:S01]  /*141e0*/  IABS R138, R7 ;  /* 0x00000007008a7213 */ /* 0x000fe20000000000 */
[--C-:B------:R-:W-:Y:S01]  /*141f0*/  @!P0 IMAD.IADD R126, R126, 0x1, -R21.reuse ;  /* 0x000000017e7e8824 */ /* 0x100fe200078e0a15 */
[----:B------:R1:W-:Y:S01]  /*14200*/  STL [R1+0x48dc], R5 ;  /* 0x0048dc0501007387 */ /* 0x0003e20000100800 */
[--C-:B------:R-:W-:Y:S01]  /*14210*/  @!P5 IMAD.IADD R128, R128, 0x1, -R21.reuse ;  /* 0x000000018080d824 */ /* 0x100fe200078e0a15 */
[----:B------:R-:W-:Y:S01]  /*14220*/  ISETP.GT.U32.AND P0, PT, R21, R130, PT ;  /* 0x000000821500720c */ /* 0x000fe20003f04070 */
[--C-:B------:R-:W-:Y:S01]  /*14230*/  @!P2 IMAD.IADD R127, R127, 0x1, -R21.reuse ;  /* 0x000000017f7fa824 */ /* 0x100fe200078e0a15 */
[C---:B------:R-:W-:Y:S01]  /*14240*/  ISETP.GT.U32.AND P2, PT, R21.reuse, R131, PT ;  /* 0x000000831500720c */ /* 0x040fe20003f44070 */
[----:B------:R-:W-:Y:S01]  /*14250*/  IMAD.HI.U32 R134, R0, R132, RZ ;  /* 0x0000008400867227 */ /* 0x000fe200078e00ff */
[----:B------:R-:W-:Y:S01]  /*14260*/  ISETP.GT.U32.AND P5, PT, R21, R128, PT ;  /* 0x000000801500720c */ /* 0x000fe20003fa4070 */
[----:B------:R-:W-:Y:S01]  /*14270*/  STL [R1+0x48d8], R7 ;  /* 0x0048d80701007387 */ /* 0x000fe20000100800 */
[----:B------:R-:W-:Y:S01]  /*14280*/  @!P4 IADD3 R129, R129, -R21, RZ ;  /* 0x800000158181c210 */ /* 0x000fe20007ffe0ff */
[----:B------:R-:W-:Y:S01]  /*14290*/  IMAD.MOV R134, RZ, RZ, -R134 ;  /* 0x000000ffff867224 */ /* 0x000fe200078e0a86 */
[C---:B-1----:R-:W-:Y:S01]  /*142a0*/  IADD3 R5, R10.reuse, 0x189, RZ ;  /* 0x000001890a057810 */ /* 0x042fe20007ffe0ff */
[----:B------:R-:W-:Y:S01]  /*142b0*/  VIADD R6, R10, 0x188 ;  /* 0x000001880a067836 */ /* 0x000fe20000000000 */
[C---:B------:R-:W-:Y:S01]  /*142c0*/  ISETP.GT.U32.AND P4, PT, R21.reuse, R129, PT ;  /* 0x000000811500720c */ /* 0x040fe20003f84070 */
[C---:B------:R-:W-:Y:S01]  /*142d0*/  IMAD R132, R21.reuse, R134, R132 ;  /* 0x0000008615847224 */ /* 0x040fe200078e0284 */
[----:B------:R-:W-:Y:S01]  /*142e0*/  IABS R135, R5 ;  /* 0x0000000500877213 */ /* 0x000fe20000000000 */
[----:B------:R-:W-:Y:S01]  /*142f0*/  IMAD.HI.U32 R139, R0, R138, RZ ;  /* 0x0000008a008b7227 */ /* 0x000fe200078e00ff */
[----:B------:R-:W-:Y:S01]  /*14300*/  @!P0 IADD3 R130, R130, -R21, RZ ;  /* 0x8000001582828210 */ /* 0x000fe20007ffe0ff */
[----:B------:R1:W-:Y:S01]  /*14310*/  STL [R1+0x48e0], R6 ;  /* 0x0048e00601007387 */ /* 0x0003e20000100800 */
[----:B------:R-:W-:Y:S01]  /*14320*/  IABS R134, R6 ;  /* 0x0000000600867213 */ /* 0x000fe20000000000 */
[--C-:B------:R-:W-:Y:S01]  /*14330*/  @!P5 IMAD.IADD R128, R128, 0x1, -R21.reuse ;  /* 0x000000018080d824 */ /* 0x100fe200078e0a15 */
[----:B------:R-:W-:Y:S01]  /*14340*/  ISETP.GT.U32.AND P5, PT, R21, R132, PT ;  /* 0x000000841500720c */ /* 0x000fe20003fa4070 */
[----:B------:R-:W-:Y:S01]  /*14350*/  @!P2 IMAD.IADD R131, R131, 0x1, -R21 ;  /* 0x000000018383a824 */ /* 0x000fe200078e0a15 */
[C---:B------:R-:W-:Y:S01]  /*14360*/  ISETP.GT.U32.AND P0, PT, R21.reuse, R130, PT ;  /* 0x000000821500720c */ /* 0x040fe20003f04070 */
[----:B------:R-:W-:Y:S01]  /*14370*/  IMAD.HI.U32 R137, R0, R134, RZ ;  /* 0x0000008600897227 */ /* 0x000fe200078e00ff */
[----:B------:R2:W-:Y:S02]  /*14380*/  STL [R1+0x48ec], R5 ;  /* 0x0048ec0501007387 */ /* 0x0005e40000100800 */
[----:B------:R-:W-:Y:S01]  /*14390*/  ISETP.GT.U32.AND P2, PT, R21, R131, PT ;  /* 0x000000831500720c */ /* 0x000fe20003f44070 */
[----:B------:R-:W-:Y:S01]  /*143a0*/  IMAD.MOV R139, RZ, RZ, -R139 ;  /* 0x000000ffff8b7224 */ /* 0x000fe200078e0a8b */
[----:B-1----:R-:W-:Y:S01]  /*143b0*/  IADD3 R6, R10, 0x18c, RZ ;  /* 0x0000018c0a067810 */ /* 0x002fe20007ffe0ff */
[----:B------:R-:W-:Y:S01]  /*143c0*/  @!P4 IMAD.IADD R129, R129, 0x1, -R21 ;  /* 0x000000018181c824 */ /* 0x000fe200078e0a15 */
[----:B------:R-:W-:Y:S01]  /*143d0*/  ISETP.GE.AND P4, PT, R133, RZ, PT ;  /* 0x000000ff8500720c */ /* 0x000fe20003f86270 */
[----:B------:R-:W-:-:S02]  /*143e0*/  IMAD.MOV R137, RZ, RZ, -R137 ;  /* 0x000000ffff897224 */ /* 0x000fc400078e0a89 */
[C---:B------:R-:W-:Y:S01]  /*143f0*/  IMAD R133, R21.reuse, R139, R138 ;  /* 0x0000008b15857224 */ /* 0x040fe200078e028a */
[----:B--2---:R-:W-:Y:S01]  /*14400*/  IADD3 R5, R10, 0x18a, RZ ;  /* 0x0000018a0a057810 */ /* 0x004fe20007ffe0ff */
[--C-:B------:R-:W-:Y:S01]  /*14410*/  @!P5 IMAD.IADD R132, R132, 0x1, -R21.reuse ;  /* 0x000000018484d824 */ /* 0x100fe200078e0a15 */
[----:B------:R-:W-:Y:S01]  /*14420*/  IABS R138, R6 ;  /* 0x00000006008a7213 */ /* 0x000fe20000000000 */
[C---:B------:R-:W-:Y:S02]  /*14430*/  IMAD R134, R21.reuse, R137, R134 ;  /* 0x0000008915867224 */ /* 0x040fe400078e0286 */
[----:B------:R-:W-:Y:S01]  /*14440*/  @!P0 IMAD.IADD R130, R130, 0x1, -R21 ;  /* 0x0000000182828824 */ /* 0x000fe200078e0a15 */
[C---:B------:R-:W-:Y:S01]  /*14450*/  ISETP.GT.U32.AND P0, PT, R21.reuse, R133, PT ;  /* 0x000000851500720c */ /* 0x040fe20003f04070 */
[----:B------:R-:W-:Y:S01]  /*14460*/  IMAD.HI.U32 R136, R0, R135, RZ ;  /* 0x0000008700887227 */ /* 0x000fe200078e00ff */
[----:B------:R-:W-:Y:S01]  /*14470*/  ISETP.GT.U32.AND P5, PT, R21, R132, PT ;  /* 0x000000841500720c */ /* 0x000fe20003fa4070 */
[----:B------:R-:W-:Y:S01]  /*14480*/  STL [R1+0x48e4], R5 ;  /* 0x0048e40501007387 */ /* 0x000fe20000100800 */
[----:B------:R-:W-:Y:S01]  /*14490*/  @!P2 IADD3 R131, R131, -R21, RZ ;  /* 0x800000158383a210 */ /* 0x000fe20007ffe0ff */
[----:B------:R-:W-:Y:S01]  /*144a0*/  VIADD R7, R10, 0x18b ;  /* 0x0000018b0a077836 */ /* 0x000fe20000000000 */
[----:B------:R-:W-:Y:S01]  /*144b0*/  ISETP.GT.U32.AND P2, PT, R21, R134, PT ;  /* 0x000000861500720c */ /* 0x000fe20003f44070 */
[----:B------:R-:W-:Y:S01]  /*144c0*/  IMAD.HI.U32 R141, R0, R138, RZ ;  /* 0x0000008a008d7227 */ /* 0x000fe200078e00ff */
[----:B------:R-:W-:-:S02]  /*144d0*/  IADD3 R136, -R136, RZ, RZ ;  /* 0x000000ff88887210 */ /* 0x000fc40007ffe1ff */
[----:B------:R-:W-:Y:S01]  /*144e0*/  IABS R137, R7 ;  /* 0x0000000700897213 */ /* 0x000fe20000000000 */
[----:B------:R-:W-:Y:S01]  /*144f0*/  STL [R1+0x48e8], R7 ;  /* 0x0048e80701007387 */ /* 0x000fe20000100800 */
[----:B------:R-:W-:Y:S01]  /*14500*/  IADD3 R141, -R141, RZ, RZ ;  /* 0x000000ff8d8d7210 */ /* 0x000fe20007ffe1ff */
[----:B------:R-:W-:Y:S01]  /*14510*/  IMAD R135, R21, R136, R135 ;  /* 0x0000008815877224 */ /* 0x000fe200078e0287 */
[----:B------:R-:W-:Y:S01]  /*14520*/  IABS R136, R5 ;  /* 0x0000000500887213 */ /* 0x000fe20000000000 */
[--C-:B------:R-:W-:Y:S01]  /*14530*/  @!P0 IMAD.IADD R133, R133, 0x1, -R21.reuse ;  /* 0x0000000185858824 */ /* 0x100fe200078e0a15 */
[----:B------:R1:W-:Y:S01]  /*14540*/  STL [R1+0x48f4], R6 ;  /* 0x0048f40601007387 */ /* 0x0003e20000100800 */
[----:B------:R-:W-:Y:S01]  /*14550*/  @!P5 IMAD.IADD R132, R132, 0x1, -R21 ;  /* 0x000000018484d824 */ /* 0x000fe200078e0a15 */
[C---:B------:R-:W-:Y:S01]  /*14560*/  ISETP.GT.U32.AND P5, PT, R21.reuse, R135, PT ;  /* 0x000000871500720c */ /* 0x040fe20003fa4070 */
[----:B------:R-:W-:Y:S01]  /*14570*/  IMAD.HI.U32 R143, R0, R136, RZ ;  /* 0x00000088008f7227 */ /* 0x000fe200078e00ff */
[----:B------:R-:W-:-:S03]  /*14580*/  ISETP.GT.U32.AND P0, PT, R21, R133, PT ;  /* 0x000000851500720c */ /* 0x000fc60003f04070 */
[--C-:B------:R-:W-:Y:S01]  /*14590*/  @!P2 IMAD.IADD R134, R134, 0x1, -R21.reuse ;  /* 0x000000018686a824 */ /* 0x100fe200078e0a15 */
[----:B------:R-:W-:Y:S01]  /*145a0*/  IADD3 R143, -R143, RZ, RZ ;  /* 0x000000ff8f8f7210 */ /* 0x000fe20007ffe1ff */
[----:B------:R-:W-:Y:S01]  /*145b0*/  IMAD.HI.U32 R142, R0, R137, RZ ;  /* 0x00000089008e7227 */ /* 0x000fe200078e00ff */
[C---:B-1----:R-:W-:Y:S02]  /*145c0*/  IADD3 R6, R10.reuse, 0x190, RZ ;  /* 0x000001900a067810 */ /* 0x042fe40007ffe0ff */
[C---:B------:R-:W-:Y:S01]  /*145d0*/  ISETP.GT.U32.AND P2, PT, R21.reuse, R134, PT ;  /* 0x000000861500720c */ /* 0x040fe20003f44070 */
[----:B------:R-:W-:Y:S02]  /*145e0*/  IMAD.MOV R142, RZ, RZ, -R142 ;  /* 0x000000ffff8e7224 */ /* 0x000fe400078e0a8e */
[----:B------:R-:W-:Y:S02]  /*145f0*/  IMAD R136, R21, R143, R136 ;  /* 0x0000008f15887224 */ /* 0x000fe400078e0288 */
[----:B------:R-:W-:Y:S01]  /*14600*/  @!P5 IMAD.IADD R135, R135, 0x1, -R21 ;  /* 0x000000018787d824 */ /* 0x000fe200078e0a15 */
[----:B------:R-:W-:Y:S01]  /*14610*/  @!P0 IADD3 R133, R133, -R21, RZ ;  /* 0x8000001585858210 */ /* 0x000fe20007ffe0ff */
[----:B------:R-:W-:Y:S01]  /*14620*/  VIADD R5, R10, 0x18d ;  /* 0x0000018d0a057836 */ /* 0x000fe20000000000 */
[C---:B------:R-:W-:Y:S01]  /*14630*/  ISETP.GT.U32.AND P0, PT, R21.reuse, R136, PT ;  /* 0x000000881500720c */ /* 0x040fe20003f04070 */
[C---:B------:R-:W-:Y:S01]  /*14640*/  IMAD R137, R21.reuse, R142, R137 ;  /* 0x0000008e15897224 */ /* 0x040fe200078e0289 */
[C---:B------:R-:W-:Y:S01]  /*14650*/  ISETP.GT.U32.AND P5, PT, R21.reuse, R135, PT ;  /* 0x000000871500720c */ /* 0x040fe20003fa4070 */
[C---:B------:R-:W-:Y:S01]  /*14660*/  IMAD R138, R21.reuse, R141, R138 ;  /* 0x0000008d158a7224 */ /* 0x040fe200078e028a */
[----:B------:R-:W-:Y:S01]  /*14670*/  IABS R139, R5 ;  /* 0x00000005008b7213 */ /* 0x000fe20000000000 */
[----:B------:R-:W-:Y:S01]  /*14680*/  @!P2 IMAD.IADD R134, R134, 0x1, -R21 ;  /* 0x000000018686a824 */ /* 0x000fe200078e0a15 */
[----:B------:R-:W-:Y:S01]  /*14690*/  ISETP.GT.U32.AND P2, PT, R21, R137, PT ;  /* 0x000000891500720c */ /* 0x000fe20003f44070 */
[----:B------:R-:W-:Y:S01]  /*146a0*/  VIADD R7, R10, 0x18f ;  /* 0x0000018f0a077836 */ /* 0x000fe20000000000 */
[----:B------:R1:W-:Y:S01]  /*146b0*/  STL [R1+0x48f8], R5 ;  /* 0x0048f80501007387 */ /* 0x0003e20000100800 */
[----:B------:R-:W-:Y:S01]  /*146c0*/  IMAD.HI.U32 R140, R0, R139, RZ ;  /* 0x0000008b008c7227 */ /* 0x000fe200078e00ff */
[----:B------:R-:W-:-:S02]  /*146d0*/  IABS R142, R6 ;  /* 0x00000006008e7213 */ /* 0x000fc40000000000 */
[----:B------:R-:W-:Y:S01]  /*146e0*/  IABS R141, R7 ;  /* 0x00000007008d7213 */ /* 0x000fe20000000000 */
[----:B------:R-:W-:Y:S01]  /*146f0*/  IMAD.MOV R140, RZ, RZ, -R140 ;  /* 0x000000ffff8c7224 */ /* 0x000fe200078e0a8c */
[----:B------:R2:W-:Y:S01]  /*14700*/  STL [R1+0x48f0], R8 ;  /* 0x0048f00801007387 */ /* 0x0005e20000100800 */
[----:B------:R-:W-:Y:S01]  /*14710*/  @!P0 IMAD.IADD R136, R136, 0x1, -R21 ;  /* 0x0000000188888824 */ /* 0x000fe200078e0a15 */
[----:B------:R-:W-:Y:S01]  /*14720*/  @!P5 IADD3 R135, R135, -R21, RZ ;  /* 0x800000158787d210 */ /* 0x000fe20007ffe0ff */
[C---:B------:R-:W-:Y:S01]  /*14730*/  IMAD R139, R21.reuse, R140, R139 ;  /* 0x0000008c158b7224 */ /* 0x040fe200078e028b */
[----:B------:R-:W-:Y:S01]  /*14740*/  ISETP.GT.U32.AND P5, PT, R21, R138, PT ;  /* 0x0000008a1500720c */ /* 0x000fe20003fa4070 */
[----:B------:R-:W-:Y:S01]  /*14750*/  @!P2 IMAD.IADD R137, R137, 0x1, -R21 ;  /* 0x000000018989a824 */ /* 0x000fe200078e0a15 */
[----:B------:R-:W-:Y:S01]  /*14760*/  IABS R140, R8 ;  /* 0x00000008008c7213 */ /* 0x000fe20000000000 */
[C---:B------:R-:W-:Y:S01]  /*14770*/  IMAD.HI.U32 R146, R0.reuse, R141, RZ ;  /* 0x0000008d00927227 */ /* 0x040fe200078e00ff */
[C---:B------:R-:W-:Y:S01]  /*14780*/  ISETP.GT.U32.AND P0, PT, R21.reuse, R136, PT ;  /* 0x000000881500720c */ /* 0x040fe20003f04070 */
[----:B------:R-:W-:Y:S01]  /*14790*/  STL [R1+0x48fc], R7 ;  /* 0x0048fc0701007387 */ /* 0x000fe20000100800 */
[----:B------:R-:W-:Y:S01]  /*147a0*/  ISETP.GT.U32.AND P2, PT, R21, R137, PT ;  /* 0x000000891500720c */ /* 0x000fe20003f44070 */
[----:B------:R-:W-:-:S02]  /*147b0*/  IMAD.HI.U32 R147, R0, R140, RZ ;  /* 0x0000008c00937227 */ /* 0x000fc400078e00ff */
[----:B------:R-:W-:Y:S02]  /*147c0*/  STL [R1+0x4900], R6 ;  /* 0x0049000601007387 */ /* 0x000fe40000100800 */
[----:B------:R-:W-:Y:S02]  /*147d0*/  IMAD.MOV R147, RZ, RZ, -R147 ;  /* 0x000000ffff937224 */ /* 0x000fe400078e0a93 */
[----:B------:R-:W-:Y:S01]  /*147e0*/  @!P5 IADD3 R138, R138, -R21, RZ ;  /* 0x800000158a8ad210 */ /* 0x000fe20007ffe0ff */
[----:B------:R-:W-:Y:S02]  /*147f0*/  IMAD.MOV R146, RZ, RZ, -R146 ;  /* 0x000000ffff927224 */ /* 0x000fe400078e0a92 */
[C---:B------:R-:W-:Y:S01]  /*14800*/  IMAD R140, R21.reuse, R147, R140 ;  /* 0x00000093158c7224 */ /* 0x040fe200078e028c */
[----:B------:R-:W-:Y:S01]  /*14810*/  @!P0 IADD3 R136, R136, -R21, RZ ;  /* 0x8000001588888210 */ /* 0x000fe20007ffe0ff */
[----:B-1----:R-:W-:Y:S01]  /*14820*/  VIADD R5, R10, 0x191 ;  /* 0x000001910a057836 */ /* 0x002fe20000000000 */
[C---:B------:R-:W-:Y:S01]  /*14830*/  ISETP.GT.U32.AND P0, PT, R21.reuse, R139, PT ;  /* 0x0000008b1500720c */ /* 0x040fe20003f04070 */
[C---:B------:R-:W-:Y:S01]  /*14840*/  IMAD R141, R21.reuse, R146, R141 ;  /* 0x00000092158d7224 */ /* 0x040fe200078e028d */
[----:B------:R-:W-:Y:S01]  /*14850*/  ISETP.GT.U32.AND P5, PT, R21, R138, PT ;  /* 0x0000008a1500720c */ /* 0x000fe20003fa4070 */
[----:B------:R-:W-:Y:S01]  /*14860*/  IMAD.HI.U32 R145, R0, R142, RZ ;  /* 0x0000008e00917227 */ /* 0x000fe200078e00ff */
[----:B------:R-:W-:Y:S01]  /*14870*/  @!P2 IADD3 R137, R137, -R21, RZ ;  /* 0x800000158989a210 */ /* 0x000fe20007ffe0ff */
[----:B------:R1:W-:Y:S01]  /*14880*/  STL [R1+0x4908], R5 ;  /* 0x0049080501007387 */ /* 0x0003e20000100800 */
[----:B------:R-:W-:Y:S01]  /*14890*/  ISETP.GT.U32.AND P2, PT, R21, R140, PT ;  /* 0x0000008c1500720c */ /* 0x000fe20003f44070 */
[----:B------:R-:W-:Y:S01]  /*148a0*/  IMAD.MOV R145, RZ, RZ, -R145 ;  /* 0x000000ffff917224 */ /* 0x000fe200078e0a91 */
[----:B------:R-:W-:Y:S01]  /*148b0*/  IABS R143, R5 ;  /* 0x00000005008f7213 */ /* 0x000fe20000000000 */
[----:B--2---:R-:W-:-:S02]  /*148c0*/  VIADD R8, R10, 0x192 ;  /* 0x000001920a087836 */ /* 0x004fc40000000000 */
[----:B------:R-:W-:Y:S02]  /*148d0*/  IMAD R142, R21, R145, R142 ;  /* 0x00000091158e7224 */ /* 0x000fe400078e028e */
[--C-:B------:R-:W-:Y:S01]  /*148e0*/  @!P0 IMAD.IADD R139, R139, 0x1, -R21.reuse ;  /* 0x000000018b8b8824 */ /* 0x100fe200078e0a15 */
[----:B------:R-:W-:Y:S01]  /*148f0*/  STL [R1+0x4904], R8 ;  /* 0x0049040801007387 */ /* 0x000fe20000100800 */
[----:B------:R-:W-:Y:S01]  /*14900*/  @!P5 IADD3 R138, R138, -R21, RZ ;  /* 0x800000158a8ad210 */ /* 0x000fe20007ffe0ff */
[----:B------:R-:W-:Y:S01]  /*14910*/  IMAD.HI.U32 R144, R0, R143, RZ ;  /* 0x0000008f00907227 */ /* 0x000fe200078e00ff */
[C---:B------:R-:W-:Y:S02]  /*14920*/  ISETP.GT.U32.AND P5, PT, R21.reuse, R141, PT ;  /* 0x0000008d1500720c */ /* 0x040fe40003fa4070 */
[----:B------:R-:W-:Y:S01]  /*14930*/  ISETP.GT.U32.AND P0, PT, R21, R139, PT ;  /* 0x0000008b1500720c */ /* 0x000fe20003f04070 */
[----:B------:R-:W-:Y:S01]  /*14940*/  @!P2 IMAD.IADD R140, R140, 0x1, -R21 ;  /* 0x000000018c8ca824 */ /* 0x000fe200078e0a15 */
[----:B-1----:R-:W-:Y:S01]  /*14950*/  IADD3 R5, R10, 0x195, RZ ;  /* 0x000001950a057810 */ /* 0x002fe20007ffe0ff */
[----:B------:R-:W-:-:S02]  /*14960*/  IMAD.MOV R144, RZ, RZ, -R144 ;  /* 0x000000ffff907224 */ /* 0x000fc400078e0a90 */
[C---:B------:R-:W-:Y:S01]  /*14970*/  VIADD R7, R10.reuse, 0x193 ;  /* 0x000001930a077836 */ /* 0x040fe20000000000 */
[C---:B------:R-:W-:Y:S01]  /*14980*/  ISETP.GT.U32.AND P2, PT, R21.reuse, R140, PT ;  /* 0x0000008c1500720c */ /* 0x040fe20003f44070 */
[----:B------:R-:W-:Y:S01]  /*14990*/  IMAD R143, R21, R144, R143 ;  /* 0x00000090158f7224 */ /* 0x000fe200078e028f */
[----:B------:R-:W-:Y:S01]  /*149a0*/  IABS R144, R8 ;  /* 0x0000000800907213 */ /* 0x000fe20000000000 */
[----:B------:R-:W-:Y:S01]  /*149b0*/  VIADD R6, R10, 0x194 ;  /* 0x000001940a067836 */ /* 0x000fe20000000000 */
[----:B------:R-:W-:Y:S01]  /*149c0*/  IABS R145, R7 ;  /* 0x0000000700917213 */ /* 0x000fe20000000000 */
[----:B------:R-:W-:Y:S01]  /*149d0*/  @!P5 IMAD.IADD R141, R141, 0x1, -R21 ;  /* 0x000000018d8dd824 */ /* 0x000fe200078e0a15 */
[----:B------:R-:W-:Y:S01]  /*149e0*/  IABS R147, R5 ;  /* 0x0000000500937213 */ /* 0x000fe20000000000 */
[----:B------:R-:W-:Y:S01]  /*149f0*/  IMAD.HI.U32 R151, R0, R144, RZ ;  /* 0x0000009000977227 */ /* 0x000fe200078e00ff */
[----:B------:R-:W-:Y:S01]  /*14a00*/  @!P0 IADD3 R139, R139, -R21, RZ ;  /* 0x800000158b8b8210 */ /* 0x000fe20007ffe0ff */
[----:B------:R1:W-:Y:S01]  /*14a10*/  STL [R1+0x490c], R7 ;  /* 0x00490c0701007387 */ /* 0x0003e20000100800 */
[C---:B------:R-:W-:Y:S01]  /*14a20*/  ISETP.GT.U32.AND P0, PT, R21.reuse, R142, PT ;  /* 0x0000008e1500720c */ /* 0x040fe20003f04070 */
[----:B------:R-:W-:Y:S01]  /*14a30*/  IMAD.MOV R151, RZ, RZ, -R151 ;  /* 0x000000ffff977224 */ /* 0x000fe200078e0a97 */
[C---:B------:R-:W-:Y:S01]  /*14a40*/  ISETP.GT.U32.AND P5, PT, R21.reuse, R141, PT ;  /* 0x0000008d1500720c */ /* 0x040fe20003fa4070 */
[----:B------:R-:W-:Y:S01]  /*14a50*/  @!P2 IMAD.IADD R140, R140, 0x1, -R21 ;  /* 0x000000018c8ca824 */ /* 0x000fe200078e0a15 */
[C---:B------:R-:W-:Y:S01]  /*14a60*/  ISETP.GT.U32.AND P2, PT, R21.reuse, R143, PT ;  /* 0x0000008f1500720c */ /* 0x040fe20003f44070 */
[----:B------:R-:W-:Y:S01]  /*14a70*/  IMAD R144, R21, R151, R144 ;  /* 0x0000009715907224 */ /* 0x000fe200078e0290 */
[----:B------:R-:W-:Y:S01]  /*14a80*/  IABS R146, R6 ;  /* 0x0000000600927213 */ /* 0x000fe20000000000 */
[----:B------:R-:W-:Y:S01]  /*14a90*/  IMAD.HI.U32 R150, R0, R145, RZ ;  /* 0x0000009100967227 */ /* 0x000fe200078e00ff */
[----:B------:R2:W-:Y:S01]  /*14aa0*/  STL [R1+0x4910], R6 ;  /* 0x0049100601007387 */ /* 0x0005e20000100800 */
[----:B------:R-:W-:-:S02]  /*14ab0*/  IABS R151, R245 ;  /* 0x000000f500977213 */ /* 0x000fc40000000000 */
[----:B------:R-:W-:Y:S01]  /*14ac0*/  IMAD.HI.U32 R149, R0, R146, RZ ;  /* 0x0000009200957227 */ /* 0x000fe200078e00ff */
[----:B------:R-:W-:Y:S01]  /*14ad0*/  IADD3 R150, -R150, RZ, RZ ;  /* 0x000000ff96967210 */ /* 0x000fe20007ffe1ff */
[----:B------:R3:W-:Y:S01]  /*14ae0*/  STL [R1+0x491c], R5 ;  /* 0x00491c0501007387 */ /* 0x0007e20000100800 */
[----:B-1----:R-:W-:Y:S01]  /*14af0*/  IADD3 R7, R10, 0x1f8, RZ ;  /* 0x000001f80a077810 */ /* 0x002fe20007ffe0ff */
[----:B------:R-:W-:Y:S01]  /*14b00*/  @!P0 IMAD.IADD R142, R142, 0x1, -R21 ;  /* 0x000000018e8e8824 */ /* 0x000fe200078e0a15 */
[-C--:B------:R-:W-:Y:S01]  /*14b10*/  @!P5 IADD3 R141, R141, -R21.reuse, RZ ;  /* 0x800000158d8dd210 */ /* 0x080fe20007ffe0ff */
[----:B------:R-:W-:Y:S01]  /*14b20*/  IMAD.MOV R149, RZ, RZ, -R149 ;  /* 0x000000ffff957224 */ /* 0x000fe200078e0a95 */
[C---:B------:R-:W-:Y:S01]  /*14b30*/  ISETP.GT.U32.AND P5, PT, R21.reuse, R144, PT ;  /* 0x000000901500720c */ /* 0x040fe20003fa4070 */
[----:B------:R-:W-:Y:S01]  /*14b40*/  IMAD R145, R21, R150, R145 ;  /* 0x0000009615917224 */ /* 0x000fe200078e0291 */
[----:B------:R-:W-:Y:S01]  /*14b50*/  @!P2 IADD3 R143, R143, -R21, RZ ;  /* 0x800000158f8fa210 */ /* 0x000fe20007ffe0ff */
[C---:B------:R-:W-:Y:S01]  /*14b60*/  IMAD R146, R21.reuse, R149, R146 ;  /* 0x0000009515927224 */ /* 0x040fe200078e0292 */
[C---:B------:R-:W-:Y:S01]  /*14b70*/  ISETP.GT.U32.AND P0, PT, R21.reuse, R142, PT ;  /* 0x0000008e1500720c */ /* 0x040fe20003f04070 */
[----:B------:R-:W-:Y:S01]  /*14b80*/  IMAD.HI.U32 R148, R0, R147, RZ ;  /* 0x0000009300947227 */ /* 0x000fe200078e00ff */
[----:B------:R-:W-:-:S02]  /*14b90*/  ISETP.GT.U32.AND P2, PT, R21, R143, PT ;  /* 0x0000008f1500720c */ /* 0x000fc40003f44070 */
[----:B------:R-:W-:Y:S01]  /*14ba0*/  IABS R150, R12 ;  /* 0x0000000c00967213 */ /* 0x000fe20000000000 */
[----:B------:R-:W-:Y:S02]  /*14bb0*/  IMAD.MOV R148, RZ, RZ, -R148 ;  /* 0x000000ffff947224 */ /* 0x000fe400078e0a94 */
[----:B--2---:R-:W-:Y:S02]  /*14bc0*/  VIADD R6, R10, 0x196 ;  /* 0x000001960a067836 */ /* 0x004fe40000000000 */
[----:B------:R-:W-:Y:S02]  /*14bd0*/  @!P5 IMAD.IADD R144, R144, 0x1, -R21 ;  /* 0x000000019090d824 */ /* 0x000fe400078e0a15 */
[C---:B------:R-:W-:Y:S01]  /*14be0*/  IMAD R147, R21.reuse, R148, R147 ;  /* 0x0000009415937224 */ /* 0x040fe200078e0293 */
[----:B------:R-:W-:Y:S01]  /*14bf0*/  IABS R148, R6 ;  /* 0x0000000600947213 */ /* 0x000fe20000000000 */
[----:B------:R-:W-:Y:S01]  /*14c00*/  @!P0 IMAD.IADD R142, R142, 0x1, -R21 ;  /* 0x000000018e8e8824 */ /* 0x000fe200078e0a15 */
[C---:B------:R-:W-:Y:S01]  /*14c10*/  ISETP.GT.U32.AND P0, PT, R21.reuse, R145, PT ;  /* 0x000000911500720c */ /* 0x040fe20003f04070 */
[----:B---3--:R-:W-:Y:S01]  /*14c20*/  VIADD R5, R10, 0x197 ;  /* 0x000001970a057836 */ /* 0x008fe20000000000 */
[----:B------:R-:W-:Y:S01]  /*14c30*/  ISETP.GT.U32.AND P5, PT, R21, R144, PT ;  /* 0x000000901500720c */ /* 0x000fe20003fa4070 */
[C---:B------:R-:W-:Y:S01]  /*14c40*/  IMAD.HI.U32 R155, R0.reuse, R148, RZ ;  /* 0x00000094009b7227 */ /* 0x040fe200078e00ff */
[----:B------:R-:W-:Y:S01]  /*14c50*/  @!P2 IADD3 R143, R143, -R21, RZ ;  /* 0x800000158f8fa210 */ /* 0x000fe20007ffe0ff */
[----:B------:R-:W-:Y:S01]  /*14c60*/  STL [R1+0x4914], R6 ;  /* 0x0049140601007387 */ /* 0x000fe20000100800 */
[----:B------:R-:W-:Y:S01]  /*14c70*/  ISETP.GT.U32.AND P2, PT, R21, R146, PT ;  /* 0x000000921500720c */ /* 0x000fe20003f44070 */
[----:B------:R-:W-:Y:S01]  /*14c80*/  IMAD.MOV R155, RZ, RZ, -R155 ;  /* 0x000000ffff9b7224 */ /* 0x000fe200078e0a9b */
[----:B------:R-:W-:Y:S01]  /*14c90*/  IABS R149, R5 ;  /* 0x0000000500957213 */ /* 0x000fe20000000000 */
[C---:B------:R-:W-:Y:S01]  /*14ca0*/  IMAD.HI.U32 R153, R0.reuse, R150, RZ ;  /* 0x0000009600997227 */ /* 0x040fe200078e00ff */
[----:B------:R1:W-:Y:S03]  /*14cb0*/  STL [R1+0x4918], R5 ;  /* 0x0049180501007387 */ /* 0x0003e60000100800 */
[----:B------:R-:W-:Y:S01]  /*14cc0*/  @!P0 IADD3 R145, R145, -R21, RZ ;  /* 0x8000001591918210 */ /* 0x000fe20007ffe0ff */
[----:B------:R-:W-:Y:S01]  /*14cd0*/  IMAD.HI.U32 R154, R0, R149, RZ ;  /* 0x00000095009a7227 */ /* 0x000fe200078e00ff */
[----:B------:R-:W-:Y:S02]  /*14ce0*/  STL [R1+0x4920], R12 ;  /* 0x0049200c01007387 */ /* 0x000fe40000100800 */
[C---:B------:R-:W-:Y:S01]  /*14cf0*/  ISETP.GT.U32.AND P0, PT, R21.reuse, R145, PT ;  /* 0x000000911500720c */ /* 0x040fe20003f04070 */
[----:B------:R-:W-:Y:S01]  /*14d00*/  @!P5 IMAD.IADD R144, R144, 0x1, -R21 ;  /* 0x000000019090d824 */ /* 0x000fe200078e0a15 */
[C---:B------:R-:W-:Y:S01]  /*14d10*/  ISETP.GT.U32.AND P5, PT, R21.reuse, R147, PT ;  /* 0x000000931500720c */ /* 0x040fe20003fa4070 */
[----:B------:R-:W-:Y:S01]  /*14d20*/  IMAD.MOV R154, RZ, RZ, -R154 ;  /* 0x000000ffff9a7224 */ /* 0x000fe200078e0a9a */
[----:B------:R-:W-:Y:S01]  /*14d30*/  @!P2 IADD3 R146, R146, -R21, RZ ;  /* 0x800000159292a210 */ /* 0x000fe20007ffe0ff */
[C---:B------:R-:W-:Y:S01]  /*14d40*/  IMAD R148, R21.reuse, R155, R148 ;  /* 0x0000009b15947224 */ /* 0x040fe200078e0294 */
[----:B------:R-:W-:Y:S01]  /*14d50*/  IABS R155, R17 ;  /* 0x00000011009b7213 */ /* 0x000fe20000000000 */
[C---:B------:R-:W-:Y:S01]  /*14d60*/  IMAD R149, R21.reuse, R154, R149 ;  /* 0x0000009a15957224 */ /* 0x040fe200078e0295 */
[----:B------:R-:W-:Y:S01]  /*14d70*/  ISETP.GT.U32.AND P2, PT, R21, R146, PT ;  /* 0x000000921500720c */ /* 0x000fe20003f44070 */
[----:B------:R-:W-:Y:S01]  /*14d80*/  IMAD.HI.U32 R152, R0, R151, RZ ;  /* 0x0000009700987227 */ /* 0x000fe200078e00ff */
[----:B------:R-:W-:Y:S01]  /*14d90*/  IABS R154, R15 ;  /* 0x0000000f009a7213 */ /* 0x000fe20000000000 */
[----:B------:R-:W-:Y:S02]  /*14da0*/  STL [R1+0x4928], R245 ;  /* 0x004928f501007387 */ /* 0x000fe40000100800 */
[----:B------:R-:W-:Y:S01]  /*14db0*/  @!P0 IMAD.IADD R145, R145, 0x1, -R21 ;  /* 0x0000000191918824 */ /* 0x000fe200078e0a15 */
[----:B------:R-:W-:Y:S01]  /*14dc0*/  ISETP.GT.U32.AND P0, PT, R21, R148, PT ;  /* 0x000000941500720c */ /* 0x000fe20003f04070 */
[----:B------:R-:W-:Y:S01]  /*14dd0*/  IMAD.MOV R153, RZ, RZ, -R153 ;  /* 0x000000ffff997224 */ /* 0x000fe200078e0a99 */
[----:B------:R-:W-:Y:S01]  /*14de0*/  @!P5 IADD3 R147, R147, -R21, RZ ;  /* 0x800000159393d210 */ /* 0x000fe20007ffe0ff */
[----:B------:R-:W-:Y:S01]  /*14df0*/  IMAD.MOV R152, RZ, RZ, -R152 ;  /* 0x000000ffff987224 */ /* 0x000fe200078e0a98 */
[----:B------:R-:W-:Y:S01]  /*14e00*/  STL [R1+0x4924], R11 ;  /* 0x0049240b01007387 */ /* 0x000fe20000100800 */
[C---:B------:R-:W-:Y:S01]  /*14e10*/  IMAD R150, R21.reuse, R153, R150 ;  /* 0x0000009915967224 */ /* 0x040fe200078e0296 */
[C---:B------:R-:W-:Y:S01]  /*14e20*/  ISETP.GT.U32.AND P5, PT, R21.reuse, R147, PT ;  /* 0x000000931500720c */ /* 0x040fe20003fa4070 */
[----:B------:R-:W-:Y:S01]  /*14e30*/  @!P2 IMAD.IADD R146, R146, 0x1, -R21 ;  /* 0x000000019292a824 */ /* 0x000fe200078e0a15 */
[C---:B------:R-:W-:Y:S01]  /*14e40*/  ISETP.GT.U32.AND P2, PT, R21.reuse, R149, PT ;  /* 0x000000951500720c */ /* 0x040fe20003f44070 */
[----:B------:R-:W-:Y:S01]  /*14e50*/  IMAD R151, R21, R152, R151 ;  /* 0x0000009815977224 */ /* 0x000fe200078e0297 */
[----:B------:R-:W-:Y:S01]  /*14e60*/  IABS R152, R11 ;  /* 0x0000000b00987213 */ /* 0x000fe20000000000 */
[----:B------:R-:W-:Y:S01]  /*14e70*/  IMAD.HI.U32 R156, R0, R154, RZ ;  /* 0x0000009a009c7227 */ /* 0x000fe200078e00ff */
[----:B------:R-:W-:Y:S01]  /*14e80*/  IABS R153, R13 ;  /* 0x0000000d00997213 */ /* 0x000fe20000000000 */
[----:B------:R-:W-:Y:S02]  /*14e90*/  STL [R1+0x492c], R13 ;  /* 0x00492c0d01007387 */ /* 0x000fe40000100800 */
[----:B------:R-:W-:Y:S01]  /*14ea0*/  @!P0 IMAD.IADD R148, R148, 0x1, -R21 ;  /* 0x0000000194948824 */ /* 0x000fe200078e0a15 */
[----:B------:R-:W-:Y:S01]  /*14eb0*/  IADD3 R156, -R156, RZ, RZ ;  /* 0x000000ff9c9c7210 */ /* 0x000fe20007ffe1ff */
[----:B------:R-:W-:Y:S01]  /*14ec0*/  IMAD.HI.U32 R159, R0, R152, RZ ;  /* 0x00000098009f7227 */ /* 0x000fe200078e00ff */
[----:B------:R-:W-:Y:S01]  /*14ed0*/  STL [R1+0x4930], R15 ;  /* 0x0049300f01007387 */ /* 0x000fe20000100800 */
[----:B------:R-:W-:-:S02]  /*14ee0*/  @!P5 IADD3 R147, R147, -R21, RZ ;  /* 0x800000159393d210 */ /* 0x000fc40007ffe0ff */
[----:B------:R-:W-:Y:S01]  /*14ef0*/  ISETP.GT.U32.AND P5, PT, R21, R150, PT ;  /* 0x000000961500720c */ /* 0x000fe20003fa4070 */
[----:B------:R-:W-:Y:S01]  /*14f00*/  IMAD.MOV R159, RZ, RZ, -R159 ;  /* 0x000000ffff9f7224 */ /* 0x000fe200078e0a9f */
[----:B------:R-:W-:Y:S01]  /*14f10*/  @!P2 IADD3 R149, R149, -R21, RZ ;  /* 0x800000159595a210 */ /* 0x000fe20007ffe0ff */
[C---:B------:R-:W-:Y:S01]  /*14f20*/  IMAD.HI.U32 R158, R0.reuse, R153, RZ ;  /* 0x00000099009e7227 */ /* 0x040fe200078e00ff */
[C---:B------:R-:W-:Y:S01]  /*14f30*/  ISETP.GT.U32.AND P0, PT, R21.reuse, R148, PT ;  /* 0x000000941500720c */ /* 0x040fe20003f04070 */
[----:B------:R-:W-:Y:S01]  /*14f40*/  STL [R1+0x4938], R17 ;  /* 0x0049381101007387 */ /* 0x000fe20000100800 */
[C---:B------:R-:W-:Y:S01]  /*14f50*/  ISETP.GT.U32.AND P2, PT, R21.reuse, R149, PT ;  /* 0x000000951500720c */ /* 0x040fe20003f44070 */
[----:B------:R-:W-:Y:S01]  /*14f60*/  IMAD R152, R21, R159, R152 ;  /* 0x0000009f15987224 */ /* 0x000fe200078e0298 */
[----:B------:R-:W-:Y:S01]  /*14f70*/  IABS R159, R107 ;  /* 0x0000006b009f7213 */ /* 0x000fe20000000000 */
[----:B------:R-:W-:Y:S01]  /*14f80*/  IMAD.MOV R158, RZ, RZ, -R158 ;  /* 0x000000ffff9e7224 */ /* 0x000fe200078e0a9e */
[----:B------:R-:W-:Y:S01]  /*14f90*/  STL [R1+0x4934], R110 ;  /* 0x0049346e01007387 */ /* 0x000fe20000100800 */
[----:B------:R-:W-:-:S03]  /*14fa0*/  IMAD.HI.U32 R157, R0, R155, RZ ;  /* 0x0000009b009d7227 */ /* 0x000fc600078e00ff */
[----:B------:R-:W-:Y:S01]  /*14fb0*/  STL [R1+0x493c], R109 ;  /* 0x00493c6d01007387 */ /* 0x000fe20000100800 */
[--C-:B------:R-:W-:Y:S02]  /*14fc0*/  @!P5 IMAD.IADD R150, R150, 0x1, -R21.reuse ;  /* 0x000000019696d824 */ /* 0x100fe400078e0a15 */
[--C-:B------:R-:W-:Y:S01]  /*14fd0*/  @!P0 IMAD.IADD R148, R148, 0x1, -R21.reuse ;  /* 0x0000000194948824 */ /* 0x100fe200078e0a15 */
[----:B------:R-:W-:Y:S01]  /*14fe0*/  ISETP.GT.U32.AND P0, PT, R21, R151, PT ;  /* 0x000000971500720c */ /* 0x000fe20003f04070 */
[----:B------:R-:W-:Y:S01]  /*14ff0*/  @!P2 IMAD.IADD R149, R149, 0x1, -R21 ;  /* 0x000000019595a824 */ /* 0x000fe200078e0a15 */
[C---:B------:R-:W-:Y:S01]  /*15000*/  ISETP.GT.U32.AND P5, PT, R21.reuse, R150, PT ;  /* 0x000000961500720c */ /* 0x040fe20003fa4070 */
[C---:B------:R-:W-:Y:S01]  /*15010*/  IMAD R153, R21.reuse, R158, R153 ;  /* 0x0000009e15997224 */ /* 0x040fe200078e0299 */
[C---:B------:R-:W-:Y:S01]  /*15020*/  ISETP.GT.U32.AND P2, PT, R21.reuse, R152, PT ;  /* 0x000000981500720c */ /* 0x040fe20003f44070 */
[----:B------:R-:W-:Y:S01]  /*15030*/  IMAD.MOV R157, RZ, RZ, -R157 ;  /* 0x000000ffff9d7224 */ /* 0x000fe200078e0a9d */
[----:B------:R-:W-:Y:S01]  /*15040*/  IABS R158, R108 ;  /* 0x0000006c009e7213 */ /* 0x000fe20000000000 */
[C---:B------:R-:W-:Y:S01]  /*15050*/  IMAD R154, R21.reuse, R156, R154 ;  /* 0x0000009c159a7224 */ /* 0x040fe200078e029a */
[----:B------:R-:W-:Y:S01]  /*15060*/  IABS R156, R110 ;  /* 0x0000006e009c7213 */ /* 0x000fe20000000000 */
[----:B------:R-:W-:Y:S01]  /*15070*/  IMAD R155, R21, R157, R155 ;  /* 0x0000009d159b7224 */ /* 0x000fe200078e029b */
[----:B------:R-:W-:Y:S01]  /*15080*/  IABS R157, R109 ;  /* 0x0000006d009d7213 */ /* 0x000fe20000000000 */
[----:B------:R-:W-:Y:S01]  /*15090*/  IMAD.HI.U32 R161, R0, R158, RZ ;  /* 0x0000009e00a17227 */ /* 0x000fe200078e00ff */
[----:B------:R-:W-:Y:S01]  /*150a0*/  STL [R1+0x494c], R108 ;  /* 0x00494c6c01007387 */ /* 0x000fe20000100800 */
[----:B------:R-:W-:-:S02]  /*150b0*/  @!P0 IADD3 R151, R151, -R21, RZ ;  /* 0x8000001597978210 */ /* 0x000fc40007ffe0ff */
[--C-:B------:R-:W-:Y:S01]  /*150c0*/  @!P5 IMAD.IADD R150, R150, 0x1, -R21.reuse ;  /* 0x000000019696d824 */ /* 0x100fe200078e0a15 */
[C---:B------:R-:W-:Y:S01]  /*150d0*/  ISETP.GT.U32.AND P5, PT, R21.reuse, R153, PT ;  /* 0x000000991500720c */ /* 0x040fe20003fa4070 */
[----:B------:R-:W-:Y:S01]  /*150e0*/  @!P2 IMAD.IADD R152, R152, 0x1, -R21 ;  /* 0x000000019898a824 */ /* 0x000fe200078e0a15 */
[----:B------:R-:W-:Y:S01]  /*150f0*/  ISETP.GT.U32.AND P0, PT, R21, R151, PT ;  /* 0x000000971500720c */ /* 0x000fe20003f04070 */
[C---:B------:R-:W-:Y:S01]  /*15100*/  IMAD.HI.U32 R163, R0.reuse, R156, RZ ;  /* 0x0000009c00a37227 */ /* 0x040fe200078e00ff */
[----:B------:R-:W-:Y:S01]  /*15110*/  IADD3 R161, -R161, RZ, RZ ;  /* 0x000000ffa1a17210 */ /* 0x000fe20007ffe1ff */
[----:B------:R-:W-:Y:S01]  /*15120*/  STL [R1+0x495c], R107 ;  /* 0x00495c6b01007387 */ /* 0x000fe20000100800 */
[----:B------:R-:W-:Y:S01]  /*15130*/  ISETP.GT.U32.AND P2, PT, R21, R152, PT ;  /* 0x000000981500720c */ /* 0x000fe20003f44070 */
[----:B------:R-:W-:Y:S01]  /*15140*/  IMAD.HI.U32 R162, R0, R157, RZ ;  /* 0x0000009d00a27227 */ /* 0x000fe200078e00ff */
[----:B------:R-:W-:Y:S01]  /*15150*/  IADD3 R163, -R163, RZ, RZ ;  /* 0x000000ffa3a37210 */ /* 0x000fe20007ffe1ff */
[----:B------:R-:W-:Y:S02]  /*15160*/  STL [R1+0x4948], R106 ;  /* 0x0049486a01007387 */ /* 0x000fe40000100800 */
[----:B------:R-:W-:-:S02]  /*15170*/  IMAD.MOV R162, RZ, RZ, -R162 ;  /* 0x000000ffffa27224 */ /* 0x000fc400078e0aa2 */
[--C-:B------:R-:W-:Y:S01]  /*15180*/  @!P5 IMAD.IADD R153, R153, 0x1, -R21.reuse ;  /* 0x000000019999d824 */ /* 0x100fe200078e0a15 */
[----:B------:R-:W-:Y:S01]  /*15190*/  STL [R1+0x4958], R105 ;  /* 0x0049586901007387 */ /* 0x000fe20000100800 */
[--C-:B------:R-:W-:Y:S01]  /*151a0*/  @!P0 IMAD.IADD R151, R151, 0x1, -R21.reuse ;  /* 0x0000000197978824 */ /* 0x100fe200078e0a15 */
[C---:B------:R-:W-:Y:S01]  /*151b0*/  ISETP.GT.U32.AND P0, PT, R21.reuse, R154, PT ;  /* 0x0000009a1500720c */ /* 0x040fe20003f04070 */
[C---:B------:R-:W-:Y:S01]  /*151c0*/  IMAD R156, R21.reuse, R163, R156 ;  /* 0x000000a3159c7224 */ /* 0x040fe200078e029c */
[C---:B------:R-:W-:Y:S01]  /*151d0*/  ISETP.GT.U32.AND P5, PT, R21.reuse, R153, PT ;  /* 0x000000991500720c */ /* 0x040fe20003fa4070 */
[----:B------:R-:W-:Y:S01]  /*151e0*/  @!P2 IMAD.IADD R152, R152, 0x1, -R21 ;  /* 0x000000019898a824 */ /* 0x000fe200078e0a15 */
[C---:B------:R-:W-:Y:S01]  /*151f0*/  ISETP.GT.U32.AND P2, PT, R21.reuse, R155, PT ;  /* 0x0000009b1500720c */ /* 0x040fe20003f44070 */
[C---:B------:R-:W-:Y:S01]  /*15200*/  IMAD R157, R21.reuse, R162, R157 ;  /* 0x000000a2159d7224 */ /* 0x040fe200078e029d */
[----:B------:R-:W-:Y:S01]  /*15210*/  IABS R162, R104 ;  /* 0x0000006800a27213 */ /* 0x000fe20000000000 */
[----:B------:R-:W-:Y:S01]  /*15220*/  IMAD R158, R21, R161, R158 ;  /* 0x000000a1159e7224 */ /* 0x000fe200078e029e */
[----:B------:R-:W-:Y:S01]  /*15230*/  IABS R161, R105 ;  /* 0x0000006900a17213 */ /* 0x000fe20000000000 */
[----:B------:R-:W-:Y:S01]  /*15240*/  IMAD.HI.U32 R160, R0, R159, RZ ;  /* 0x0000009f00a07227 */ /* 0x000fe200078e00ff */
[----:B------:R-:W-:Y:S01]  /*15250*/  IABS R163, R103 ;  /* 0x0000006700a37213 */ /* 0x000fe20000000000 */
[----:B------:R-:W-:Y:S02]  /*15260*/  STL [R1+0x4968], R104 ;  /* 0x0049686801007387 */ /* 0x000fe40000100800 */
[----:B------:R-:W-:-:S02]  /*15270*/  @!P0 IMAD.IADD R154, R154, 0x1, -R21 ;  /* 0x000000019a9a8824 */ /* 0x000fc400078e0a15 */
[----:B------:R-:W-:Y:S01]  /*15280*/  @!P5 IMAD.IADD R153, R153, 0x1, -R21 ;  /* 0x000000019999d824 */ /* 0x000fe200078e0a15 */
        /* <DEDUP_REMOVED lines=13> */
[--C-:B------:R-:W-:Y:S01]  /*15360*/  @!P5 IMAD.IADD R156, R156, 0x1, -R21.reuse ;  /* 0x000000019c9cd824 */ /* 0x100fe200078e0a15 */
[----:B------:R-:W-:Y:S01]  /*15370*/  IADD3 R165, -R165, RZ, RZ ;  /* 0x000000ffa5a57210 */ /* 0x000fe20007ffe1ff */
[----:B------:R-:W-:Y:S01]  /*15380*/  @!P0 IMAD.IADD R154, R154, 0x1, -R21 ;  /* 0x000000019a9a8824 */ /* 0x000fe200078e0a15 */
[----:B------:R-:W-:Y:S01]  /*15390*/  ISETP.GT.U32.AND P0, PT, R21, R157, PT ;  /* 0x0000009d1500720c */ /* 0x000fe20003f04070 */
[C---:B------:R-:W-:Y:S01]  /*153a0*/  IMAD.HI.U32 R167, R0.reuse, R160, RZ ;  /* 0x000000a000a77227 */ /* 0x040fe200078e00ff */
[----:B------:R-:W-:Y:S01]  /*153b0*/  @!P2 IADD3 R155, R155, -R21, RZ ;  /* 0x800000159b9ba210 */ /* 0x000fe20007ffe0ff */
[----:B------:R-:W-:Y:S01]  /*153c0*/  STL [R1+0x4974], R100 ;  /* 0x0049746401007387 */ /* 0x000fe20000100800 */
[C---:B------:R-:W-:Y:S01]  /*153d0*/  ISETP.GT.U32.AND P2, PT, R21.reuse, R158, PT ;  /* 0x0000009e1500720c */ /* 0x040fe20003f44070 */
[----:B------:R-:W-:Y:S01]  /*153e0*/  IMAD.MOV R167, RZ, RZ, -R167 ;  /* 0x000000ffffa77224 */ /* 0x000fe200078e0aa7 */
[C---:B------:R-:W-:Y:S01]  /*153f0*/  ISETP.GT.U32.AND P5, PT, R21.reuse, R156, PT ;  /* 0x0000009c1500720c */ /* 0x040fe20003fa4070 */
[C---:B------:R-:W-:Y:S01]  /*15400*/  IMAD R161, R21.reuse, R166, R161 ;  /* 0x000000a615a17224 */ /* 0x040fe200078e02a1 */
[----:B------:R-:W-:Y:S01]  /*15410*/  IABS R166, R100 ;  /* 0x0000006400a67213 */ /* 0x000fe20000000000 */
[----:B------:R-:W-:Y:S01]  /*15420*/  IMAD R160, R21, R167, R160 ;  /* 0x000000a715a07224 */ /* 0x000fe200078e02a0 */
[----:B------:R-:W-:Y:S01]  /*15430*/  IABS R167, R99 ;  /* 0x0000006300a77213 */ /* 0x000fe20000000000 */
[----:B------:R-:W-:Y:S01]  /*15440*/  IMAD.HI.U32 R164, R0, R163, RZ ;  /* 0x000000a300a47227 */ /* 0x000fe200078e00ff */
[----:B------:R-:W-:Y:S01]  /*15450*/  STL [R1+0x4994], R99 ;  /* 0x0049946301007387 */ /* 0x000fe20000100800 */
[----:B------:R-:W-:-:S02]  /*15460*/  @!P0 IADD3 R157, R157, -R21, RZ ;  /* 0x800000159d9d8210 */ /* 0x000fc40007ffe0ff */
[----:B------:R-:W-:Y:S01]  /*15470*/  IMAD.MOV R164, RZ, RZ, -R164 ;  /* 0x000000ffffa47224 */ /* 0x000fe200078e0aa4 */
[----:B------:R-:W-:Y:S01]  /*15480*/  STL [R1+0x498c], R98 ;  /* 0x00498c6201007387 */ /* 0x000fe20000100800 */
[--C-:B------:R-:W-:Y:S01]  /*15490*/  @!P2 IMAD.IADD R158, R158, 0x1, -R21.reuse ;  /* 0x000000019e9ea824 */ /* 0x100fe200078e0a15 */
[C---:B------:R-:W-:Y:S01]  /*154a0*/  ISETP.GT.U32.AND P0, PT, R21.reuse, R157, PT ;  /* 0x0000009d1500720c */ /* 0x040fe20003f04070 */
[----:B------:R-:W-:Y:S01]  /*154b0*/  @!P5 IMAD.IADD R156, R156, 0x1, -R21 ;  /* 0x000000019c9cd824 */ /* 0x000fe200078e0a15 */
[C---:B------:R-:W-:Y:S01]  /*154c0*/  ISETP.GT.U32.AND P5, PT, R21.reuse, R159, PT ;  /* 0x0000009f1500720c */ /* 0x040fe20003fa4070 */
[C---:B------:R-:W-:Y:S01]  /*154d0*/  IMAD R162, R21.reuse, R165, R162 ;  /* 0x000000a515a27224 */ /* 0x040fe200078e02a2 */
[C---:B------:R-:W-:Y:S01]  /*154e0*/  ISETP.GT.U32.AND P2, PT, R21.reuse, R158, PT ;  /* 0x0000009e1500720c */ /* 0x040fe20003f44070 */
[----:B------:R-:W-:Y:S01]  /*154f0*/  IMAD R163, R21, R164, R163 ;  /* 0x000000a415a37224 */ /* 0x000fe200078e02a3 */
[----:B------:R-:W-:Y:S01]  /*15500*/  IABS R164, R102 ;  /* 0x0000006600a47213 */ /* 0x000fe20000000000 */
[C---:B------:R-:W-:Y:S01]  /*15510*/  IMAD.HI.U32 R168, R0.reuse, R166, RZ ;  /* 0x000000a600a87227 */ /* 0x040fe200078e00ff */
[----:B------:R-:W-:Y:S01]  /*15520*/  IABS R165, R101 ;  /* 0x0000006500a57213 */ /* 0x000fe20000000000 */
[----:B------:R-:W-:Y:S02]  /*15530*/  STL [R1+0x4990], R97 ;  /* 0x0049906101007387 */ /* 0x000fe40000100800 */
[----:B------:R-:W-:-:S02]  /*15540*/  IMAD.HI.U32 R171, R0, R164, RZ ;  /* 0x000000a400ab7227 */ /* 0x000fc400078e00ff */
[----:B------:R-:W-:Y:S02]  /*15550*/  STL [R1+0x4998], R96 ;  /* 0x0049986001007387 */ /* 0x000fe40000100800 */
[--C-:B------:R-:W-:Y:S01]  /*15560*/  @!P5 IMAD.IADD R159, R159, 0x1, -R21.reuse ;  /* 0x000000019f9fd824 */ /* 0x100fe200078e0a15 */
[----:B------:R-:W-:Y:S01]  /*15570*/  IADD3 R171, -R171, RZ, RZ ;  /* 0x000000ffabab7210 */ /* 0x000fe20007ffe1ff */
[--C-:B------:R-:W-:Y:S01]  /*15580*/  @!P0 IMAD.IADD R157, R157, 0x1, -R21.reuse ;  /* 0x000000019d9d8824 */ /* 0x100fe200078e0a15 */
[C---:B------:R-:W-:Y:S01]  /*15590*/  ISETP.GT.U32.AND P0, PT, R21.reuse, R160, PT ;  /* 0x000000a01500720c */ /* 0x040fe20003f04070 */
[--C-:B------:R-:W-:Y:S01]  /*155a0*/  @!P2 IMAD.IADD R158, R158, 0x1, -R21.reuse ;  /* 0x000000019e9ea824 */ /* 0x100fe200078e0a15 */
[C---:B------:R-:W-:Y:S01]  /*155b0*/  ISETP.GT.U32.AND P2, PT, R21.reuse, R161, PT ;  /* 0x000000a11500720c */ /* 0x040fe20003f44070 */
[C---:B------:R-:W-:Y:S01]  /*155c0*/  IMAD R164, R21.reuse, R171, R164 ;  /* 0x000000ab15a47224 */ /* 0x040fe200078e02a4 */
[----:B------:R-:W-:Y:S01]  /*155d0*/  ISETP.GT.U32.AND P5, PT, R21, R159, PT ;  /* 0x0000009f1500720c */ /* 0x000fe20003fa4070 */
[C---:B------:R-:W-:Y:S01]  /*155e0*/  IMAD.HI.U32 R170, R0.reuse, R165, RZ ;  /* 0x000000a500aa7227 */ /* 0x040fe200078e00ff */
[----:B------:R-:W-:Y:S01]  /*155f0*/  IABS R171, R95 ;  /* 0x0000005f00ab7213 */ /* 0x000fe20000000000 */
[----:B------:R-:W-:Y:S02]  /*15600*/  STL [R1+0x49a8], R95 ;  /* 0x0049a85f01007387 */ /* 0x000fe40000100800 */
[----:B------:R-:W-:Y:S01]  /*15610*/  IMAD.HI.U32 R169, R0, R167, RZ ;  /* 0x000000a700a97227 */ /* 0x000fe200078e00ff */
[----:B------:R-:W-:Y:S01]  /*15620*/  IADD3 R170, -R170, RZ, RZ ;  /* 0x000000ffaaaa7210 */ /* 0x000fe20007ffe1ff */
[----:B------:R-:W-:Y:S02]  /*15630*/  STL [R1+0x499c], R94 ;  /* 0x00499c5e01007387 */ /* 0x000fe40000100800 */
[--C-:B------:R-:W-:Y:S01]  /*15640*/  @!P0 IMAD.IADD R160, R160, 0x1, -R21.reuse ;  /* 0x00000001a0a08824 */ /* 0x100fe200078e0a15 */
[----:B------:R-:W-:Y:S01]  /*15650*/  IADD3 R169, -R169, RZ, RZ ;  /* 0x000000ffa9a97210 */ /* 0x000fe20007ffe1ff */
[--C-:B------:R-:W-:Y:S01]  /*15660*/  @!P2 IMAD.IADD R161, R161, 0x1, -R21.reuse ;  /* 0x00000001a1a1a824 */ /* 0x100fe200078e0a15 */
[----:B------:R-:W-:Y:S01]  /*15670*/  STL [R1+0x49a0], R93 ;  /* 0x0049a05d01007387 */ /* 0x000fe20000100800 */
[----:B------:R-:W-:Y:S01]  /*15680*/  @!P5 IMAD.IADD R159, R159, 0x1, -R21 ;  /* 0x000000019f9fd824 */ /* 0x000fe200078e0a15 */
[C---:B------:R-:W-:Y:S01]  /*15690*/  ISETP.GT.U32.AND P5, PT, R21.reuse, R162, PT ;  /* 0x000000a21500720c */ /* 0x040fe20003fa4070 */
[C---:B------:R-:W-:Y:S01]  /*156a0*/  IMAD R165, R21.reuse, R170, R165 ;  /* 0x000000aa15a57224 */ /* 0x040fe200078e02a5 */
[C---:B------:R-:W-:Y:S01]  /*156b0*/  ISETP.GT.U32.AND P0, PT, R21.reuse, R160, PT ;  /* 0x000000a01500720c */ /* 0x040fe20003f04070 */
[----:B------:R-:W-:Y:S01]  /*156c0*/  IMAD.MOV R168, RZ, RZ, -R168 ;  /* 0x000000ffffa87224 */ /* 0x000fe200078e0aa8 */
[C---:B------:R-:W-:Y:S01]  /*156d0*/  ISETP.GT.U32.AND P2, PT, R21.reuse, R161, PT ;  /* 0x000000a11500720c */ /* 0x040fe20003f44070 */
[C---:B------:R-:W-:Y:S01]  /*156e0*/  IMAD R167, R21.reuse, R169, R167 ;  /* 0x000000a915a77224 */ /* 0x040fe200078e02a7 */
[----:B------:R-:W-:Y:S01]  /*156f0*/  IABS R169, R97 ;  /* 0x0000006100a97213 */ /* 0x000fe20000000000 */
[C---:B------:R-:W-:Y:S01]  /*15700*/  IMAD R166, R21.reuse, R168, R166 ;  /* 0x000000a815a67224 */ /* 0x040fe200078e02a6 */
[----:B------:R-:W-:Y:S01]  /*15710*/  IABS R168, R98 ;  /* 0x0000006200a87213 */ /* 0x000fe20000000000 */
[----:B------:R-:W-:Y:S01]  /*15720*/  IMAD.HI.U32 R172, R0, R171, RZ ;  /* 0x000000ab00ac7227 */ /* 0x000fe200078e00ff */
[----:B------:R-:W-:Y:S01]  /*15730*/  IABS R170, R96 ;  /* 0x0000006000aa7213 */ /* 0x000fe20000000000 */
[----:B------:R-:W-:Y:S02]  /*15740*/  STL [R1+0x49b0], R92 ;  /* 0x0049b05c01007387 */ /* 0x000fe40000100800 */
[--C-:B------:R-:W-:Y:S01]  /*15750*/  @!P5 IMAD.IADD R162, R162, 0x1, -R21.reuse ;  /* 0x00000001a2a2d824 */ /* 0x100fe200078e0a15 */
[----:B------:R-:W-:Y:S01]  /*15760*/  IADD3 R172, -R172, RZ, RZ ;  /* 0x000000ffacac7210 */ /* 0x000fe20007ffe1ff */
[----:B------:R-:W-:Y:S01]  /*15770*/  IMAD.HI.U32 R175, R0, R168, RZ ;  /* 0x000000a800af7227 */ /* 0x000fe200078e00ff */
[----:B------:R-:W-:Y:S01]  /*15780*/  @!P0 IADD3 R160, R160, -R21, RZ ;  /* 0x80000015a0a08210 */ /* 0x000fe20007ffe0ff */
[----:B------:R-:W-:Y:S01]  /*15790*/  STL [R1+0x49b4], R91 ;  /* 0x0049b45b01007387 */ /* 0x000fe20000100800 */
[----:B------:R-:W-:Y:S01]  /*157a0*/  ISETP.GT.U32.AND P0, PT, R21, R163, PT ;  /* 0x000000a31500720c */ /* 0x000fe20003f04070 */
[----:B------:R-:W-:Y:S01]  /*157b0*/  @!P2 IMAD.IADD R161, R161, 0x1, -R21 ;  /* 0x00000001a1a1a824 */ /* 0x000fe200078e0a15 */
[C---:B------:R-:W-:Y:S01]  /*157c0*/  ISETP.GT.U32.AND P2, PT, R21.reuse, R164, PT ;  /* 0x000000a41500720c */ /* 0x040fe20003f44070 */
[----:B------:R-:W-:Y:S01]  /*157d0*/  IMAD.MOV R175, RZ, RZ, -R175 ;  /* 0x000000ffffaf7224 */ /* 0x000fe200078e0aaf */
[C---:B------:R-:W-:Y:S01]  /*157e0*/  ISETP.GT.U32.AND P5, PT, R21.reuse, R162, PT ;  /* 0x000000a21500720c */ /* 0x040fe20003fa4070 */
[C---:B------:R-:W-:Y:S01]  /*157f0*/  IMAD.HI.U32 R174, R0.reuse, R169, RZ ;  /* 0x000000a900ae7227 */ /* 0x040fe200078e00ff */
[----:B------:R-:W-:Y:S03]  /*15800*/  STL [R1+0x49ac], R90 ;  /* 0x0049ac5a01007387 */ /* 0x000fe60000100800 */
[----:B------:R-:W-:Y:S01]  /*15810*/  IMAD R168, R21, R175, R168 ;  /* 0x000000af15a87224 */ /* 0x000fe200078e02a8 */
[----:B------:R-:W-:Y:S01]  /*15820*/  IABS R175, R91 ;  /* 0x0000005b00af7213 */ /* 0x000fe20000000000 */
[----:B------:R-:W-:Y:S01]  /*15830*/  IMAD.HI.U32 R173, R0, R170, RZ ;  /* 0x000000aa00ad7227 */ /* 0x000fe200078e00ff */
[----:B------:R-:W-:Y:S01]  /*15840*/  STL [R1+0x49c4], R89 ;  /* 0x0049c45901007387 */ /* 0x000fe20000100800 */
[----:B------:R-:W-:-:S02]  /*15850*/  @!P0 IADD3 R163, R163, -R21, RZ ;  /* 0x80000015a3a38210 */ /* 0x000fc40007ffe0ff */
[--C-:B------:R-:W-:Y:S01]  /*15860*/  @!P2 IMAD.IADD R164, R164, 0x1, -R21.reuse ;  /* 0x00000001a4a4a824 */ /* 0x100fe200078e0a15 */
[----:B------:R-:W-:Y:S01]  /*15870*/  STL [R1+0x49c8], R88 ;  /* 0x0049c85801007387 */ /* 0x000fe20000100800 */
[----:B------:R-:W-:Y:S01]  /*15880*/  @!P5 IMAD.IADD R162, R162, 0x1, -R21 ;  /* 0x00000001a2a2d824 */ /* 0x000fe200078e0a15 */
[C---:B------:R-:W-:Y:S01]  /*15890*/  ISETP.GT.U32.AND P0, PT, R21.reuse, R163, PT ;  /* 0x000000a31500720c */ /* 0x040fe20003f04070 */
[----:B------:R-:W-:Y:S01]  /*158a0*/  IMAD.MOV R174, RZ, RZ, -R174 ;  /* 0x000000ffffae7224 */ /* 0x000fe200078e0aae */
[C---:B------:R-:W-:Y:S01]  /*158b0*/  ISETP.GT.U32.AND P5, PT, R21.reuse, R165, PT ;  /* 0x000000a51500720c */ /* 0x040fe20003fa4070 */
[----:B------:R-:W-:Y:S01]  /*158c0*/  IMAD.MOV R173, RZ, RZ, -R173 ;  /* 0x000000ffffad7224 */ /* 0x000fe200078e0aad */
[C---:B------:R-:W-:Y:S01]  /*158d0*/  ISETP.GT.U32.AND P2, PT, R21.reuse, R164, PT ;  /* 0x000000a41500720c */ /* 0x040fe20003f44070 */
[C---:B------:R-:W-:Y:S01]  /*158e0*/  IMAD R169, R21.reuse, R174, R169 ;  /* 0x000000ae15a97224 */ /* 0x040fe200078e02a9 */
[----:B------:R-:W-:Y:S01]  /*158f0*/  IABS R174, R92 ;  /* 0x0000005c00ae7213 */ /* 0x000fe20000000000 */
[C---:B------:R-:W-:Y:S01]  /*15900*/  IMAD R170, R21.reuse, R173, R170 ;  /* 0x000000ad15aa7224 */ /* 0x040fe200078e02aa */
[----:B------:R-:W-:Y:S01]  /*15910*/  IABS R173, R93 ;  /* 0x0000005d00ad7213 */ /* 0x000fe20000000000 */
[----:B------:R-:W-:Y:S01]  /*15920*/  IMAD R171, R21, R172, R171 ;  /* 0x000000ac15ab7224 */ /* 0x000fe200078e02ab */
[----:B------:R-:W-:Y:S01]  /*15930*/  IABS R172, R94 ;  /* 0x0000005e00ac7213 */ /* 0x000fe20000000000 */
[C---:B------:R-:W-:Y:S01]  /*15940*/  IMAD.HI.U32 R176, R0.reuse, R175, RZ ;  /* 0x000000af00b07227 */ /* 0x040fe200078e00ff */
[----:B------:R-:W-:Y:S03]  /*15950*/  STL [R1+0x49d8], R87 ;  /* 0x0049d85701007387 */ /* 0x000fe60000100800 */
[--C-:B------:R-:W-:Y:S01]  /*15960*/  @!P0 IMAD.IADD R163, R163, 0x1, -R21.reuse ;  /* 0x00000001a3a38824 */ /* 0x100fe200078e0a15 */
[-C--:B------:R-:W-:Y:S01]  /*15970*/  @!P5 IADD3 R165, R165, -R21.reuse, RZ ;  /* 0x80000015a5a5d210 */ /* 0x080fe20007ffe0ff */
[----:B------:R-:W-:Y:S01]  /*15980*/  IMAD.HI.U32 R179, R0, R172, RZ ;  /* 0x000000ac00b37227 */ /* 0x000fe200078e00ff */
[C---:B------:R-:W-:Y:S01]  /*15990*/  ISETP.GT.U32.AND P0, PT, R21.reuse, R166, PT ;  /* 0x000000a61500720c */ /* 0x040fe20003f04070 */
[----:B------:R-:W-:Y:S01]  /*159a0*/  STL [R1+0x49cc], R86 ;  /* 0x0049cc5601007387 */ /* 0x000fe20000100800 */
[----:B------:R-:W-:Y:S01]  /*159b0*/  @!P2 IADD3 R164, R164, -R21, RZ ;  /* 0x80000015a4a4a210 */ /* 0x000fe20007ffe0ff */
[C---:B------:R-:W-:Y:S01]  /*159c0*/  IMAD.HI.U32 R178, R0.reuse, R173, RZ ;  /* 0x000000ad00b27227 */ /* 0x040fe200078e00ff */
[C---:B------:R-:W-:Y:S01]  /*159d0*/  ISETP.GT.U32.AND P5, PT, R21.reuse, R165, PT ;  /* 0x000000a51500720c */ /* 0x040fe20003fa4070 */
[----:B------:R-:W-:Y:S01]  /*159e0*/  STL [R1+0x49dc], R85 ;  /* 0x0049dc5501007387 */ /* 0x000fe20000100800 */
[----:B------:R-:W-:Y:S01]  /*159f0*/  ISETP.GT.U32.AND P2, PT, R21, R167, PT ;  /* 0x000000a71500720c */ /* 0x000fe20003f44070 */
[----:B------:R-:W-:Y:S01]  /*15a00*/  IMAD.MOV R178, RZ, RZ, -R178 ;  /* 0x000000ffffb27224 */ /* 0x000fe200078e0ab2 */
[----:B------:R-:W-:Y:S01]  /*15a10*/  IADD3 R179, -R179, RZ, RZ ;  /* 0x000000ffb3b37210 */ /* 0x000fe20007ffe1ff */
[----:B------:R-:W-:Y:S01]  /*15a20*/  IMAD.HI.U32 R177, R0, R174, RZ ;  /* 0x000000ae00b17227 */ /* 0x000fe200078e00ff */
[----:B------:R-:W-:Y:S01]  /*15a30*/  IADD3 R176, -R176, RZ, RZ ;  /* 0x000000ffb0b07210 */ /* 0x000fe20007ffe1ff */
[----:B------:R-:W-:Y:S02]  /*15a40*/  STL [R1+0x49e0], R84 ;  /* 0x0049e05401007387 */ /* 0x000fe40000100800 */
[----:B------:R-:W-:-:S02]  /*15a50*/  @!P0 IMAD.IADD R166, R166, 0x1, -R21 ;  /* 0x00000001a6a68824 */ /* 0x000fc400078e0a15 */
[----:B------:R-:W-:Y:S01]  /*15a60*/  IMAD R172, R21, R179, R172 ;  /* 0x000000b315ac7224 */ /* 0x000fe200078e02ac */
[----:B------:R-:W-:Y:S01]  /*15a70*/  IABS R179, R87 ;  /* 0x0000005700b37213 */ /* 0x000fe20000000000 */
[----:B------:R-:W-:Y:S01]  /*15a80*/  @!P5 IMAD.IADD R165, R165, 0x1, -R21 ;  /* 0x00000001a5a5d824 */ /* 0x000fe200078e0a15 */
[C---:B------:R-:W-:Y:S01]  /*15a90*/  ISETP.GT.U32.AND P5, PT, R21.reuse, R168, PT ;  /* 0x000000a81500720c */ /* 0x040fe20003fa4070 */
[----:B------:R-:W-:Y:S01]  /*15aa0*/  IMAD R173, R21, R178, R173 ;  /* 0x000000b215ad7224 */ /* 0x000fe200078e02ad */
[----:B------:R-:W-:Y:S01]  /*15ab0*/  @!P2 IADD3 R167, R167, -R21, RZ ;  /* 0x80000015a7a7a210 */ /* 0x000fe20007ffe0ff */
[----:B------:R-:W-:Y:S01]  /*15ac0*/  IMAD.MOV R177, RZ, RZ, -R177 ;  /* 0x000000ffffb17224 */ /* 0x000fe200078e0ab1 */
[C---:B------:R-:W-:Y:S01]  /*15ad0*/  ISETP.GT.U32.AND P0, PT, R21.reuse, R166, PT ;  /* 0x000000a61500720c */ /* 0x040fe20003f04070 */
[C---:B------:R-:W-:Y:S01]  /*15ae0*/  IMAD R175, R21.reuse, R176, R175 ;  /* 0x000000b015af7224 */ /* 0x040fe200078e02af */
[C---:B------:R-:W-:Y:S01]  /*15af0*/  ISETP.GT.U32.AND P2, PT, R21.reuse, R167, PT ;  /* 0x000000a71500720c */ /* 0x040fe20003f44070 */
[----:B------:R-:W-:Y:S01]  /*15b00*/  IMAD R174, R21, R177, R174 ;  /* 0x000000b115ae7224 */ /* 0x000fe200078e02ae */
[----:B------:R-:W-:Y:S01]  /*15b10*/  IABS R176, R90 ;  /* 0x0000005a00b07213 */ /* 0x000fe20000000000 */
[----:B------:R-:W-:Y:S01]  /*15b20*/  IMAD.HI.U32 R180, R0, R179, RZ ;  /* 0x000000b300b47227 */ /* 0x000fe200078e00ff */
[----:B------:R-:W-:Y:S01]  /*15b30*/  IABS R177, R89 ;  /* 0x0000005900b17213 */ /* 0x000fe20000000000 */
[----:B------:R-:W-:Y:S01]  /*15b40*/  STL [R1+0x49f4], R83 ;  /* 0x0049f45301007387 */ /* 0x000fe20000100800 */
[----:B------:R-:W-:Y:S01]  /*15b50*/  IABS R178, R88 ;  /* 0x0000005800b27213 */ /* 0x000fe20000000000 */
[----:B------:R-:W-:-:S02]  /*15b60*/  @!P5 IMAD.IADD R168, R168, 0x1, -R21 ;  /* 0x00000001a8a8d824 */ /* 0x000fc400078e0a15 */
[----:B------:R-:W-:Y:S01]  /*15b70*/  IMAD.HI.U32 R183, R0, R176, RZ ;  /* 0x000000b000b77227 */ /* 0x000fe200078e00ff */
[----:B------:R-:W-:Y:S02]  /*15b80*/  STL [R1+0x49e4], R82 ;  /* 0x0049e45201007387 */ /* 0x000fe40000100800 */
[C---:B------:R-:W-:Y:S01]  /*15b90*/  ISETP.GT.U32.AND P5, PT, R21.reuse, R168, PT ;  /* 0x000000a81500720c */ /* 0x040fe20003fa4070 */
[--C-:B------:R-:W-:Y:S01]  /*15ba0*/  @!P0 IMAD.IADD R166, R166, 0x1, -R21.reuse ;  /* 0x00000001a6a68824 */ /* 0x100fe200078e0a15 */
[----:B------:R-:W-:Y:S01]  /*15bb0*/  ISETP.GT.U32.AND P0, PT, R21, R169, PT ;  /* 0x000000a91500720c */ /* 0x000fe20003f04070 */
[----:B------:R-:W-:Y:S01]  /*15bc0*/  @!P2 IMAD.IADD R167, R167, 0x1, -R21 ;  /* 0x00000001a7a7a824 */ /* 0x000fe200078e0a15 */
[----:B------:R-:W-:Y:S01]  /*15bd0*/  ISETP.GT.U32.AND P2, PT, R21, R170, PT ;  /* 0x000000aa1500720c */ /* 0x000fe20003f44070 */
[----:B------:R-:W-:Y:S01]  /*15be0*/  IMAD.HI.U32 R182, R0, R177, RZ ;  /* 0x000000b100b67227 */ /* 0x000fe200078e00ff */
[----:B------:R-:W-:Y:S01]  /*15bf0*/  IADD3 R183, -R183, RZ, RZ ;  /* 0x000000ffb7b77210 */ /* 0x000fe20007ffe1ff */
[----:B------:R-:W-:Y:S02]  /*15c00*/  STL [R1+0x49f0], R81 ;  /* 0x0049f05101007387 */ /* 0x000fe40000100800 */
[----:B------:R-:W-:-:S02]  /*15c10*/  IMAD.MOV R182, RZ, RZ, -R182 ;  /* 0x000000ffffb67224 */ /* 0x000fc400078e0ab6 */
[C---:B------:R-:W-:Y:S01]  /*15c20*/  IMAD R176, R21.reuse, R183, R176 ;  /* 0x000000b715b07224 */ /* 0x040fe200078e02b0 */
[----:B------:R-:W-:Y:S01]  /*15c30*/  IABS R183, R83 ;  /* 0x0000005300b77213 */ /* 0x000fe20000000000 */
[----:B------:R-:W-:Y:S01]  /*15c40*/  @!P5 IMAD.IADD R168, R168, 0x1, -R21 ;  /* 0x00000001a8a8d824 */ /* 0x000fe200078e0a15 */
[C---:B------:R-:W-:Y:S01]  /*15c50*/  ISETP.GT.U32.AND P5, PT, R21.reuse, R171, PT ;  /* 0x000000ab1500720c */ /* 0x040fe20003fa4070 */
[----:B------:R-:W-:Y:S01]  /*15c60*/  IMAD R177, R21, R182, R177 ;  /* 0x000000b615b17224 */ /* 0x000fe200078e02b1 */
[----:B------:R-:W-:Y:S01]  /*15c70*/  @!P0 IADD3 R169, R169, -R21, RZ ;  /* 0x80000015a9a98210 */ /* 0x000fe20007ffe0ff */
[----:B------:R-:W-:Y:S01]  /*15c80*/  @!P2 IMAD.IADD R170, R170, 0x1, -R21 ;  /* 0x00000001aaaaa824 */ /* 0x000fe200078e0a15 */
[----:B------:R-:W-:Y:S01]  /*15c90*/  IABS R182, R84 ;  /* 0x0000005400b67213 */ /* 0x000fe20000000000 */
[----:B------:R-:W-:Y:S01]  /*15ca0*/  IMAD.HI.U32 R181, R0, R178, RZ ;  /* 0x000000b200b57227 */ /* 0x000fe200078e00ff */
[C---:B------:R-:W-:Y:S01]  /*15cb0*/  ISETP.GT.U32.AND P0, PT, R21.reuse, R169, PT ;  /* 0x000000a91500720c */ /* 0x040fe20003f04070 */
[----:B------:R-:W-:Y:S01]  /*15cc0*/  STL [R1+0x49fc], R80 ;  /* 0x0049fc5001007387 */ /* 0x000fe20000100800 */
[----:B------:R-:W-:Y:S01]  /*15cd0*/  ISETP.GT.U32.AND P2, PT, R21, R170, PT ;  /* 0x000000aa1500720c */ /* 0x000fe20003f44070 */
[----:B------:R-:W-:-:S02]  /*15ce0*/  IMAD.MOV R181, RZ, RZ, -R181 ;  /* 0x000000ffffb57224 */ /* 0x000fc400078e0ab5 */
[----:B------:R-:W-:Y:S01]  /*15cf0*/  IMAD.MOV R180, RZ, RZ, -R180 ;  /* 0x000000ffffb47224 */ /* 0x000fe200078e0ab4 */
[----:B------:R-:W-:Y:S01]  /*15d00*/  STL [R1+0x4a00], R79 ;  /* 0x004a004f01007387 */ /* 0x000fe20000100800 */
        /* <DEDUP_REMOVED lines=8> */
[--C-:B------:R-:W-:Y:S01]  /*15d90*/  @!P0 IMAD.IADD R169, R169, 0x1, -R21.reuse ;  /* 0x00000001a9a98824 */ /* 0x100fe200078e0a15 */
[C---:B------:R-:W-:Y:S01]  /*15da0*/  ISETP.GT.U32.AND P0, PT, R21.reuse, R172, PT ;  /* 0x000000ac1500720c */ /* 0x040fe20003f04070 */
[----:B------:R-:W-:Y:S01]  /*15db0*/  @!P2 IMAD.IADD R170, R170, 0x1, -R21 ;  /* 0x00000001aaaaa824 */ /* 0x000fe200078e0a15 */
[----:B------:R-:W-:Y:S01]  /*15dc0*/  ISETP.GT.U32.AND P2, PT, R21, R173, PT ;  /* 0x000000ad1500720c */ /* 0x000fe20003f44070 */
[C---:B------:R-:W-:Y:S01]  /*15dd0*/  IMAD.HI.U32 R187, R0.reuse, R180, RZ ;  /* 0x000000b400bb7227 */ /* 0x040fe200078e00ff */
[----:B------:R-:W-:Y:S03]  /*15de0*/  STL [R1+0x4a08], R77 ;  /* 0x004a084d01007387 */ /* 0x000fe60000100800 */
[----:B------:R-:W-:Y:S01]  /*15df0*/  @!P5 IADD3 R171, R171, -R21, RZ ;  /* 0x80000015ababd210 */ /* 0x000fe20007ffe0ff */
[----:B------:R-:W-:Y:S01]  /*15e00*/  IMAD.MOV R187, RZ, RZ, -R187 ;  /* 0x000000ffffbb7224 */ /* 0x000fe200078e0abb */
[----:B------:R-:W-:Y:S01]  /*15e10*/  ISETP.GT.U32.AND P5, PT, R21, R174, PT ;  /* 0x000000ae1500720c */ /* 0x000fe20003fa4070 */
[----:B------:R-:W-:Y:S01]  /*15e20*/  IMAD.HI.U32 R186, R0, R181, RZ ;  /* 0x000000b500ba7227 */ /* 0x000fe200078e00ff */
[----:B------:R-:W-:Y:S03]  /*15e30*/  STL [R1+0x4a14], R76 ;  /* 0x004a144c01007387 */ /* 0x000fe60000100800 */
[----:B------:R-:W-:Y:S01]  /*15e40*/  @!P0 IMAD.IADD R172, R172, 0x1, -R21 ;  /* 0x00000001acac8824 */ /* 0x000fe200078e0a15 */
[----:B------:R-:W-:Y:S01]  /*15e50*/  @!P2 IADD3 R173, R173, -R21, RZ ;  /* 0x80000015adada210 */ /* 0x000fe20007ffe0ff */
[C---:B------:R-:W-:Y:S01]  /*15e60*/  IMAD R180, R21.reuse, R187, R180 ;  /* 0x000000bb15b47224 */ /* 0x040fe200078e02b4 */
[----:B------:R-:W-:Y:S01]  /*15e70*/  IABS R187, R79 ;  /* 0x0000004f00bb7213 */ /* 0x000fe20000000000 */
[----:B------:R-:W-:Y:S01]  /*15e80*/  IMAD.MOV R186, RZ, RZ, -R186 ;  /* 0x000000ffffba7224 */ /* 0x000fe200078e0aba */
[C---:B------:R-:W-:Y:S01]  /*15e90*/  ISETP.GT.U32.AND P0, PT, R21.reuse, R172, PT ;  /* 0x000000ac1500720c */ /* 0x040fe20003f04070 */
[----:B------:R-:W-:Y:S01]  /*15ea0*/  IMAD.MOV R185, RZ, RZ, -R185 ;  /* 0x000000ffffb97224 */ /* 0x000fe200078e0ab9 */
[C---:B------:R-:W-:Y:S01]  /*15eb0*/  ISETP.GT.U32.AND P2, PT, R21.reuse, R173, PT ;  /* 0x000000ad1500720c */ /* 0x040fe20003f44070 */
[----:B------:R-:W-:Y:S01]  /*15ec0*/  @!P5 IMAD.IADD R174, R174, 0x1, -R21 ;  /* 0x00000001aeaed824 */ /* 0x000fe200078e0a15 */
[----:B------:R-:W-:Y:S01]  /*15ed0*/  STL [R1+0x4a1c], R75 ;  /* 0x004a1c4b01007387 */ /* 0x000fe20000100800 */
[C---:B------:R-:W-:Y:S01]  /*15ee0*/  IMAD R181, R21.reuse, R186, R181 ;  /* 0x000000ba15b57224 */ /* 0x040fe200078e02b5 */
[----:B------:R-:W-:Y:S01]  /*15ef0*/  IABS R186, R80 ;  /* 0x0000005000ba7213 */ /* 0x000fe20000000000 */
[C---:B------:R-:W-:Y:S01]  /*15f00*/  IMAD R182, R21.reuse, R185, R182 ;  /* 0x000000b915b67224 */ /* 0x040fe200078e02b6 */
[C---:B------:R-:W-:Y:S01]  /*15f10*/  ISETP.GT.U32.AND P5, PT, R21.reuse, R174, PT ;  /* 0x000000ae1500720c */ /* 0x040fe20003fa4070 */
[----:B------:R-:W-:Y:S01]  /*15f20*/  IMAD.HI.U32 R184, R0, R183, RZ ;  /* 0x000000b700b87227 */ /* 0x000fe200078e00ff */
[----:B------:R-:W-:Y:S01]  /*15f30*/  IABS R185, R81 ;  /* 0x0000005100b97213 */ /* 0x000fe20000000000 */
[----:B------:R-:W-:Y:S02]  /*15f40*/  STL [R1+0x4a18], R74 ;  /* 0x004a184a01007387 */ /* 0x000fe40000100800 */
[----:B------:R-:W-:Y:S01]  /*15f50*/  @!P0 IADD3 R172, R172, -R21, RZ ;  /* 0x80000015acac8210 */ /* 0x000fe20007ffe0ff */
[----:B------:R-:W-:Y:S01]  /*15f60*/  IMAD.MOV R184, RZ, RZ, -R184 ;  /* 0x000000ffffb87224 */ /* 0x000fe200078e0ab8 */
[----:B------:R-:W-:Y:S01]  /*15f70*/  ISETP.GT.U32.AND P0, PT, R21, R175, PT ;  /* 0x000000af1500720c */ /* 0x000fe20003f04070 */
[----:B------:R-:W-:Y:S01]  /*15f80*/  @!P2 IMAD.IADD R173, R173, 0x1, -R21 ;  /* 0x00000001adada824 */ /* 0x000fe200078e0a15 */
[C---:B------:R-:W-:Y:S01]  /*15f90*/  ISETP.GT.U32.AND P2, PT, R21.reuse, R176, PT ;  /* 0x000000b01500720c */ /* 0x040fe20003f44070 */
[C---:B------:R-:W-:Y:S01]  /*15fa0*/  IMAD R183, R21.reuse, R184, R183 ;  /* 0x000000b815b77224 */ /* 0x040fe200078e02b7 */
[----:B------:R-:W-:Y:S01]  /*15fb0*/  IABS R184, R82 ;  /* 0x0000005200b87213 */ /* 0x000fe20000000000 */
[----:B------:R-:W-:Y:S01]  /*15fc0*/  IMAD.HI.U32 R190, R0, R185, RZ ;  /* 0x000000b900be7227 */ /* 0x000fe200078e00ff */
[----:B------:R-:W-:Y:S03]  /*15fd0*/  STL [R1+0x4a24], R73 ;  /* 0x004a244901007387 */ /* 0x000fe60000100800 */
[----:B------:R-:W-:Y:S01]  /*15fe0*/  @!P5 IMAD.IADD R174, R174, 0x1, -R21 ;  /* 0x00000001aeaed824 */ /* 0x000fe200078e0a15 */
[----:B------:R-:W-:Y:S01]  /*15ff0*/  ISETP.GT.U32.AND P5, PT, R21, R177, PT ;  /* 0x000000b11500720c */ /* 0x000fe20003fa4070 */
[----:B------:R-:W-:Y:S01]  /*16000*/  IMAD.HI.U32 R191, R0, R184, RZ ;  /* 0x000000b800bf7227 */ /* 0x000fe200078e00ff */
[----:B------:R-:W-:Y:S01]  /*16010*/  IADD3 R190, -R190, RZ, RZ ;  /* 0x000000ffbebe7210 */ /* 0x000fe20007ffe1ff */
[----:B------:R-:W-:Y:S01]  /*16020*/  STL [R1+0x4a2c], R72 ;  /* 0x004a2c4801007387 */ /* 0x000fe20000100800 */
[-C--:B------:R-:W-:Y:S01]  /*16030*/  @!P0 IADD3 R175, R175, -R21.reuse, RZ ;  /* 0x80000015afaf8210 */ /* 0x080fe20007ffe0ff */
[----:B------:R-:W-:Y:S01]  /*16040*/  IMAD.MOV R191, RZ, RZ, -R191 ;  /* 0x000000ffffbf7224 */ /* 0x000fe200078e0abf */
[----:B------:R-:W-:Y:S01]  /*16050*/  @!P2 IADD3 R176, R176, -R21, RZ ;  /* 0x80000015b0b0a210 */ /* 0x000fe20007ffe0ff */
[C---:B------:R-:W-:Y:S01]  /*16060*/  IMAD R185, R21.reuse, R190, R185 ;  /* 0x000000be15b97224 */ /* 0x040fe200078e02b9 */
[C---:B------:R-:W-:Y:S01]  /*16070*/  ISETP.GT.U32.AND P0, PT, R21.reuse, R175, PT ;  /* 0x000000af1500720c */ /* 0x040fe20003f04070 */
[C---:B------:R-:W-:Y:S01]  /*16080*/  IMAD R184, R21.reuse, R191, R184 ;  /* 0x000000bf15b87224 */ /* 0x040fe200078e02b8 */
[----:B------:R-:W-:Y:S01]  /*16090*/  ISETP.GT.U32.AND P2, PT, R21, R176, PT ;  /* 0x000000b01500720c */ /* 0x000fe20003f44070 */
[C---:B------:R-:W-:Y:S01]  /*160a0*/  IMAD.HI.U32 R189, R0.reuse, R186, RZ ;  /* 0x000000ba00bd7227 */ /* 0x040fe200078e00ff */
[----:B------:R-:W-:Y:S01]  /*160b0*/  IABS R191, R75 ;  /* 0x0000004b00bf7213 */ /* 0x000fe20000000000 */
[----:B------:R-:W-:Y:S01]  /*160c0*/  STL [R1+0x4a40], R71 ;  /* 0x004a404701007387 */ /* 0x000fe20000100800 */
[----:B------:R-:W-:Y:S01]  /*160d0*/  @!P5 IADD3 R177, R177, -R21, RZ ;  /* 0x80000015b1b1d210 */ /* 0x000fe20007ffe0ff */
[----:B------:R-:W-:Y:S01]  /*160e0*/  IMAD.HI.U32 R188, R0, R187, RZ ;  /* 0x000000bb00bc7227 */ /* 0x000fe200078e00ff */
[----:B------:R-:W-:Y:S01]  /*160f0*/  IABS R190, R76 ;  /* 0x0000004c00be7213 */ /* 0x000fe20000000000 */
[----:B------:R-:W-:Y:S01]  /*16100*/  STL [R1+0x4a28], R70 ;  /* 0x004a284601007387 */ /* 0x000fe20000100800 */
[----:B------:R-:W-:Y:S01]  /*16110*/  ISETP.GT.U32.AND P5, PT, R21, R177, PT ;  /* 0x000000b11500720c */ /* 0x000fe20003fa4070 */
[----:B------:R-:W-:-:S02]  /*16120*/  IMAD.MOV R189, RZ, RZ, -R189 ;  /* 0x000000ffffbd7224 */ /* 0x000fc400078e0abd */
[----:B------:R-:W-:Y:S01]  /*16130*/  @!P0 IMAD.IADD R175, R175, 0x1, -R21 ;  /* 0x00000001afaf8824 */ /* 0x000fe200078e0a15 */
[C---:B------:R-:W-:Y:S01]  /*16140*/  ISETP.GT.U32.AND P0, PT, R21.reuse, R178, PT ;  /* 0x000000b21500720c */ /* 0x040fe20003f04070 */
[----:B------:R-:W-:Y:S01]  /*16150*/  IMAD.MOV R188, RZ, RZ, -R188 ;  /* 0x000000ffffbc7224 */ /* 0x000fe200078e0abc */
[----:B------:R-:W-:Y:S01]  /*16160*/  @!P2 IADD3 R176, R176, -R21, RZ ;  /* 0x80000015b0b0a210 */ /* 0x000fe20007ffe0ff */
[C---:B------:R-:W-:Y:S01]  /*16170*/  IMAD R186, R21.reuse, R189, R186 ;  /* 0x000000bd15ba7224 */ /* 0x040fe200078e02ba */
[C---:B------:R-:W-:Y:S01]  /*16180*/  ISETP.GT.U32.AND P2, PT, R21.reuse, R179, PT ;  /* 0x000000b31500720c */ /* 0x040fe20003f44070 */
[----:B------:R-:W-:Y:S01]  /*16190*/  IMAD R187, R21, R188, R187 ;  /* 0x000000bc15bb7224 */ /* 0x000fe200078e02bb */
[----:B------:R-:W-:Y:S01]  /*161a0*/  IABS R188, R78 ;  /* 0x0000004e00bc7213 */ /* 0x000fe20000000000 */
[----:B------:R-:W-:Y:S01]  /*161b0*/  IMAD.HI.U32 R192, R0, R191, RZ ;  /* 0x000000bf00c07227 */ /* 0x000fe200078e00ff */
[----:B------:R-:W-:Y:S01]  /*161c0*/  IABS R189, R77 ;  /* 0x0000004d00bd7213 */ /* 0x000fe20000000000 */
[----:B------:R-:W-:Y:S02]  /*161d0*/  STL [R1+0x4a3c], R69 ;  /* 0x004a3c4501007387 */ /* 0x000fe40000100800 */
[--C-:B------:R-:W-:Y:S01]  /*161e0*/  @!P5 IMAD.IADD R177, R177, 0x1, -R21.reuse ;  /* 0x00000001b1b1d824 */ /* 0x100fe200078e0a15 */
[----:B------:R-:W-:Y:S01]  /*161f0*/  ISETP.GT.U32.AND P5, PT, R21, R180, PT ;  /* 0x000000b41500720c */ /* 0x000fe20003fa4070 */
[----:B------:R-:W-:Y:S01]  /*16200*/  @!P0 IMAD.IADD R178, R178, 0x1, -R21 ;  /* 0x00000001b2b28824 */ /* 0x000fe200078e0a15 */
[----:B------:R-:W-:Y:S01]  /*16210*/  IADD3 R192, -R192, RZ, RZ ;  /* 0x000000ffc0c07210 */ /* 0x000fe20007ffe1ff */
[----:B------:R-:W-:Y:S01]  /*16220*/  IMAD.HI.U32 R195, R0, R188, RZ ;  /* 0x000000bc00c37227 */ /* 0x000fe200078e00ff */
[----:B------:R-:W-:Y:S01]  /*16230*/  STL [R1+0x4a4c], R68 ;  /* 0x004a4c4401007387 */ /* 0x000fe20000100800 */
[----:B------:R-:W-:-:S02]  /*16240*/  @!P2 IADD3 R179, R179, -R21, RZ ;  /* 0x80000015b3b3a210 */ /* 0x000fc40007ffe0ff */
[C---:B------:R-:W-:Y:S01]  /*16250*/  ISETP.GT.U32.AND P0, PT, R21.reuse, R178, PT ;  /* 0x000000b21500720c */ /* 0x040fe20003f04070 */
[----:B------:R-:W-:Y:S01]  /*16260*/  IMAD.MOV R195, RZ, RZ, -R195 ;  /* 0x000000ffffc37224 */ /* 0x000fe200078e0ac3 */
[C---:B------:R-:W-:Y:S01]  /*16270*/  ISETP.GT.U32.AND P2, PT, R21.reuse, R179, PT ;  /* 0x000000b31500720c */ /* 0x040fe20003f44070 */
[----:B------:R-:W-:Y:S01]  /*16280*/  IMAD.HI.U32 R194, R0, R189, RZ ;  /* 0x000000bd00c27227 */ /* 0x000fe200078e00ff */
[----:B------:R-:W-:Y:S03]  /*16290*/  STL [R1+0x4a50], R67 ;  /* 0x004a504301007387 */ /* 0x000fe60000100800 */
[--C-:B------:R-:W-:Y:S01]  /*162a0*/  @!P5 IMAD.IADD R180, R180, 0x1, -R21.reuse ;  /* 0x00000001b4b4d824 */ /* 0x100fe200078e0a15 */
[----:B------:R-:W-:Y:S01]  /*162b0*/  IADD3 R194, -R194, RZ, RZ ;  /* 0x000000ffc2c27210 */ /* 0x000fe20007ffe1ff */
[C---:B------:R-:W-:Y:S01]  /*162c0*/  IMAD R188, R21.reuse, R195, R188 ;  /* 0x000000c315bc7224 */ /* 0x040fe200078e02bc */
[----:B------:R-:W-:Y:S01]  /*162d0*/  IABS R195, R71 ;  /* 0x0000004700c37213 */ /* 0x000fe20000000000 */
[----:B------:R-:W-:Y:S01]  /*162e0*/  IMAD.HI.U32 R193, R0, R190, RZ ;  /* 0x000000be00c17227 */ /* 0x000fe200078e00ff */
[----:B------:R-:W-:Y:S01]  /*162f0*/  ISETP.GT.U32.AND P5, PT, R21, R180, PT ;  /* 0x000000b41500720c */ /* 0x000fe20003fa4070 */
[----:B------:R-:W-:Y:S01]  /*16300*/  STL [R1+0x4a48], R66 ;  /* 0x004a484201007387 */ /* 0x000fe20000100800 */
[----:B------:R-:W-:Y:S01]  /*16310*/  @!P0 IADD3 R178, R178, -R21, RZ ;  /* 0x80000015b2b28210 */ /* 0x000fe20007ffe0ff */
        /* <DEDUP_REMOVED lines=8> */
[C---:B------:R-:W-:Y:S01]  /*163a0*/  IMAD R190, R21.reuse, R193, R190 ;  /* 0x000000c115be7224 */ /* 0x040fe200078e02be */
[----:B------:R-:W-:Y:S01]  /*163b0*/  IABS R193, R73 ;  /* 0x0000004900c17213 */ /* 0x000fe20000000000 */
[----:B------:R-:W-:Y:S01]  /*163c0*/  IMAD.HI.U32 R197, R0, R194, RZ ;  /* 0x000000c200c57227 */ /* 0x000fe200078e00ff */
[----:B------:R-:W-:Y:S01]  /*163d0*/  @!P5 IADD3 R180, R180, -R21, RZ ;  /* 0x80000015b4b4d210 */ /* 0x000fe20007ffe0ff */
[----:B------:R-:W-:Y:S01]  /*163e0*/  STL [R1+0x4a54], R65 ;  /* 0x004a544101007387 */ /* 0x000fe20000100800 */
[----:B------:R-:W-:Y:S01]  /*163f0*/  ISETP.GT.U32.AND P5, PT, R21, R183, PT ;  /* 0x000000b71500720c */ /* 0x000fe20003fa4070 */
[--C-:B------:R-:W-:Y:S01]  /*16400*/  @!P0 IMAD.IADD R181, R181, 0x1, -R21.reuse ;  /* 0x00000001b5b58824 */ /* 0x100fe200078e0a15 */
[----:B------:R-:W-:Y:S01]  /*16410*/  IADD3 R197, -R197, RZ, RZ ;  /* 0x000000ffc5c57210 */ /* 0x000fe20007ffe1ff */
[----:B------:R-:W-:Y:S01]  /*16420*/  @!P2 IMAD.IADD R182, R182, 0x1, -R21 ;  /* 0x00000001b6b6a824 */ /* 0x000fe200078e0a15 */
[----:B------:R-:W-:Y:S01]  /*16430*/  STL [R1+0x4a58], R64 ;  /* 0x004a584001007387 */ /* 0x000fe20000100800 */
[----:B------:R-:W-:Y:S01]  /*16440*/  IMAD.HI.U32 R199, R0, R192, RZ ;  /* 0x000000c000c77227 */ /* 0x000fe200078e00ff */
[----:B------:R-:W-:-:S02]  /*16450*/  ISETP.GT.U32.AND P0, PT, R21, R181, PT ;  /* 0x000000b51500720c */ /* 0x000fc40003f04070 */
[----:B------:R-:W-:Y:S01]  /*16460*/  ISETP.GT.U32.AND P2, PT, R21, R182, PT ;  /* 0x000000b61500720c */ /* 0x000fe20003f44070 */
[----:B------:R-:W-:Y:S01]  /*16470*/  IMAD.MOV R199, RZ, RZ, -R199 ;  /* 0x000000ffffc77224 */ /* 0x000fe200078e0ac7 */
[----:B------:R-:W-:Y:S01]  /*16480*/  STL [R1+0x4a74], R63 ;  /* 0x004a743f01007387 */ /* 0x000fe20000100800 */
[----:B------:R-:W-:Y:S02]  /*16490*/  IMAD.HI.U32 R198, R0, R193, RZ ;  /* 0x000000c100c67227 */ /* 0x000fe400078e00ff */
[----:B------:R-:W-:Y:S01]  /*164a0*/  @!P5 IADD3 R183, R183, -R21, RZ ;  /* 0x80000015b7b7d210 */ /* 0x000fe20007ffe0ff */
[----:B------:R-:W-:Y:S01]  /*164b0*/  STL [R1+0x4a60], R62 ;  /* 0x004a603e01007387 */ /* 0x000fe20000100800 */
[C---:B------:R-:W-:Y:S01]  /*164c0*/  IMAD R192, R21.reuse, R199, R192 ;  /* 0x000000c715c07224 */ /* 0x040fe200078e02c0 */
[----:B------:R-:W-:Y:S01]  /*164d0*/  IADD3 R198, -R198, RZ, RZ ;  /* 0x000000ffc6c67210 */ /* 0x000fe20007ffe1ff */
[C---:B------:R-:W-:Y:S01]  /*164e0*/  IMAD R194, R21.reuse, R197, R194 ;  /* 0x000000c515c27224 */ /* 0x040fe200078e02c2 */
[----:B------:R-:W-:Y:S01]  /*164f0*/  ISETP.GT.U32.AND P5, PT, R21, R183, PT ;  /* 0x000000b71500720c */ /* 0x000fe20003fa4070 */
[--C-:B------:R-:W-:Y:S01]  /*16500*/  @!P0 IMAD.IADD R181, R181, 0x1, -R21.reuse ;  /* 0x00000001b5b58824 */ /* 0x100fe200078e0a15 */
[C---:B------:R-:W-:Y:S01]  /*16510*/  ISETP.GT.U32.AND P0, PT, R21.reuse, R184, PT ;  /* 0x000000b81500720c */ /* 0x040fe20003f04070 */
[----:B------:R-:W-:Y:S01]  /*16520*/  @!P2 IMAD.IADD R182, R182, 0x1, -R21 ;  /* 0x00000001b6b6a824 */ /* 0x000fe200078e0a15 */
[C---:B------:R-:W-:Y:S01]  /*16530*/  ISETP.GT.U32.AND P2, PT, R21.reuse, R185, PT ;  /* 0x000000b91500720c */ /* 0x040fe20003f44070 */
[----:B------:R-:W-:Y:S01]  /*16540*/  IMAD R193, R21, R198, R193 ;  /* 0x000000c615c17224 */ /* 0x000fe200078e02c1 */
[----:B------:R-:W-:Y:S01]  /*16550*/  IABS R197, R69 ;  /* 0x0000004500c57213 */ /* 0x000fe20000000000 */
[----:B------:R-:W-:Y:S01]  /*16560*/  IMAD.HI.U32 R196, R0, R195, RZ ;  /* 0x000000c300c47227 */ /* 0x000fe200078e00ff */
[----:B------:R-:W-:Y:S01]  /*16570*/  IABS R198, R68 ;  /* 0x0000004400c67213 */ /* 0x000fe20000000000 */
[----:B------:R-:W-:Y:S01]  /*16580*/  STL [R1+0x4a70], R61 ;  /* 0x004a703d01007387 */ /* 0x000fe20000100800 */
[----:B------:R-:W-:Y:S01]  /*16590*/  IABS R199, R67 ;  /* 0x0000004300c77213 */ /* 0x000fe20000000000 */
[----:B------:R-:W-:-:S02]  /*165a0*/  IMAD.MOV R196, RZ, RZ, -R196 ;  /* 0x000000ffffc47224 */ /* 0x000fc400078e0ac4 */
[--C-:B------:R-:W-:Y:S01]  /*165b0*/  @!P5 IMAD.IADD R183, R183, 0x1, -R21.reuse ;  /* 0x00000001b7b7d824 */ /* 0x100fe200078e0a15 */
[----:B------:R-:W-:Y:S01]  /*165c0*/  ISETP.GT.U32.AND P5, PT, R21, R186, PT ;  /* 0x000000ba1500720c */ /* 0x000fe20003fa4070 */
[----:B------:R-:W-:Y:S01]  /*165d0*/  @!P0 IMAD.IADD R184, R184, 0x1, -R21 ;  /* 0x00000001b8b88824 */ /* 0x000fe200078e0a15 */
[----:B------:R-:W-:Y:S01]  /*165e0*/  STL [R1+0x4a78], R60 ;  /* 0x004a783c01007387 */ /* 0x000fe20000100800 */
[----:B------:R-:W-:Y:S01]  /*165f0*/  @!P2 IADD3 R185, R185, -R21, RZ ;  /* 0x80000015b9b9a210 */ /* 0x000fe20007ffe0ff */
[C---:B------:R-:W-:Y:S01]  /*16600*/  IMAD R195, R21.reuse, R196, R195 ;  /* 0x000000c415c37224 */ /* 0x040fe200078e02c3 */
[----:B------:R-:W-:Y:S01]  /*16610*/  IABS R196, R70 ;  /* 0x0000004600c47213 */ /* 0x000fe20000000000 */
[C---:B------:R-:W-:Y:S01]  /*16620*/  IMAD.HI.U32 R202, R0.reuse, R197, RZ ;  /* 0x000000c500ca7227 */ /* 0x040fe200078e00ff */
[C---:B------:R-:W-:Y:S01]  /*16630*/  ISETP.GT.U32.AND P0, PT, R21.reuse, R184, PT ;  /* 0x000000b81500720c */ /* 0x040fe20003f04070 */
[----:B------:R-:W-:Y:S01]  /*16640*/  STL [R1+0x4a88], R59 ;  /* 0x004a883b01007387 */ /* 0x000fe20000100800 */
[----:B------:R-:W-:Y:S01]  /*16650*/  ISETP.GT.U32.AND P2, PT, R21, R185, PT ;  /* 0x000000b91500720c */ /* 0x000fe20003f44070 */
[----:B------:R-:W-:-:S02]  /*16660*/  IMAD.HI.U32 R203, R0, R196, RZ ;  /* 0x000000c400cb7227 */ /* 0x000fc400078e00ff */
[----:B------:R-:W-:Y:S02]  /*16670*/  STL [R1+0x4a7c], R58 ;  /* 0x004a7c3a01007387 */ /* 0x000fe40000100800 */
[--C-:B------:R-:W-:Y:S01]  /*16680*/  @!P5 IMAD.IADD R186, R186, 0x1, -R21.reuse ;  /* 0x00000001babad824 */ /* 0x100fe200078e0a15 */
[----:B------:R-:W-:Y:S01]  /*16690*/  IADD3 R203, -R203, RZ, RZ ;  /* 0x000000ffcbcb7210 */ /* 0x000fe20007ffe1ff */
[----:B------:R-:W-:Y:S01]  /*166a0*/  IMAD.MOV R202, RZ, RZ, -R202 ;  /* 0x000000ffffca7224 */ /* 0x000fe200078e0aca */
[----:B------:R-:W-:Y:S01]  /*166b0*/  STL [R1+0x4a80], R57 ;  /* 0x004a803901007387 */ /* 0x000fe20000100800 */
[----:B------:R-:W-:Y:S01]  /*166c0*/  IMAD.HI.U32 R201, R0, R198, RZ ;  /* 0x000000c600c97227 */ /* 0x000fe200078e00ff */
[----:B------:R-:W-:Y:S02]  /*166d0*/  ISETP.GT.U32.AND P5, PT, R21, R186, PT ;  /* 0x000000ba1500720c */ /* 0x000fe40003fa4070 */
[----:B------:R-:W-:Y:S01]  /*166e0*/  @!P0 IADD3 R184, R184, -R21, RZ ;  /* 0x80000015b8b88210 */ /* 0x000fe20007ffe0ff */
[----:B------:R-:W-:Y:S01]  /*166f0*/  @!P2 IMAD.IADD R185, R185, 0x1, -R21 ;  /* 0x00000001b9b9a824 */ /* 0x000fe200078e0a15 */
[C---:B------:R-:W-:Y:S01]  /*16700*/  ISETP.GT.U32.AND P0, PT, R21.reuse, R187, PT ;  /* 0x000000bb1500720c */ /* 0x040fe20003f04070 */
[C---:B------:R-:W-:Y:S01]  /*16710*/  IMAD R196, R21.reuse, R203, R196 ;  /* 0x000000cb15c47224 */ /* 0x040fe200078e02c4 */
[C---:B------:R-:W-:Y:S01]  /*16720*/  ISETP.GT.U32.AND P2, PT, R21.reuse, R188, PT ;  /* 0x000000bc1500720c */ /* 0x040fe20003f44070 */
[----:B------:R-:W-:Y:S01]  /*16730*/  IMAD R197, R21, R202, R197 ;  /* 0x000000ca15c57224 */ /* 0x000fe200078e02c5 */
[----:B------:R-:W-:Y:S01]  /*16740*/  IADD3 R201, -R201, RZ, RZ ;  /* 0x000000ffc9c97210 */ /* 0x000fe20007ffe1ff */
[----:B------:R-:W-:Y:S01]  /*16750*/  IMAD.HI.U32 R200, R0, R199, RZ ;  /* 0x000000c700c87227 */ /* 0x000fe200078e00ff */
[----:B------:R-:W-:Y:S01]  /*16760*/  IABS R202, R64 ;  /* 0x0000004000ca7213 */ /* 0x000fe20000000000 */
[----:B------:R-:W-:Y:S01]  /*16770*/  STL [R1+0x4a9c], R56 ;  /* 0x004a9c3801007387 */ /* 0x000fe20000100800 */
[----:B------:R-:W-:Y:S01]  /*16780*/  IABS R203, R63 ;  /* 0x0000003f00cb7213 */ /* 0x000fe20000000000 */
[--C-:B------:R-:W-:Y:S01]  /*16790*/  @!P5 IMAD.IADD R186, R186, 0x1, -R21.reuse ;  /* 0x00000001babad824 */ /* 0x100fe200078e0a15 */
[----:B------:R-:W-:Y:S01]  /*167a0*/  ISETP.GT.U32.AND P5, PT, R21, R189, PT ;  /* 0x000000bd1500720c */ /* 0x000fe20003fa4070 */
[----:B------:R-:W-:Y:S01]  /*167b0*/  IMAD.MOV R200, RZ, RZ, -R200 ;  /* 0x000000ffffc87224 */ /* 0x000fe200078e0ac8 */
[----:B------:R-:W-:Y:S01]  /*167c0*/  STL [R1+0x4aa0], R55 ;  /* 0x004aa03701007387 */ /* 0x000fe20000100800 */
[----:B------:R-:W-:-:S02]  /*167d0*/  @!P0 IMAD.IADD R187, R187, 0x1, -R21 ;  /* 0x00000001bbbb8824 */ /* 0x000fc400078e0a15 */
[----:B------:R-:W-:Y:S01]  /*167e0*/  @!P2 IMAD.IADD R188, R188, 0x1, -R21 ;  /* 0x00000001bcbca824 */ /* 0x000fe200078e0a15 */
[----:B------:R-:W-:Y:S01]  /*167f0*/  STL [R1+0x4a98], R54 ;  /* 0x004a983601007387 */ /* 0x000fe20000100800 */
[C---:B------:R-:W-:Y:S01]  /*16800*/  IMAD R198, R21.reuse, R201, R198 ;  /* 0x000000c915c67224 */ /* 0x040fe200078e02c6 */
[C---:B------:R-:W-:Y:S01]  /*16810*/  ISETP.GT.U32.AND P0, PT, R21.reuse, R187, PT ;  /* 0x000000bb1500720c */ /* 0x040fe20003f04070 */
[C---:B------:R-:W-:Y:S01]  /*16820*/  IMAD R199, R21.reuse, R200, R199 ;  /* 0x000000c815c77224 */ /* 0x040fe200078e02c7 */
[----:B------:R-:W-:Y:S01]  /*16830*/  ISETP.GT.U32.AND P2, PT, R21, R188, PT ;  /* 0x000000bc1500720c */ /* 0x000fe20003f44070 */
[C---:B------:R-:W-:Y:S01]  /*16840*/  IMAD.HI.U32 R205, R0.reuse, R202, RZ ;  /* 0x000000ca00cd7227 */ /* 0x040fe200078e00ff */
[----:B------:R-:W-:Y:S01]  /*16850*/  IABS R200, R66 ;  /* 0x0000004200c87213 */ /* 0x000fe20000000000 */
[----:B------:R-:W-:Y:S01]  /*16860*/  STL [R1+0x4aa4], R53 ;  /* 0x004aa43501007387 */ /* 0x000fe20000100800 */
[----:B------:R-:W-:Y:S01]  /*16870*/  IABS R201, R65 ;  /* 0x0000004100c97213 */ /* 0x000fe20000000000 */
[--C-:B------:R-:W-:Y:S01]  /*16880*/  @!P5 IMAD.IADD R189, R189, 0x1, -R21.reuse ;  /* 0x00000001bdbdd824 */ /* 0x100fe200078e0a15 */
[----:B------:R-:W-:Y:S01]  /*16890*/  IADD3 R205, -R205, RZ, RZ ;  /* 0x000000ffcdcd7210 */ /* 0x000fe20007ffe1ff */
[----:B------:R-:W-:Y:S01]  /*168a0*/  IMAD.HI.U32 R207, R0, R200, RZ ;  /* 0x000000c800cf7227 */ /* 0x000fe200078e00ff */
[----:B------:R-:W-:Y:S02]  /*168b0*/  STL [R1+0x4aa8], R52 ;  /* 0x004aa83401007387 */ /* 0x000fe40000100800 */
[----:B------:R-:W-:Y:S01]  /*168c0*/  ISETP.GT.U32.AND P5, PT, R21, R189, PT ;  /* 0x000000bd1500720c */ /* 0x000fe20003fa4070 */
[----:B------:R-:W-:Y:S01]  /*168d0*/  @!P0 IMAD.IADD R187, R187, 0x1, -R21 ;  /* 0x00000001bbbb8824 */ /* 0x000fe200078e0a15 */
[C---:B------:R-:W-:Y:S01]  /*168e0*/  ISETP.GT.U32.AND P0, PT, R21.reuse, R190, PT ;  /* 0x000000be1500720c */ /* 0x040fe20003f04070 */
[----:B------:R-:W-:Y:S01]  /*168f0*/  IMAD.MOV R207, RZ, RZ, -R207 ;  /* 0x000000ffffcf7224 */ /* 0x000fe200078e0acf */
[----:B------:R-:W-:Y:S01]  /*16900*/  @!P2 IADD3 R188, R188, -R21, RZ ;  /* 0x80000015bcbca210 */ /* 0x000fe20007ffe0ff */
[----:B------:R-:W-:Y:S01]  /*16910*/  IMAD.HI.U32 R206, R0, R201, RZ ;  /* 0x000000c900ce7227 */ /* 0x000fe200078e00ff */
[C---:B------:R-:W-:Y:S01]  /*16920*/  ISETP.GT.U32.AND P2, PT, R21.reuse, R191, PT ;  /* 0x000000bf1500720c */ /* 0x040fe20003f44070 */
[----:B------:R-:W-:Y:S02]  /*16930*/  STL [R1+0x4ab8], R51 ;  /* 0x004ab83301007387 */ /* 0x000fe40000100800 */
[----:B------:R-:W-:Y:S01]  /*16940*/  IMAD R200, R21, R207, R200 ;  /* 0x000000cf15c87224 */ /* 0x000fe200078e02c8 */
[----:B------:R-:W-:Y:S01]  /*16950*/  IABS R207, R59 ;  /* 0x0000003b00cf7213 */ /* 0x000fe20000000000 */
[----:B------:R-:W-:Y:S01]  /*16960*/  IMAD.MOV R206, RZ, RZ, -R206 ;  /* 0x000000ffffce7224 */ /* 0x000fe200078e0ace */
[----:B------:R-:W-:Y:S01]  /*16970*/  STL [R1+0x4ab0], R50 ;  /* 0x004ab03201007387 */ /* 0x000fe20000100800 */
[--C-:B------:R-:W-:Y:S01]  /*16980*/  @!P5 IMAD.IADD R189, R189, 0x1, -R21.reuse ;  /* 0x00000001bdbdd824 */ /* 0x100fe200078e0a15 */
[C---:B------:R-:W-:Y:S01]  /*16990*/  ISETP.GT.U32.AND P5, PT, R21.reuse, R192, PT ;  /* 0x000000c01500720c */ /* 0x040fe20003fa4070 */
[----:B------:R-:W-:Y:S01]  /*169a0*/  @!P0 IMAD.IADD R190, R190, 0x1, -R21 ;  /* 0x00000001bebe8824 */ /* 0x000fe200078e0a15 */
[----:B------:R-:W-:Y:S01]  /*169b0*/  STL [R1+0x4ab4], R49 ;  /* 0x004ab43101007387 */ /* 0x000fe20000100800 */
[----:B------:R-:W-:Y:S01]  /*169c0*/  IMAD R201, R21, R206, R201 ;  /* 0x000000ce15c97224 */ /* 0x000fe200078e02c9 */
[----:B------:R-:W-:Y:S01]  /*169d0*/  IABS R206, R60 ;  /* 0x0000003c00ce7213 */ /* 0x000fe20000000000 */
[--C-:B------:R-:W-:Y:S01]  /*169e0*/  @!P2 IMAD.IADD R191, R191, 0x1, -R21.reuse ;  /* 0x00000001bfbfa824 */ /* 0x100fe200078e0a15 */
[C---:B------:R-:W-:Y:S01]  /*169f0*/  ISETP.GT.U32.AND P0, PT, R21.reuse, R190, PT ;  /* 0x000000be1500720c */ /* 0x040fe20003f04070 */
[----:B------:R-:W-:Y:S01]  /*16a00*/  IMAD.HI.U32 R204, R0, R203, RZ ;  /* 0x000000cb00cc7227 */ /* 0x000fe200078e00ff */
[----:B------:R-:W-:Y:S02]  /*16a10*/  STL [R1+0x4aac], R48 ;  /* 0x004aac3001007387 */ /* 0x000fe40000100800 */
[----:B------:R-:W-:Y:S01]  /*16a20*/  ISETP.GT.U32.AND P2, PT, R21, R191, PT ;  /* 0x000000bf1500720c */ /* 0x000fe20003f44070 */
[----:B------:R-:W-:Y:S01]  /*16a30*/  IMAD.MOV R204, RZ, RZ, -R204 ;  /* 0x000000ffffcc7224 */ /* 0x000fe200078e0acc */
[----:B------:R-:W-:Y:S01]  /*16a40*/  STL [R1+0x4abc], R47 ;  /* 0x004abc2f01007387 */ /* 0x000fe20000100800 */
[----:B------:R-:W-:-:S02]  /*16a50*/  @!P5 IMAD.IADD R192, R192, 0x1, -R21 ;  /* 0x00000001c0c0d824 */ /* 0x000fc400078e0a15 */
[C---:B------:R-:W-:Y:S01]  /*16a60*/  IMAD R202, R21.reuse, R205, R202 ;  /* 0x000000cd15ca7224 */ /* 0x040fe200078e02ca */
[----:B------:R-:W-:Y:S01]  /*16a70*/  IABS R205, R61 ;  /* 0x0000003d00cd7213 */ /* 0x000fe20000000000 */
[C---:B------:R-:W-:Y:S01]  /*16a80*/  IMAD R203, R21.reuse, R204, R203 ;  /* 0x000000cc15cb7224 */ /* 0x040fe200078e02cb */
[C---:B------:R-:W-:Y:S01]  /*16a90*/  ISETP.GT.U32.AND P5, PT, R21.reuse, R192, PT ;  /* 0x000000c01500720c */ /* 0x040fe20003fa4070 */
[----:B------:R-:W-:Y:S01]  /*16aa0*/  IMAD.HI.U32 R208, R0, R206, RZ ;  /* 0x000000ce00d07227 */ /* 0x000fe200078e00ff */
[----:B------:R-:W-:Y:S01]  /*16ab0*/  @!P0 IADD3 R190, R190, -R21, RZ ;  /* 0x80000015bebe8210 */ /* 0x000fe20007ffe0ff */
[----:B------:R-:W-:Y:S01]  /*16ac0*/  STL [R1+0x4a94], R46 ;  /* 0x004a942e01007387 */ /* 0x000fe20000100800 */
[----:B------:R-:W-:Y:S01]  /*16ad0*/  ISETP.GT.U32.AND P0, PT, R21, R193, PT ;  /* 0x000000c11500720c */ /* 0x000fe20003f04070 */
[----:B------:R-:W-:Y:S01]  /*16ae0*/  @!P2 IMAD.IADD R191, R191, 0x1, -R21 ;  /* 0x00000001bfbfa824 */ /* 0x000fe200078e0a15 */
[----:B------:R-:W-:Y:S01]  /*16af0*/  ISETP.GT.U32.AND P2, PT, R21, R194, PT ;  /* 0x000000c21500720c */ /* 0x000fe20003f44070 */
[----:B------:R-:W-:Y:S01]  /*16b00*/  IMAD.HI.U32 R210, R0, R205, RZ ;  /* 0x000000cd00d27227 */ /* 0x000fe200078e00ff */
[----:B------:R-:W-:Y:S01]  /*16b10*/  IABS R204, R62 ;  /* 0x0000003e00cc7213 */ /* 0x000fe20000000000 */
[----:B------:R-:W-:Y:S02]  /*16b20*/  STL [R1+0x4a90], R45 ;  /* 0x004a902d01007387 */ /* 0x000fe40000100800 */
[----:B------:R-:W-:-:S02]  /*16b30*/  IMAD.MOV R210, RZ, RZ, -R210 ;  /* 0x000000ffffd27224 */ /* 0x000fc400078e0ad2 */
[----:B------:R-:W-:Y:S01]  /*16b40*/  @!P5 IADD3 R192, R192, -R21, RZ ;  /* 0x80000015c0c0d210 */ /* 0x000fe20007ffe0ff */
[----:B------:R-:W-:Y:S01]  /*16b50*/  IMAD.HI.U32 R211, R0, R204, RZ ;  /* 0x000000cc00d37227 */ /* 0x000fe200078e00ff */
[----:B------:R-:W-:Y:S01]  /*16b60*/  ISETP.GT.U32.AND P5, PT, R21, R195, PT ;  /* 0x000000c31500720c */ /* 0x000fe20003fa4070 */
[----:B------:R-:W-:Y:S02]  /*16b70*/  STL [R1+0x4a8c], R44 ;  /* 0x004a8c2c01007387 */ /* 0x000fe40000100800 */
[--C-:B------:R-:W-:Y:S02]  /*16b80*/  @!P0 IMAD.IADD R193, R193, 0x1, -R21.reuse ;  /* 0x00000001c1c18824 */ /* 0x100fe400078e0a15 */
[----:B------:R-:W-:Y:S01]  /*16b90*/  @!P2 IMAD.IADD R194, R194, 0x1, -R21 ;  /* 0x00000001c2c2a824 */ /* 0x000fe200078e0a15 */
[----:B------:R-:W-:Y:S01]  /*16ba0*/  STL [R1+0x4a84], R43 ;  /* 0x004a842b01007387 */ /* 0x000fe20000100800 */
[----:B------:R-:W-:Y:S01]  /*16bb0*/  IMAD.MOV R211, RZ, RZ, -R211 ;  /* 0x000000ffffd37224 */ /* 0x000fe200078e0ad3 */
[C---:B------:R-:W-:Y:S01]  /*16bc0*/  ISETP.GT.U32.AND P0, PT, R21.reuse, R193, PT ;  /* 0x000000c11500720c */ /* 0x040fe20003f04070 */
[----:B------:R-:W-:Y:S01]  /*16bd0*/  IMAD.MOV R208, RZ, RZ, -R208 ;  /* 0x000000ffffd07224 */ /* 0x000fe200078e0ad0 */
[C---:B------:R-:W-:Y:S01]  /*16be0*/  ISETP.GT.U32.AND P2, PT, R21.reuse, R194, PT ;  /* 0x000000c21500720c */ /* 0x040fe20003f44070 */
[C---:B------:R-:W-:Y:S01]  /*16bf0*/  IMAD R204, R21.reuse, R211, R204 ;  /* 0x000000d315cc7224 */ /* 0x040fe200078e02cc */
[----:B------:R-:W-:Y:S01]  /*16c00*/  IABS R211, R55 ;  /* 0x0000003700d37213 */ /* 0x000fe20000000000 */
[----:B------:R-:W-:Y:S01]  /*16c10*/  IMAD R205, R21, R210, R205 ;  /* 0x000000d215cd7224 */ /* 0x000fe200078e02cd */
[----:B------:R-:W-:Y:S01]  /*16c20*/  @!P5 IADD3 R195, R195, -R21, RZ ;  /* 0x80000015c3c3d210 */ /* 0x000fe20007ffe0ff */
[C---:B------:R-:W-:Y:S01]  /*16c30*/  IMAD R206, R21.reuse, R208, R206 ;  /* 0x000000d015ce7224 */ /* 0x040fe200078e02ce */
[----:B------:R-:W-:Y:S01]  /*16c40*/  IABS R208, R58 ;  /* 0x0000003a00d07213 */ /* 0x000fe20000000000 */
[----:B------:R-:W-:Y:S01]  /*16c50*/  IMAD.HI.U32 R209, R0, R207, RZ ;  /* 0x000000cf00d17227 */ /* 0x000fe200078e00ff */
[----:B------:R-:W-:Y:S01]  /*16c60*/  ISETP.GT.U32.AND P5, PT, R21, R195, PT ;  /* 0x000000c31500720c */ /* 0x000fe20003fa4070 */
[----:B------:R-:W-:Y:S01]  /*16c70*/  STL [R1+0x4a6c], R42 ;  /* 0x004a6c2a01007387 */ /* 0x000fe20000100800 */
[----:B------:R-:W-:Y:S01]  /*16c80*/  IABS R210, R56 ;  /* 0x0000003800d27213 */ /* 0x000fe20000000000 */
        /* <DEDUP_REMOVED lines=9> */
[----:B------:R-:W-:Y:S01]  /*16d20*/  @!P5 IMAD.IADD R195, R195, 0x1, -R21 ;  /* 0x00000001c3c3d824 */ /* 0x000fe200078e0a15 */
[----:B------:R-:W-:Y:S01]  /*16d30*/  ISETP.GT.U32.AND P5, PT, R21, R198, PT ;  /* 0x000000c61500720c */ /* 0x000fe20003fa4070 */
[----:B------:R-:W-:Y:S01]  /*16d40*/  IMAD.MOV R215, RZ, RZ, -R215 ;  /* 0x000000ffffd77224 */ /* 0x000fe200078e0ad7 */
[----:B------:R-:W-:Y:S01]  /*16d50*/  STL [R1+0x4a64], R40 ;  /* 0x004a642801007387 */ /* 0x000fe20000100800 */
[----:B------:R-:W-:-:S02]  /*16d60*/  @!P0 IMAD.IADD R196, R196, 0x1, -R21 ;  /* 0x00000001c4c48824 */ /* 0x000fc400078e0a15 */
[----:B------:R-:W-:Y:S01]  /*16d70*/  IMAD.HI.U32 R214, R0, R209, RZ ;  /* 0x000000d100d67227 */ /* 0x000fe200078e00ff */
[----:B------:R-:W-:Y:S02]  /*16d80*/  STL [R1+0x4a5c], R39 ;  /* 0x004a5c2701007387 */ /* 0x000fe40000100800 */
[----:B------:R-:W-:Y:S01]  /*16d90*/  ISETP.GT.U32.AND P0, PT, R21, R196, PT ;  /* 0x000000c41500720c */ /* 0x000fe20003f04070 */
[--C-:B------:R-:W-:Y:S01]  /*16da0*/  @!P2 IMAD.IADD R197, R197, 0x1, -R21.reuse ;  /* 0x00000001c5c5a824 */ /* 0x100fe200078e0a15 */
[----:B------:R-:W-:Y:S01]  /*16db0*/  STL [R1+0x4a44], R38 ;  /* 0x004a442601007387 */ /* 0x000fe20000100800 */
[----:B------:R-:W-:Y:S02]  /*16dc0*/  IMAD.MOV R214, RZ, RZ, -R214 ;  /* 0x000000ffffd67224 */ /* 0x000fe400078e0ad6 */
[----:B------:R-:W-:Y:S01]  /*16dd0*/  @!P5 IMAD.IADD R198, R198, 0x1, -R21 ;  /* 0x00000001c6c6d824 */ /* 0x000fe200078e0a15 */
[C---:B------:R-:W-:Y:S01]  /*16de0*/  ISETP.GT.U32.AND P2, PT, R21.reuse, R197, PT ;  /* 0x000000c51500720c */ /* 0x040fe20003f44070 */
[C---:B------:R-:W-:Y:S01]  /*16df0*/  IMAD R208, R21.reuse, R215, R208 ;  /* 0x000000d715d07224 */ /* 0x040fe200078e02d0 */
[----:B------:R-:W-:Y:S01]  /*16e00*/  IABS R215, R51 ;  /* 0x0000003300d77213 */ /* 0x000fe20000000000 */
[C---:B------:R-:W-:Y:S01]  /*16e10*/  IMAD R209, R21.reuse, R214, R209 ;  /* 0x000000d615d17224 */ /* 0x040fe200078e02d1 */
[C---:B------:R-:W-:Y:S01]  /*16e20*/  ISETP.GT.U32.AND P5, PT, R21.reuse, R198, PT ;  /* 0x000000c61500720c */ /* 0x040fe20003fa4070 */
[----:B------:R-:W-:Y:S01]  /*16e30*/  IMAD.HI.U32 R213, R0, R210, RZ ;  /* 0x000000d200d57227 */ /* 0x000fe200078e00ff */
[----:B------:R-:W-:Y:S01]  /*16e40*/  IABS R214, R52 ;  /* 0x0000003400d67213 */ /* 0x000fe20000000000 */
[----:B------:R-:W-:Y:S01]  /*16e50*/  STL [R1+0x4a38], R37 ;  /* 0x004a382501007387 */ /* 0x000fe20000100800 */
[----:B------:R-:W-:Y:S01]  /*16e60*/  @!P0 IADD3 R196, R196, -R21, RZ ;  /* 0x80000015c4c48210 */ /* 0x000fe20007ffe0ff */
[C---:B------:R-:W-:Y:S01]  /*16e70*/  IMAD.HI.U32 R212, R0.reuse, R211, RZ ;  /* 0x000000d300d47227 */ /* 0x040fe200078e00ff */
[----:B------:R-:W-:Y:S01]  /*16e80*/  ISETP.GT.U32.AND P0, PT, R21, R199, PT ;  /* 0x000000c71500720c */ /* 0x000fe20003f04070 */
[----:B------:R-:W-:Y:S02]  /*16e90*/  STL [R1+0x4a34], R36 ;  /* 0x004a342401007387 */ /* 0x000fe40000100800 */
[-C--:B------:R-:W-:Y:S01]  /*16ea0*/  @!P2 IADD3 R197, R197, -R21.reuse, RZ ;  /* 0x80000015c5c5a210 */ /* 0x080fe20007ffe0ff */
[----:B------:R-:W-:Y:S01]  /*16eb0*/  IMAD.MOV R213, RZ, RZ, -R213 ;  /* 0x000000ffffd57224 */ /* 0x000fe200078e0ad5 */
[C---:B------:R-:W-:Y:S01]  /*16ec0*/  ISETP.GT.U32.AND P2, PT, R21.reuse, R200, PT ;  /* 0x000000c81500720c */ /* 0x040fe20003f44070 */
[----:B------:R-:W-:Y:S01]  /*16ed0*/  IMAD.HI.U32 R217, R0, R214, RZ ;  /* 0x000000d600d97227 */ /* 0x000fe200078e00ff */
[----:B------:R-:W-:Y:S01]  /*16ee0*/  @!P5 IADD3 R198, R198, -R21, RZ ;  /* 0x80000015c6c6d210 */ /* 0x000fe20007ffe0ff */
[----:B------:R-:W-:Y:S01]  /*16ef0*/  STL [R1+0x4a30], R35 ;  /* 0x004a302301007387 */ /* 0x000fe20000100800 */
[C---:B------:R-:W-:Y:S01]  /*16f00*/  ISETP.GT.U32.AND P5, PT, R21.reuse, R201, PT ;  /* 0x000000c91500720c */ /* 0x040fe20003fa4070 */
[----:B------:R-:W-:Y:S01]  /*16f10*/  IMAD R210, R21, R213, R210 ;  /* 0x000000d515d27224 */ /* 0x000fe200078e02d2 */
[----:B------:R-:W-:Y:S01]  /*16f20*/  IADD3 R212, -R212, RZ, RZ ;  /* 0x000000ffd4d47210 */ /* 0x000fe20007ffe1ff */
[----:B------:R-:W-:Y:S01]  /*16f30*/  IMAD.HI.U32 R216, R0, R215, RZ ;  /* 0x000000d700d87227 */ /* 0x000fe200078e00ff */
[----:B------:R-:W-:Y:S01]  /*16f40*/  IABS R213, R53 ;  /* 0x0000003500d57213 */ /* 0x000fe20000000000 */
[----:B------:R-:W-:Y:S02]  /*16f50*/  STL [R1+0x4a20], R34 ;  /* 0x004a202201007387 */ /* 0x000fe40000100800 */
[----:B------:R-:W-:-:S02]  /*16f60*/  @!P0 IMAD.IADD R199, R199, 0x1, -R21 ;  /* 0x00000001c7c78824 */ /* 0x000fc400078e0a15 */
[----:B------:R-:W-:Y:S01]  /*16f70*/  @!P2 IMAD.IADD R200, R200, 0x1, -R21 ;  /* 0x00000001c8c8a824 */ /* 0x000fe200078e0a15 */
[----:B------:R-:W-:Y:S01]  /*16f80*/  STL [R1+0x4a10], R33 ;  /* 0x004a102101007387 */ /* 0x000fe20000100800 */
[C---:B------:R-:W-:Y:S01]  /*16f90*/  IMAD R211, R21.reuse, R212, R211 ;  /* 0x000000d415d37224 */ /* 0x040fe200078e02d3 */
[----:B------:R-:W-:Y:S01]  /*16fa0*/  ISETP.GT.U32.AND P0, PT, R21, R199, PT ;  /* 0x000000c71500720c */ /* 0x000fe20003f04070 */
[----:B------:R-:W-:Y:S01]  /*16fb0*/  @!P5 IMAD.IADD R201, R201, 0x1, -R21 ;  /* 0x00000001c9c9d824 */ /* 0x000fe200078e0a15 */
[C---:B------:R-:W-:Y:S01]  /*16fc0*/  ISETP.GT.U32.AND P2, PT, R21.reuse, R200, PT ;  /* 0x000000c81500720c */ /* 0x040fe20003f44070 */
[----:B------:R-:W-:Y:S01]  /*16fd0*/  IMAD.HI.U32 R218, R0, R213, RZ ;  /* 0x000000d500da7227 */ /* 0x000fe200078e00ff */
[----:B------:R-:W-:Y:S01]  /*16fe0*/  IABS R212, R54 ;  /* 0x0000003600d47213 */ /* 0x000fe20000000000 */
[----:B------:R-:W-:Y:S01]  /*16ff0*/  STL [R1+0x4a0c], R32 ;  /* 0x004a0c2001007387 */ /* 0x000fe20000100800 */
[----:B------:R-:W-:Y:S01]  /*17000*/  ISETP.GT.U32.AND P5, PT, R21, R201, PT ;  /* 0x000000c91500720c */ /* 0x000fe20003fa4070 */
[----:B------:R-:W-:-:S02]  /*17010*/  IMAD.MOV R218, RZ, RZ, -R218 ;  /* 0x000000ffffda7224 */ /* 0x000fc400078e0ada */
[----:B------:R-:W-:Y:S01]  /*17020*/  IMAD.HI.U32 R219, R0, R212, RZ ;  /* 0x000000d400db7227 */ /* 0x000fe200078e00ff */
[----:B------:R-:W-:Y:S03]  /*17030*/  STL [R1+0x4a04], R31 ;  /* 0x004a041f01007387 */ /* 0x000fe60000100800 */
[----:B------:R-:W-:Y:S01]  /*17040*/  @!P0 IMAD.IADD R199, R199, 0x1, -R21 ;  /* 0x00000001c7c78824 */ /* 0x000fe200078e0a15 */
[C---:B------:R-:W-:Y:S01]  /*17050*/  ISETP.GT.U32.AND P0, PT, R21.reuse, R202, PT ;  /* 0x000000ca1500720c */ /* 0x040fe20003f04070 */
[----:B------:R-:W-:Y:S01]  /*17060*/  IMAD.MOV R219, RZ, RZ, -R219 ;  /* 0x000000ffffdb7224 */ /* 0x000fe200078e0adb */
[----:B------:R-:W-:Y:S01]  /*17070*/  @!P2 IADD3 R200, R200, -R21, RZ ;  /* 0x80000015c8c8a210 */ /* 0x000fe20007ffe0ff */
[C---:B------:R-:W-:Y:S01]  /*17080*/  IMAD R213, R21.reuse, R218, R213 ;  /* 0x000000da15d57224 */ /* 0x040fe200078e02d5 */
[----:B------:R-:W-:Y:S01]  /*17090*/  ISETP.GT.U32.AND P2, PT, R21, R203, PT ;  /* 0x000000cb1500720c */ /* 0x000fe20003f44070 */
[----:B------:R-:W-:Y:S01]  /*170a0*/  @!P5 IMAD.IADD R201, R201, 0x1, -R21 ;  /* 0x00000001c9c9d824 */ /* 0x000fe200078e0a15 */
[C---:B------:R-:W-:Y:S01]  /*170b0*/  ISETP.GT.U32.AND P5, PT, R21.reuse, R204, PT ;  /* 0x000000cc1500720c */ /* 0x040fe20003fa4070 */
[----:B------:R-:W-:Y:S01]  /*170c0*/  IMAD R212, R21, R219, R212 ;  /* 0x000000db15d47224 */ /* 0x000fe200078e02d4 */
[----:B------:R-:W-:Y:S01]  /*170d0*/  IABS R218, R48 ;  /* 0x0000003000da7213 */ /* 0x000fe20000000000 */
[----:B------:R-:W-:Y:S01]  /*170e0*/  IMAD.MOV R217, RZ, RZ, -R217 ;  /* 0x000000ffffd97224 */ /* 0x000fe200078e0ad9 */
[----:B------:R-:W-:Y:S01]  /*170f0*/  IABS R219, R47 ;  /* 0x0000002f00db7213 */ /* 0x000fe20000000000 */
[----:B------:R-:W-:-:S02]  /*17100*/  IMAD.MOV R216, RZ, RZ, -R216 ;  /* 0x000000ffffd87224 */ /* 0x000fc400078e0ad8 */
[----:B------:R-:W-:Y:S01]  /*17110*/  @!P0 IADD3 R202, R202, -R21, RZ ;  /* 0x80000015caca8210 */ /* 0x000fe20007ffe0ff */
[C---:B------:R-:W-:Y:S01]  /*17120*/  IMAD R214, R21.reuse, R217, R214 ;  /* 0x000000d915d67224 */ /* 0x040fe200078e02d6 */
[----:B------:R-:W-:Y:S01]  /*17130*/  IABS R217, R49 ;  /* 0x0000003100d97213 */ /* 0x000fe20000000000 */
[C---:B------:R-:W-:Y:S01]  /*17140*/  IMAD R215, R21.reuse, R216, R215 ;  /* 0x000000d815d77224 */ /* 0x040fe200078e02d7 */
[----:B------:R-:W-:Y:S01]  /*17150*/  ISETP.GT.U32.AND P0, PT, R21, R202, PT ;  /* 0x000000ca1500720c */ /* 0x000fe20003f04070 */
[----:B------:R-:W-:Y:S01]  /*17160*/  @!P2 IMAD.IADD R203, R203, 0x1, -R21 ;  /* 0x00000001cbcba824 */ /* 0x000fe200078e0a15 */
[----:B------:R-:W-:Y:S01]  /*17170*/  @!P5 IADD3 R204, R204, -R21, RZ ;  /* 0x80000015ccccd210 */ /* 0x000fe20007ffe0ff */
[C---:B------:R-:W-:Y:S01]  /*17180*/  IMAD.HI.U32 R222, R0.reuse, R217, RZ ;  /* 0x000000d900de7227 */ /* 0x040fe200078e00ff */
[----:B------:R-:W-:Y:S02]  /*17190*/  IABS R216, R50 ;  /* 0x0000003200d87213 */ /* 0x000fe40000000000 */
[C---:B------:R-:W-:Y:S01]  /*171a0*/  ISETP.GT.U32.AND P2, PT, R21.reuse, R203, PT ;  /* 0x000000cb1500720c */ /* 0x040fe20003f44070 */
[----:B------:R-:W-:Y:S01]  /*171b0*/  IMAD.HI.U32 R221, R0, R218, RZ ;  /* 0x000000da00dd7227 */ /* 0x000fe200078e00ff */
[----:B------:R-:W-:-:S03]  /*171c0*/  ISETP.GT.U32.AND P5, PT, R21, R204, PT ;  /* 0x000000cc1500720c */ /* 0x000fc60003fa4070 */
[----:B------:R-:W-:Y:S01]  /*171d0*/  IMAD.HI.U32 R223, R0, R216, RZ ;  /* 0x000000d800df7227 */ /* 0x000fe200078e00ff */
[----:B------:R-:W-:Y:S02]  /*171e0*/  IADD3 R221, -R221, RZ, RZ ;  /* 0x000000ffdddd7210 */ /* 0x000fe40007ffe1ff */
[----:B------:R-:W-:Y:S01]  /*171f0*/  @!P0 IADD3 R202, R202, -R21, RZ ;  /* 0x80000015caca8210 */ /* 0x000fe20007ffe0ff */
[----:B------:R-:W-:Y:S01]  /*17200*/  IMAD.MOV R222, RZ, RZ, -R222 ;  /* 0x000000ffffde7224 */ /* 0x000fe200078e0ade */
[C---:B------:R-:W-:Y:S01]  /*17210*/  ISETP.GT.U32.AND P0, PT, R21.reuse, R205, PT ;  /* 0x000000cd1500720c */ /* 0x040fe20003f04070 */
[----:B------:R-:W-:Y:S01]  /*17220*/  IMAD R218, R21, R221, R218 ;  /* 0x000000dd15da7224 */ /* 0x000fe200078e02da */
[----:B------:R-:W-:Y:S01]  /*17230*/  IADD3 R223, -R223, RZ, RZ ;  /* 0x000000ffdfdf7210 */ /* 0x000fe20007ffe1ff */
[----:B------:R-:W-:Y:S01]  /*17240*/  @!P2 IMAD.IADD R203, R203, 0x1, -R21 ;  /* 0x00000001cbcba824 */ /* 0x000fe200078e0a15 */
[C---:B------:R-:W-:Y:S01]  /*17250*/  ISETP.GT.U32.AND P2, PT, R21.reuse, R206, PT ;  /* 0x000000ce1500720c */ /* 0x040fe20003f44070 */
[C---:B------:R-:W-:Y:S01]  /*17260*/  IMAD R217, R21.reuse, R222, R217 ;  /* 0x000000de15d97224 */ /* 0x040fe200078e02d9 */
[----:B------:R-:W-:Y:S01]  /*17270*/  @!P5 IADD3 R204, R204, -R21, RZ ;  /* 0x80000015ccccd210 */ /* 0x000fe20007ffe0ff */
[C---:B------:R-:W-:Y:S01]  /*17280*/  IMAD R216, R21.reuse, R223, R216 ;  /* 0x000000df15d87224 */ /* 0x040fe200078e02d8 */
[----:B------:R-:W-:Y:S01]  /*17290*/  ISETP.GT.U32.AND P5, PT, R21, R207, PT ;  /* 0x000000cf1500720c */ /* 0x000fe20003fa4070 */
[----:B------:R-:W-:Y:S01]  /*172a0*/  IMAD.HI.U32 R220, R0, R219, RZ ;  /* 0x000000db00dc7227 */ /* 0x000fe200078e00ff */
[----:B------:R-:W-:-:S02]  /*172b0*/  IABS R221, R45 ;  /* 0x0000002d00dd7213 */ /* 0x000fc40000000000 */
[----:B------:R-:W-:Y:S01]  /*172c0*/  IABS R222, R44 ;  /* 0x0000002c00de7213 */ /* 0x000fe20000000000 */
[----:B------:R-:W-:Y:S01]  /*172d0*/  @!P0 IMAD.IADD R205, R205, 0x1, -R21 ;  /* 0x00000001cdcd8824 */ /* 0x000fe200078e0a15 */
[----:B------:R-:W-:Y:S01]  /*172e0*/  IABS R223, R43 ;  /* 0x0000002b00df7213 */ /* 0x000fe20000000000 */
[----:B------:R-:W-:Y:S02]  /*172f0*/  IMAD.MOV R220, RZ, RZ, -R220 ;  /* 0x000000ffffdc7224 */ /* 0x000fe400078e0adc */
[----:B------:R-:W-:Y:S01]  /*17300*/  @!P2 IADD3 R206, R206, -R21, RZ ;  /* 0x80000015cecea210 */ /* 0x000fe20007ffe0ff */
[C---:B------:R-:W-:Y:S01]  /*17310*/  IMAD.HI.U32 R226, R0.reuse, R221, RZ ;  /* 0x000000dd00e27227 */ /* 0x040fe200078e00ff */
[C---:B------:R-:W-:Y:S02]  /*17320*/  ISETP.GT.U32.AND P0, PT, R21.reuse, R205, PT ;  /* 0x000000cd1500720c */ /* 0x040fe40003f04070 */
[C---:B------:R-:W-:Y:S01]  /*17330*/  ISETP.GT.U32.AND P2, PT, R21.reuse, R206, PT ;  /* 0x000000ce1500720c */ /* 0x040fe20003f44070 */
[----:B------:R-:W-:Y:S01]  /*17340*/  IMAD R219, R21, R220, R219 ;  /* 0x000000dc15db7224 */ /* 0x000fe200078e02db */
[----:B------:R-:W-:Y:S01]  /*17350*/  @!P5 IADD3 R207, R207, -R21, RZ ;  /* 0x80000015cfcfd210 */ /* 0x000fe20007ffe0ff */
[----:B------:R-:W-:Y:S01]  /*17360*/  IMAD.MOV R226, RZ, RZ, -R226 ;  /* 0x000000ffffe27224 */ /* 0x000fe200078e0ae2 */
[----:B------:R-:W-:Y:S01]  /*17370*/  IABS R220, R46 ;  /* 0x0000002e00dc7213 */ /* 0x000fe20000000000 */
[----:B------:R-:W-:Y:S01]  /*17380*/  IMAD.HI.U32 R225, R0, R222, RZ ;  /* 0x000000de00e17227 */ /* 0x000fe200078e00ff */
[----:B------:R-:W-:-:S03]  /*17390*/  ISETP.GT.U32.AND P5, PT, R21, R207, PT ;  /* 0x000000cf1500720c */ /* 0x000fc60003fa4070 */
[----:B------:R-:W-:Y:S01]  /*173a0*/  IMAD.HI.U32 R227, R0, R220, RZ ;  /* 0x000000dc00e37227 */ /* 0x000fe200078e00ff */
[----:B------:R-:W-:-:S03]  /*173b0*/  IADD3 R225, -R225, RZ, RZ ;  /* 0x000000ffe1e17210 */ /* 0x000fc60007ffe1ff */
[----:B------:R-:W-:Y:S01]  /*173c0*/  @!P0 IMAD.IADD R205, R205, 0x1, -R21 ;  /* 0x00000001cdcd8824 */ /* 0x000fe200078e0a15 */
[C---:B------:R-:W-:Y:S01]  /*173d0*/  ISETP.GT.U32.AND P0, PT, R21.reuse, R208, PT ;  /* 0x000000d01500720c */ /* 0x040fe20003f04070 */
[C---:B------:R-:W-:Y:S01]  /*173e0*/  IMAD R221, R21.reuse, R226, R221 ;  /* 0x000000e215dd7224 */ /* 0x040fe200078e02dd */
[----:B------:R-:W-:Y:S01]  /*173f0*/  @!P2 IADD3 R206, R206, -R21, RZ ;  /* 0x80000015cecea210 */ /* 0x000fe20007ffe0ff */
[----:B------:R-:W-:Y:S01]  /*17400*/  IMAD.HI.U32 R224, R0, R223, RZ ;  /* 0x000000df00e07227 */ /* 0x000fe200078e00ff */
[----:B------:R-:W-:Y:S02]  /*17410*/  ISETP.GT.U32.AND P2, PT, R21, R209, PT ;  /* 0x000000d11500720c */ /* 0x000fe40003f44070 */
[----:B------:R-:W-:Y:S01]  /*17420*/  IADD3 R227, -R227, RZ, RZ ;  /* 0x000000ffe3e37210 */ /* 0x000fe20007ffe1ff */
[----:B------:R-:W-:Y:S01]  /*17430*/  @!P5 IMAD.IADD R207, R207, 0x1, -R21 ;  /* 0x00000001cfcfd824 */ /* 0x000fe200078e0a15 */
[C---:B------:R-:W-:Y:S01]  /*17440*/  ISETP.GT.U32.AND P5, PT, R21.reuse, R210, PT ;  /* 0x000000d21500720c */ /* 0x040fe20003fa4070 */
[----:B------:R-:W-:Y:S01]  /*17450*/  IMAD.MOV R224, RZ, RZ, -R224 ;  /* 0x000000ffffe07224 */ /* 0x000fe200078e0ae0 */
[----:B------:R-:W-:Y:S01]  /*17460*/  IABS R226, R40 ;  /* 0x0000002800e27213 */ /* 0x000fe20000000000 */
[C---:B------:R-:W-:Y:S01]  /*17470*/  IMAD R220, R21.reuse, R227, R220 ;  /* 0x000000e315dc7224 */ /* 0x040fe200078e02dc */
[----:B------:R-:W-:Y:S01]  /*17480*/  IABS R227, R39 ;  /* 0x0000002700e37213 */ /* 0x000fe20000000000 */
[C---:B------:R-:W-:Y:S01]  /*17490*/  IMAD R222, R21.reuse, R225, R222 ;  /* 0x000000e115de7224 */ /* 0x040fe200078e02de */
[----:B------:R-:W-:Y:S01]  /*174a0*/  @!P0 IADD3 R208, R208, -R21, RZ ;  /* 0x80000015d0d08210 */ /* 0x000fe20007ffe0ff */
[----:B------:R-:W-:Y:S01]  /*174b0*/  IMAD R223, R21, R224, R223 ;  /* 0x000000e015df7224 */ /* 0x000fe200078e02df */
[----:B------:R-:W-:Y:S01]  /*174c0*/  IABS R224, R42 ;  /* 0x0000002a00e07213 */ /* 0x000fe20000000000 */
[----:B------:R-:W-:Y:S01]  /*174d0*/  @!P2 IMAD.IADD R209, R209, 0x1, -R21 ;  /* 0x00000001d1d1a824 */ /* 0x000fe200078e0a15 */
[----:B------:R-:W-:Y:S01]  /*174e0*/  ISETP.GT.U32.AND P0, PT, R21, R208, PT ;  /* 0x000000d01500720c */ /* 0x000fe20003f04070 */
[----:B------:R-:W-:Y:S01]  /*174f0*/  IMAD.HI.U32 R228, R0, R227, RZ ;  /* 0x000000e300e47227 */ /* 0x000fe200078e00ff */
[----:B------:R-:W-:-:S02]  /*17500*/  IABS R225, R41 ;  /* 0x0000002900e17213 */ /* 0x000fc40000000000 */
[----:B------:R-:W-:Y:S01]  /*17510*/  ISETP.GT.U32.AND P2, PT, R21, R209, PT ;  /* 0x000000d11500720c */ /* 0x000fe20003f44070 */
[----:B------:R-:W-:Y:S01]  /*17520*/  @!P5 IMAD.IADD R210, R210, 0x1, -R21 ;  /* 0x00000001d2d2d824 */ /* 0x000fe200078e0a15 */
[----:B------:R-:W-:Y:S01]  /*17530*/  IADD3 R228, -R228, RZ, RZ ;  /* 0x000000ffe4e47210 */ /* 0x000fe20007ffe1ff */
[----:B------:R-:W-:-:S03]  /*17540*/  IMAD.HI.U32 R231, R0, R224, RZ ;  /* 0x000000e000e77227 */ /* 0x000fc600078e00ff */
[----:B------:R-:W-:Y:S01]  /*17550*/  ISETP.GT.U32.AND P5, PT, R21, R210, PT ;  /* 0x000000d21500720c */ /* 0x000fe20003fa4070 */
[----:B------:R-:W-:Y:S01]  /*17560*/  IMAD.HI.U32 R230, R0, R225, RZ ;  /* 0x000000e100e67227 */ /* 0x000fe200078e00ff */
[----:B------:R-:W-:-:S03]  /*17570*/  IADD3 R231, -R231, RZ, RZ ;  /* 0x000000ffe7e77210 */ /* 0x000fc60007ffe1ff */
[--C-:B------:R-:W-:Y:S01]  /*17580*/  @!P0 IMAD.IADD R208, R208, 0x1, -R21.reuse ;  /* 0x00000001d0d08824 */ /* 0x100fe200078e0a15 */
[----:B------:R-:W-:Y:S01]  /*17590*/  ISETP.GT.U32.AND P0, PT, R21, R211, PT ;  /* 0x000000d31500720c */ /* 0x000fe20003f04070 */
[----:B------:R-:W-:Y:S01]  /*175a0*/  @!P2 IMAD.IADD R209, R209, 0x1, -R21 ;  /* 0x00000001d1d1a824 */ /* 0x000fe200078e0a15 */
[C---:B------:R-:W-:Y:S01]  /*175b0*/  ISETP.GT.U32.AND P2, PT, R21.reuse, R212, PT ;  /* 0x000000d41500720c */ /* 0x040fe20003f44070 */
[C---:B------:R-:W-:Y:S01]  /*175c0*/  IMAD R224, R21.reuse, R231, R224 ;  /* 0x000000e715e07224 */ /* 0x040fe200078e02e0 */
[----:B------:R-:W-:Y:S01]  /*175d0*/  IADD3 R230, -R230, RZ, RZ ;  /* 0x000000ffe6e67210 */ /* 0x000fe20007ffe1ff */
[C---:B------:R-:W-:Y:S01]  /*175e0*/  IMAD R227, R21.reuse, R228, R227 ;  /* 0x000000e415e37224 */ /* 0x040fe200078e02e3 */
[----:B------:R-:W-:Y:S01]  /*175f0*/  IABS R228, R38 ;  /* 0x0000002600e47213 */ /* 0x000fe20000000000 */
[----:B------:R-:W-:Y:S01]  /*17600*/  @!P5 IMAD.IADD R210, R210, 0x1, -R21 ;  /* 0x00000001d2d2d824 */ /* 0x000fe200078e0a15 */
[C---:B------:R-:W-:Y:S01]  /*17610*/  ISETP.GT.U32.AND P5, PT, R21.reuse, R213, PT ;  /* 0x000000d51500720c */ /* 0x040fe20003fa4070 */
[----:B------:R-:W-:Y:S01]  /*17620*/  IMAD R225, R21, R230, R225 ;  /* 0x000000e615e17224 */ /* 0x000fe200078e02e1 */
[----:B------:R-:W-:Y:S01]  /*17630*/  IABS R231, R35 ;  /* 0x0000002300e77213 */ /* 0x000fe20000000000 */
[----:B------:R-:W-:Y:S01]  /*17640*/  IMAD.HI.U32 R234, R0, R228, RZ ;  /* 0x000000e400ea7227 */ /* 0x000fe200078e00ff */
[----:B------:R-:W-:-:S02]  /*17650*/  IABS R230, R36 ;  /* 0x0000002400e67213 */ /* 0x000fc40000000000 */
[-C--:B------:R-:W-:Y:S01]  /*17660*/  @!P0 IADD3 R211, R211, -R21.reuse, RZ ;  /* 0x80000015d3d38210 */ /* 0x080fe20007ffe0ff */
[----:B------:R-:W-:Y:S01]  /*17670*/  IMAD.HI.U32 R229, R0, R226, RZ ;  /* 0x000000e200e57227 */ /* 0x000fe200078e00ff */
[----:B------:R-:W-:Y:S02]  /*17680*/  @!P2 IADD3 R212, R212, -R21, RZ ;  /* 0x80000015d4d4a210 */ /* 0x000fe40007ffe0ff */
[C---:B------:R-:W-:Y:S01]  /*17690*/  ISETP.GT.U32.AND P0, PT, R21.reuse, R211, PT ;  /* 0x000000d31500720c */ /* 0x040fe20003f04070 */
[----:B------:R-:W-:Y:S01]  /*176a0*/  IMAD.MOV R234, RZ, RZ, -R234 ;  /* 0x000000ffffea7224 */ /* 0x000fe200078e0aea */
[----:B------:R-:W-:Y:S01]  /*176b0*/  ISETP.GT.U32.AND P2, PT, R21, R212, PT ;  /* 0x000000d41500720c */ /* 0x000fe20003f44070 */
[----:B------:R-:W-:Y:S02]  /*176c0*/  @!P5 IMAD.IADD R213, R213, 0x1, -R21 ;  /* 0x00000001d5d5d824 */ /* 0x000fe400078e0a15 */
[----:B------:R-:W-:-:S03]  /*176d0*/  IMAD.HI.U32 R235, R0, R231, RZ ;  /* 0x000000e700eb7227 */ /* 0x000fc600078e00ff */
[C---:B------:R-:W-:Y:S01]  /*176e0*/  ISETP.GT.U32.AND P5, PT, R21.reuse, R213, PT ;  /* 0x000000d51500720c */ /* 0x040fe20003fa4070 */
[----:B------:R-:W-:Y:S02]  /*176f0*/  IMAD.MOV R229, RZ, RZ, -R229 ;  /* 0x000000ffffe57224 */ /* 0x000fe400078e0ae5 */
[----:B------:R-:W-:Y:S01]  /*17700*/  IMAD R228, R21, R234, R228 ;  /* 0x000000ea15e47224 */ /* 0x000fe200078e02e4 */
[----:B------:R-:W-:Y:S01]  /*17710*/  IADD3 R234, -R235, RZ, RZ ;  /* 0x000000ffebea7210 */ /* 0x000fe20007ffe1ff */
[--C-:B------:R-:W-:Y:S01]  /*17720*/  @!P0 IMAD.IADD R211, R211, 0x1, -R21.reuse ;  /* 0x00000001d3d38824 */ /* 0x100fe200078e0a15 */
[C---:B------:R-:W-:Y:S01]  /*17730*/  ISETP.GT.U32.AND P0, PT, R21.reuse, R214, PT ;  /* 0x000000d61500720c */ /* 0x040fe20003f04070 */
[----:B------:R-:W-:Y:S01]  /*17740*/  @!P2 IMAD.IADD R212, R212, 0x1, -R21 ;  /* 0x00000001d4d4a824 */ /* 0x000fe200078e0a15 */
[C---:B------:R-:W-:Y:S01]  /*17750*/  ISETP.GT.U32.AND P2, PT, R21.reuse, R215, PT ;  /* 0x000000d71500720c */ /* 0x040fe20003f44070 */
[C---:B------:R-:W-:Y:S01]  /*17760*/  IMAD R226, R21.reuse, R229, R226 ;  /* 0x000000e515e27224 */ /* 0x040fe200078e02e2 */
[----:B------:R-:W-:Y:S01]  /*17770*/  IABS R229, R37 ;  /* 0x0000002500e57213 */ /* 0x000fe20000000000 */
[----:B------:R-:W-:Y:S01]  /*17780*/  IMAD R231, R21, R234, R231 ;  /* 0x000000ea15e77224 */ /* 0x000fe200078e02e7 */
[----:B------:R-:W-:Y:S01]  /*17790*/  IABS R234, R32 ;  /* 0x0000002000ea7213 */ /* 0x000fe20000000000 */
[----:B------:R-:W-:Y:S01]  /*177a0*/  @!P5 IMAD.IADD R213, R213, 0x1, -R21 ;  /* 0x00000001d5d5d824 */ /* 0x000fe200078e0a15 */
[----:B------:R-:W-:Y:S01]  /*177b0*/  ISETP.GT.U32.AND P5, PT, R21, R216, PT ;  /* 0x000000d81500720c */ /* 0x000fe20003fa4070 */
[----:B------:R-:W-:Y:S01]  /*177c0*/  IMAD.HI.U32 R233, R0, R229, RZ ;  /* 0x000000e500e97227 */ /* 0x000fe200078e00ff */
[----:B------:R-:W-:-:S03]  /*177d0*/  IABS R235, R31 ;  /* 0x0000001f00eb7213 */ /* 0x000fc60000000000 */
[----:B------:R-:W-:Y:S01]  /*177e0*/  @!P0 IADD3 R214, R214, -R21, RZ ;  /* 0x80000015d6d68210 */ /* 0x000fe20007ffe0ff */
[----:B-1----:R-:W-:Y:S01]  /*177f0*/  IMAD.MOV.U32 R5, RZ, RZ, R232 ;  /* 0x000000ffff057224 */ /* 0x002fe200078e00e8 */
[----:B------:R-:W-:Y:S01]  /*17800*/  IADD3 R233, -R233, RZ, RZ ;  /* 0x000000ffe9e97210 */ /* 0x000fe20007ffe1ff */
[----:B------:R-:W-:Y:S01]  /*17810*/  @!P2 IMAD.IADD R215, R215, 0x1, -R21 ;  /* 0x00000001d7d7a824 */ /* 0x000fe200078e0a15 */
[C---:B------:R-:W-:Y:S01]  /*17820*/  ISETP.GT.U32.AND P0, PT, R21.reuse, R214, PT ;  /* 0x000000d61500720c */ /* 0x040fe20003f04070 */
[----:B------:R-:W-:Y:S02]  /*17830*/  @!P6 IMAD.MOV R5, RZ, RZ, -R5 ;  /* 0x000000ffff05e224 */ /* 0x000fe400078e0a05 */
[----:B------:R-:W-:Y:S01]  /*17840*/  IMAD.HI.U32 R246, R0, R230, RZ ;  /* 0x000000e600f67227 */ /* 0x000fe200078e00ff */
[C---:B------:R-:W-:Y:S02]  /*17850*/  ISETP.GT.U32.AND P2, PT, R21.reuse, R215, PT ;  /* 0x000000d71500720c */ /* 0x040fe40003f44070 */
[----:B------:R-:W-:Y:S01]  /*17860*/  @!P5 IADD3 R216, R216, -R21, RZ ;  /* 0x80000015d8d8d210 */ /* 0x000fe20007ffe0ff */
[C---:B------:R-:W-:Y:S01]  /*17870*/  IMAD R229, R21.reuse, R233, R229 ;  /* 0x000000e915e57224 */ /* 0x040fe200078e02e5 */
[----:B------:R1:W-:Y:S01]  /*17880*/  STL [R1+0x168], R5 ;  /* 0x0001680501007387 */ /* 0x0003e20000100800 */
[----:B------:R-:W-:Y:S01]  /*17890*/  IMAD.MOV R233, RZ, RZ, -R246 ;  /* 0x000000ffffe97224 */ /* 0x000fe200078e0af6 */
[C---:B------:R-:W-:Y:S01]  /*178a0*/  ISETP.GT.U32.AND P5, PT, R21.reuse, R216, PT ;  /* 0x000000d81500720c */ /* 0x040fe20003fa4070 */
[----:B------:R-:W-:Y:S01]  /*178b0*/  VIADD R8, R10, 0x1f7 ;  /* 0x000001f70a087836 */ /* 0x000fe20000000000 */
[----:B------:R-:W-:Y:S01]  /*178c0*/  IABS R246, R34 ;  /* 0x0000002200f67213 */ /* 0x000fe20000000000 */
[----:B------:R-:W-:Y:S01]  /*178d0*/  @!P0 IMAD.IADD R214, R214, 0x1, -R21 ;  /* 0x00000001d6d68824 */ /* 0x000fe200078e0a15 */
[----:B------:R-:W-:Y:S01]  /*178e0*/  ISETP.GT.U32.AND P0, PT, R21, R217, PT ;  /* 0x000000d91500720c */ /* 0x000fe20003f04070 */
[----:B------:R-:W-:Y:S01]  /*178f0*/  STL [R1+0x49ec], R30 ;  /* 0x0049ec1e01007387 */ /* 0x000fe20000100800 */
[----:B------:R-:W-:-:S02]  /*17900*/  VIADD R6, R10, 0x1f9 ;  /* 0x000001f90a067836 */ /* 0x000fc40000000000 */
[--C-:B------:R-:W-:Y:S01]  /*17910*/  @!P2 IMAD.IADD R215, R215, 0x1, -R21.reuse ;  /* 0x00000001d7d7a824 */ /* 0x100fe200078e0a15 */
[C---:B------:R-:W-:Y:S01]  /*17920*/  ISETP.GT.U32.AND P2, PT, R21.reuse, R218, PT ;  /* 0x000000da1500720c */ /* 0x040fe20003f44070 */
[----:B------:R-:W-:Y:S01]  /*17930*/  IMAD.HI.U32 R247, R0, R246, RZ ;  /* 0x000000f600f77227 */ /* 0x000fe200078e00ff */
[----:B-1----:R-:W-:Y:S01]  /*17940*/  MOV R5, R237 ;  /* 0x000000ed00057202 */ /* 0x002fe20000000f00 */
[----:B------:R-:W-:Y:S01]  /*17950*/  STL [R1+0x49e8], R29 ;  /* 0x0049e81d01007387 */ /* 0x000fe20000100800 */
[----:B------:R-:W-:Y:S01]  /*17960*/  IABS R237, R29 ;  /* 0x0000001d00ed7213 */ /* 0x000fe20000000000 */
[----:B------:R-:W-:Y:S01]  /*17970*/  @!P5 IMAD.IADD R216, R216, 0x1, -R21 ;  /* 0x00000001d8d8d824 */ /* 0x000fe200078e0a15 */
[----:B------:R-:W-:Y:S01]  /*17980*/  ISETP.GT.U32.AND P5, PT, R21, R219, PT ;  /* 0x000000db1500720c */ /* 0x000fe20003fa4070 */
[----:B------:R-:W-:Y:S01]  /*17990*/  IMAD.MOV R232, RZ, RZ, -R247 ;  /* 0x000000ffffe87224 */ /* 0x000fe200078e0af7 */
[----:B------:R-:W-:Y:S01]  /*179a0*/  @!P3 IADD3 R5, -R5, RZ, RZ ;  /* 0x000000ff0505b210 */ /* 0x000fe20007ffe1ff */
[----:B------:R-:W-:-:S02]  /*179b0*/  @!P0 IMAD.IADD R217, R217, 0x1, -R21 ;  /* 0x00000001d9d98824 */ /* 0x000fc400078e0a15 */
[C---:B------:R-:W-:Y:S02]  /*179c0*/  IMAD R232, R21.reuse, R232, R246 ;  /* 0x000000e815e87224 */ /* 0x040fe400078e02f6 */
[----:B------:R-:W-:Y:S01]  /*179d0*/  @!P2 IMAD.IADD R218, R218, 0x1, -R21 ;  /* 0x00000001dadaa824 */ /* 0x000fe200078e0a15 */
[C---:B------:R-:W-:Y:S01]  /*179e0*/  ISETP.GT.U32.AND P0, PT, R21.reuse, R217, PT ;  /* 0x000000d91500720c */ /* 0x040fe20003f04070 */
[----:B------:R1:W-:Y:S01]  /*179f0*/  STL [R1+0x158], R5 ;  /* 0x0001580501007387 */ /* 0x0003e20000100800 */
[C---:B------:R-:W-:Y:S01]  /*17a00*/  IMAD R230, R21.reuse, R233, R230 ;  /* 0x000000e915e67224 */ /* 0x040fe200078e02e6 */
[----:B------:R-:W-:Y:S01]  /*17a10*/  IABS R233, R33 ;  /* 0x0000002100e97213 */ /* 0x000fe20000000000 */
[----:B------:R-:W-:Y:S01]  /*17a20*/  IMAD.HI.U32 R247, R0, R234, RZ ;  /* 0x000000ea00f77227 */ /* 0x000fe200078e00ff */
[----:B------:R-:W-:-:S03]  /*17a30*/  ISETP.GT.U32.AND P2, PT, R21, R218, PT ;  /* 0x000000da1500720c */ /* 0x000fc60003f44070 */
[----:B------:R-:W-:Y:S01]  /*17a40*/  @!P5 IMAD.IADD R219, R219, 0x1, -R21 ;  /* 0x00000001dbdbd824 */ /* 0x000fe200078e0a15 */
[----:B------:R-:W-:Y:S01]  /*17a50*/  IADD3 R247, -R247, RZ, RZ ;  /* 0x000000fff7f77210 */ /* 0x000fe20007ffe1ff */
[----:B------:R-:W-:-:S03]  /*17a60*/  IMAD.HI.U32 R246, R0, R235, RZ ;  /* 0x000000eb00f67227 */ /* 0x000fc600078e00ff */
[----:B------:R-:W-:Y:S01]  /*17a70*/  ISETP.GT.U32.AND P5, PT, R21, R219, PT ;  /* 0x000000db1500720c */ /* 0x000fe20003fa4070 */
[--C-:B------:R-:W-:Y:S01]  /*17a80*/  @!P0 IMAD.IADD R217, R217, 0x1, -R21.reuse ;  /* 0x00000001d9d98824 */ /* 0x100fe200078e0a15 */
[C---:B------:R-:W-:Y:S01]  /*17a90*/  ISETP.GT.U32.AND P0, PT, R21.reuse, R220, PT ;  /* 0x000000dc1500720c */ /* 0x040fe20003f04070 */
[----:B-1----:R-:W-:Y:S02]  /*17aa0*/  IMAD.MOV.U32 R5, RZ, RZ, R236 ;  /* 0x000000ffff057224 */ /* 0x002fe400078e00ec */
[----:B------:R-:W-:Y:S01]  /*17ab0*/  @!P2 IMAD.IADD R218, R218, 0x1, -R21 ;  /* 0x00000001dadaa824 */ /* 0x000fe200078e0a15 */
[----:B------:R-:W-:Y:S01]  /*17ac0*/  ISETP.GT.U32.AND P2, PT, R21, R221, PT ;  /* 0x000000dd1500720c */ /* 0x000fe20003f44070 */
[----:B------:R-:W-:Y:S02]  /*17ad0*/  @!P1 IMAD.MOV R5, RZ, RZ, -R5 ;  /* 0x000000ffff059224 */ /* 0x000fe400078e0a05 */
[----:B------:R-:W-:-:S03]  /*17ae0*/  IMAD.HI.U32 R248, R0, R233, RZ ;  /* 0x000000e900f87227 */ /* 0x000fc600078e00ff */
[----:B------:R1:W-:Y:S01]  /*17af0*/  STL [R1+0x14c], R5 ;  /* 0x00014c0501007387 */ /* 0x0003e20000100800 */
[--C-:B------:R-:W-:Y:S01]  /*17b00*/  @!P5 IMAD.IADD R219, R219, 0x1, -R21.reuse ;  /* 0x00000001dbdbd824 */ /* 0x100fe200078e0a15 */
[C---:B------:R-:W-:Y:S01]  /*17b10*/  ISETP.GT.U32.AND P5, PT, R21.reuse, R222, PT ;  /* 0x000000de1500720c */ /* 0x040fe20003fa4070 */
[----:B------:R-:W-:Y:S01]  /*17b20*/  IMAD.MOV R246, RZ, RZ, -R246 ;  /* 0x000000fffff67224 */ /* 0x000fe200078e0af6 */
[----:B------:R-:W-:Y:S01]  /*17b30*/  @!P0 IADD3 R220, R220, -R21, RZ ;  /* 0x80000015dcdc8210 */ /* 0x000fe20007ffe0ff */
[----:B------:R-:W-:Y:S01]  /*17b40*/  STL [R1+0x49d4], R28 ;  /* 0x0049d41c01007387 */ /* 0x000fe20000100800 */
[----:B------:R-:W-:Y:S02]  /*17b50*/  IMAD R234, R21, R247, R234 ;  /* 0x000000f715ea7224 */ /* 0x000fe400078e02ea */
[----:B------:R-:W-:Y:S01]  /*17b60*/  @!P2 IMAD.IADD R221, R221, 0x1, -R21 ;  /* 0x00000001dddda824 */ /* 0x000fe200078e0a15 */
[C---:B------:R-:W-:Y:S01]  /*17b70*/  ISETP.GT.U32.AND P0, PT, R21.reuse, R220, PT ;  /* 0x000000dc1500720c */ /* 0x040fe20003f04070 */
[----:B------:R-:W-:Y:S01]  /*17b80*/  STL [R1+0x49d0], R27 ;  /* 0x0049d01b01007387 */ /* 0x000fe20000100800 */
[----:B-1----:R-:W-:Y:S01]  /*17b90*/  MOV R5, R238 ;  /* 0x000000ee00057202 */ /* 0x002fe20000000f00 */
[----:B------:R-:W-:Y:S01]  /*17ba0*/  IMAD.MOV R248, RZ, RZ, -R248 ;  /* 0x000000fffff87224 */ /* 0x000fe200078e0af8 */
[C---:B------:R-:W-:Y:S01]  /*17bb0*/  ISETP.GT.U32.AND P2, PT, R21.reuse, R221, PT ;  /* 0x000000dd1500720c */ /* 0x040fe20003f44070 */
[----:B------:R-:W-:Y:S01]  /*17bc0*/  IMAD R235, R21, R246, R235 ;  /* 0x000000f615eb7224 */ /* 0x000fe200078e02eb */
[----:B------:R-:W-:Y:S01]  /*17bd0*/  IABS R246, R30 ;  /* 0x0000001e00f67213 */ /* 0x000fe20000000000 */
[----:B------:R-:W-:-:S02]  /*17be0*/  @!P5 IMAD.IADD R222, R222, 0x1, -R21 ;  /* 0x00000001deded824 */ /* 0x000fc400078e0a15 */
[----:B------:R-:W-:Y:S01]  /*17bf0*/  @!P4 IMAD.MOV R5, RZ, RZ, -R5 ;  /* 0x000000ffff05c224 */ /* 0x000fe200078e0a05 */
[----:B------:R-:W-:Y:S01]  /*17c00*/  ISETP.GE.AND P4, PT, R241, RZ, PT ;  /* 0x000000fff100720c */ /* 0x000fe20003f86270 */
[C---:B------:R-:W-:Y:S01]  /*17c10*/  IMAD R233, R21.reuse, R248, R233 ;  /* 0x000000f815e97224 */ /* 0x040fe200078e02e9 */
[C---:B------:R-:W-:Y:S01]  /*17c20*/  ISETP.GT.U32.AND P5, PT, R21.reuse, R222, PT ;  /* 0x000000de1500720c */ /* 0x040fe20003fa4070 */
[--C-:B------:R-:W-:Y:S01]  /*17c30*/  @!P0 IMAD.IADD R220, R220, 0x1, -R21.reuse ;  /* 0x00000001dcdc8824 */ /* 0x100fe200078e0a15 */
[----:B------:R-:W-:Y:S01]  /*17c40*/  ISETP.GT.U32.AND P0, PT, R21, R223, PT ;  /* 0x000000df1500720c */ /* 0x000fe20003f04070 */
[----:B------:R1:W-:Y:S01]  /*17c50*/  STL [R1+0x144], R5 ;  /* 0x0001440501007387 */ /* 0x0003e20000100800 */
[----:B------:R-:W-:Y:S01]  /*17c60*/  IMAD.HI.U32 R247, R0, R246, RZ ;  /* 0x000000f600f77227 */ /* 0x000fe200078e00ff */
[----:B------:R-:W-:Y:S02]  /*17c70*/  IABS R241, R25 ;  /* 0x0000001900f17213 */ /* 0x000fe40000000000 */
[----:B------:R-:W-:Y:S01]  /*17c80*/  IABS R248, R6 ;  /* 0x0000000600f87213 */ /* 0x000fe20000000000 */
[----:B------:R-:W-:Y:S01]  /*17c90*/  @!P2 IMAD.IADD R221, R221, 0x1, -R21 ;  /* 0x00000001dddda824 */ /* 0x000fe200078e0a15 */
[----:B------:R-:W-:-:S03]  /*17ca0*/  ISETP.GT.U32.AND P2, PT, R21, R224, PT ;  /* 0x000000e01500720c */ /* 0x000fc60003f44070 */
[----:B------:R-:W-:Y:S01]  /*17cb0*/  IMAD.HI.U32 R249, R0, R248, RZ ;  /* 0x000000f800f97227 */ /* 0x000fe200078e00ff */
[----:B-1----:R-:W-:-:S03]  /*17cc0*/  MOV R5, R20 ;  /* 0x0000001400057202 */ /* 0x002fc60000000f00 */
[--C-:B------:R-:W-:Y:S01]  /*17cd0*/  @!P0 IMAD.IADD R223, R223, 0x1, -R21.reuse ;  /* 0x00000001dfdf8824 */ /* 0x100fe200078e0a15 */
[C---:B------:R-:W-:Y:S01]  /*17ce0*/  ISETP.GT.U32.AND P0, PT, R21.reuse, R226, PT ;  /* 0x000000e21500720c */ /* 0x040fe20003f04070 */
[----:B------:R-:W-:Y:S01]  /*17cf0*/  @!P5 IMAD.IADD R222, R222, 0x1, -R21 ;  /* 0x00000001deded824 */ /* 0x000fe200078e0a15 */
[----:B------:R-:W-:-:S03]  /*17d00*/  ISETP.GT.U32.AND P5, PT, R21, R225, PT ;  /* 0x000000e11500720c */ /* 0x000fc60003fa4070 */
[----:B------:R-:W-:Y:S02]  /*17d10*/  @!P2 IADD3 R224, R224, -R21, RZ ;  /* 0x80000015e0e0a210 */ /* 0x000fe40007ffe0ff */
[----:B------:R-:W-:-:S06]  /*17d20*/  ISETP.GT.U32.AND P2, PT, R21, R223, PT ;  /* 0x000000df1500720c */ /* 0x000fcc0003f44070 */
[-C--:B------:R-:W-:Y:S02]  /*17d30*/  @!P0 IADD3 R226, R226, -R21.reuse, RZ ;  /* 0x80000015e2e28210 */ /* 0x080fe40007ffe0ff */
[----:B------:R-:W-:Y:S01]  /*17d40*/  @!P5 IMAD.IADD R225, R225, 0x1, -R21 ;  /* 0x00000001e1e1d824 */ /* 0x000fe200078e0a15 */
[C---:B------:R-:W-:Y:S02]  /*17d50*/  ISETP.GT.U32.AND P5, PT, R21.reuse, R224, PT ;  /* 0x000000e01500720c */ /* 0x040fe40003fa4070 */
[----:B------:R-:W-:Y:S02]  /*17d60*/  ISETP.GT.U32.AND P6, PT, R21, R226, PT ;  /* 0x000000e21500720c */ /* 0x000fe40003fc4070 */
[----:B------:R-:W-:Y:S02]  /*17d70*/  @!P2 IADD3 R223, R223, -R21, RZ ;  /* 0x80000015dfdfa210 */ /* 0x000fe40007ffe0ff */
[C---:B------:R-:W-:Y:S02]  /*17d80*/  ISETP.GT.U32.AND P2, PT, R21.reuse, R227, PT ;  /* 0x000000e31500720c */ /* 0x040fe40003f44070 */
[----:B------:R-:W-:-:S05]  /*17d90*/  ISETP.GT.U32.AND P0, PT, R21, R225, PT ;  /* 0x000000e11500720c */ /* 0x000fca0003f04070 */
[--C-:B------:R-:W-:Y:S01]  /*17da0*/  @!P5 IMAD.IADD R224, R224, 0x1, -R21.reuse ;  /* 0x00000001e0e0d824 */ /* 0x100fe200078e0a15 */
[C---:B------:R-:W-:Y:S02]  /*17db0*/  ISETP.GT.U32.AND P5, PT, R21.reuse, R228, PT ;  /* 0x000000e41500720c */ /* 0x040fe40003fa4070 */
[----:B------:R-:W-:Y:S02]  /*17dc0*/  @!P6 IADD3 R226, R226, -R21, RZ ;  /* 0x80000015e2e2e210 */ /* 0x000fe40007ffe0ff */
[----:B------:R-:W-:Y:S01]  /*17dd0*/  ISETP.GT.U32.AND P6, PT, R21, R230, PT ;  /* 0x000000e61500720c */ /* 0x000fe20003fc4070 */
[--C-:B------:R-:W-:Y:S01]  /*17de0*/  @!P2 IMAD.IADD R227, R227, 0x1, -R21.reuse ;  /* 0x00000001e3e3a824 */ /* 0x100fe200078e0a15 */
[----:B------:R-:W-:Y:S01]  /*17df0*/  ISETP.GT.U32.AND P2, PT, R21, R231, PT ;  /* 0x000000e71500720c */ /* 0x000fe20003f44070 */
[----:B------:R-:W-:Y:S01]  /*17e00*/  @!P0 IMAD.IADD R225, R225, 0x1, -R21 ;  /* 0x00000001e1e18824 */ /* 0x000fe200078e0a15 */
[----:B------:R-:W-:-:S05]  /*17e10*/  ISETP.GT.U32.AND P0, PT, R21, R229, PT ;  /* 0x000000e51500720c */ /* 0x000fca0003f04070 */
[----:B------:R-:W-:Y:S02]  /*17e20*/  @!P5 IADD3 R228, R228, -R21, RZ ;  /* 0x80000015e4e4d210 */ /* 0x000fe40007ffe0ff */
[----:B------:R-:W-:Y:S02]  /*17e30*/  ISETP.GT.U32.AND P5, PT, R21, R227, PT ;  /* 0x000000e31500720c */ /* 0x000fe40003fa4070 */
[--C-:B------:R-:W-:Y:S02]  /*17e40*/  @!P6 IMAD.IADD R230, R230, 0x1, -R21.reuse ;  /* 0x00000001e6e6e824 */ /* 0x100fe400078e0a15 */
[--C-:B------:R-:W-:Y:S02]  /*17e50*/  @!P2 IMAD.IADD R231, R231, 0x1, -R21.reuse ;  /* 0x00000001e7e7a824 */ /* 0x100fe400078e0a15 */
[----:B------:R-:W-:Y:S01]  /*17e60*/  @!P0 IMAD.IADD R229, R229, 0x1, -R21 ;  /* 0x00000001e5e58824 */ /* 0x000fe200078e0a15 */
[C---:B------:R-:W-:Y:S02]  /*17e70*/  ISETP.GT.U32.AND P2, PT, R21.reuse, R230, PT ;  /* 0x000000e61500720c */ /* 0x040fe40003f44070 */
[----:B------:R-:W-:-:S02]  /*17e80*/  ISETP.GT.U32.AND P3, PT, R21, R231, PT ;  /* 0x000000e71500720c */ /* 0x000fc40003f64070 */
[----:B------:R-:W-:Y:S02]  /*17e90*/  ISETP.GT.U32.AND P6, PT, R21, R229, PT ;  /* 0x000000e51500720c */ /* 0x000fe40003fc4070 */
[----:B------:R-:W-:Y:S01]  /*17ea0*/  @!P5 IMAD.IADD R227, R227, 0x1, -R21 ;  /* 0x00000001e3e3d824 */ /* 0x000fe200078e0a15 */
[C---:B------:R-:W-:Y:S02]  /*17eb0*/  ISETP.GT.U32.AND P5, PT, R21.reuse, R232, PT ;  /* 0x000000e81500720c */ /* 0x040fe40003fa4070 */
[----:B------:R-:W-:-:S04]  /*17ec0*/  ISETP.GT.U32.AND P0, PT, R21, R228, PT ;  /* 0x000000e41500720c */ /* 0x000fc80003f04070 */
[--C-:B------:R-:W-:Y:S01]  /*17ed0*/  @!P2 IMAD.IADD R230, R230, 0x1, -R21.reuse ;  /* 0x00000001e6e6a824 */ /* 0x100fe200078e0a15 */
[----:B------:R-:W-:Y:S01]  /*17ee0*/  ISETP.GT.U32.AND P2, PT, R21, R235, PT ;  /* 0x000000eb1500720c */ /* 0x000fe20003f44070 */
[--C-:B------:R-:W-:Y:S01]  /*17ef0*/  @!P3 IMAD.IADD R231, R231, 0x1, -R21.reuse ;  /* 0x00000001e7e7b824 */ /* 0x100fe200078e0a15 */
[----:B------:R-:W-:Y:S01]  /*17f00*/  ISETP.GE.AND P3, PT, R244, RZ, PT ;  /* 0x000000fff400720c */ /* 0x000fe20003f66270 */
[----:B------:R-:W-:Y:S01]  /*17f10*/  IMAD.HI.U32 R244, R0, R237, RZ ;  /* 0x000000ed00f47227 */ /* 0x000fe200078e00ff */
[-C--:B------:R-:W-:Y:S02]  /*17f20*/  @!P6 IADD3 R229, R229, -R21.reuse, RZ ;  /* 0x80000015e5e5e210 */ /* 0x080fe40007ffe0ff */
[----:B------:R-:W-:Y:S02]  /*17f30*/  @!P5 IADD3 R232, R232, -R21, RZ ;  /* 0x80000015e8e8d210 */ /* 0x000fe40007ffe0ff */
[----:B------:R-:W-:Y:S01]  /*17f40*/  ISETP.GE.AND P5, PT, R243, RZ, PT ;  /* 0x000000fff300720c */ /* 0x000fe20003fa6270 */
[----:B------:R-:W-:Y:S01]  /*17f50*/  @!P0 IMAD.IADD R228, R228, 0x1, -R21 ;  /* 0x00000001e4e48824 */ /* 0x000fe200078e0a15 */
[C---:B------:R-:W-:Y:S01]  /*17f60*/  ISETP.GT.U32.AND P6, PT, R21.reuse, R234, PT ;  /* 0x000000ea1500720c */ /* 0x040fe20003fc4070 */
[----:B------:R-:W-:Y:S01]  /*17f70*/  IMAD.MOV R243, RZ, RZ, -R247 ;  /* 0x000000fffff37224 */ /* 0x000fe200078e0af7 */
[----:B------:R-:W-:-:S02]  /*17f80*/  ISETP.GT.U32.AND P0, PT, R21, R233, PT ;  /* 0x000000e91500720c */ /* 0x000fc40003f04070 */
[----:B------:R-:W-:Y:S01]  /*17f90*/  @!P2 IADD3 R235, R235, -R21, RZ ;  /* 0x80000015ebeba210 */ /* 0x000fe20007ffe0ff */
[----:B------:R-:W-:Y:S01]  /*17fa0*/  @!P3 IMAD.MOV R5, RZ, RZ, -R5 ;  /* 0x000000ffff05b224 */ /* 0x000fe200078e0a05 */
[----:B------:R-:W-:Y:S01]  /*17fb0*/  IADD3 R244, -R244, RZ, RZ ;  /* 0x000000fff4f47210 */ /* 0x000fe20007ffe1ff */
[C---:B------:R-:W-:Y:S01]  /*17fc0*/  IMAD R236, R21.reuse, R243, R246 ;  /* 0x000000f315ec7224 */ /* 0x040fe200078e02f6 */
[C---:B------:R-:W-:Y:S02]  /*17fd0*/  ISETP.GT.U32.AND P1, PT, R21.reuse, R235, PT ;  /* 0x000000eb1500720c */ /* 0x040fe40003f24070 */
[----:B------:R1:W-:Y:S01]  /*17fe0*/  STL [R1+0x140], R5 ;  /* 0x0001400501007387 */ /* 0x0003e20000100800 */
[----:B------:R-:W-:Y:S01]  /*17ff0*/  IMAD R237, R21, R244, R237 ;  /* 0x000000f415ed7224 */ /* 0x000fe200078e02ed */
[----:B------:R-:W-:Y:S01]  /*18000*/  IABS R244, R27 ;  /* 0x0000001b00f47213 */ /* 0x000fe20000000000 */
[--C-:B------:R-:W-:Y:S01]  /*18010*/  @!P6 IMAD.IADD R234, R234, 0x1, -R21.reuse ;  /* 0x00000001eaeae824 */ /* 0x100fe200078e0a15 */
[----:B------:R-:W-:Y:S01]  /*18020*/  STL [R1+0x49c0], R26 ;  /* 0x0049c01a01007387 */ /* 0x000fe20000100800 */
[----:B------:R-:W-:Y:S01]  /*18030*/  @!P0 IMAD.IADD R233, R233, 0x1, -R21 ;  /* 0x00000001e9e98824 */ /* 0x000fe200078e0a15 */
[----:B------:R-:W-:-:S02]  /*18040*/  ISETP.GT.U32.AND P0, PT, R21, R232, PT ;  /* 0x000000e81500720c */ /* 0x000fc40003f04070 */
[----:B------:R-:W-:Y:S01]  /*18050*/  STL [R1+0x49bc], R25 ;  /* 0x0049bc1901007387 */ /* 0x000fe20000100800 */
[C---:B------:R-:W-:Y:S01]  /*18060*/  ISETP.GT.U32.AND P2, PT, R21.reuse, R234, PT ;  /* 0x000000ea1500720c */ /* 0x040fe20003f44070 */
[----:B-1----:R-:W-:Y:S01]  /*18070*/  IMAD.MOV.U32 R5, RZ, RZ, R3 ;  /* 0x000000ffff057224 */ /* 0x002fe200078e0003 */
[----:B------:R-:W-:Y:S01]  /*18080*/  ISETP.GT.U32.AND P6, PT, R21, R233, PT ;  /* 0x000000e91500720c */ /* 0x000fe20003fc4070 */
[----:B------:R-:W-:Y:S01]  /*18090*/  STL [R1+0x49b8], R24 ;  /* 0x0049b81801007387 */ /* 0x000fe20000100800 */
[----:B------:R-:W-:Y:S01]  /*180a0*/  @!P1 IMAD.IADD R235, R235, 0x1, -R21 ;  /* 0x00000001ebeb9824 */ /* 0x000fe200078e0a15 */
[----:B------:R-:W-:Y:S01]  /*180b0*/  IABS R243, R28 ;  /* 0x0000001c00f37213 */ /* 0x000fe20000000000 */
[----:B------:R-:W-:Y:S01]  /*180c0*/  @!P5 IMAD.MOV R5, RZ, RZ, -R5 ;  /* 0x000000ffff05d224 */ /* 0x000fe200078e0a05 */
[----:B------:R-:W-:Y:S01]  /*180d0*/  STL [R1+0x49a4], R23 ;  /* 0x0049a41701007387 */ /* 0x000fe20000100800 */
[----:B------:R-:W-:Y:S02]  /*180e0*/  ISETP.GE.AND P1, PT, R240, RZ, PT ;  /* 0x000000fff000720c */ /* 0x000fe40003f26270 */
[--C-:B------:R-:W-:Y:S01]  /*180f0*/  @!P0 IMAD.IADD R232, R232, 0x1, -R21.reuse ;  /* 0x00000001e8e88824 */ /* 0x100fe200078e0a15 */
[----:B------:R1:W-:Y:S01]  /*18100*/  STL [R1+0xe8], R5 ;  /* 0x0000e80501007387 */ /* 0x0003e20000100800 */
[C---:B------:R-:W-:Y:S01]  /*18110*/  ISETP.GT.U32.AND P0, PT, R21.reuse, R236, PT ;  /* 0x000000ec1500720c */ /* 0x040fe20003f04070 */
[--C-:B------:R-:W-:Y:S01]  /*18120*/  @!P2 IMAD.IADD R234, R234, 0x1, -R21.reuse ;  /* 0x00000001eaeaa824 */ /* 0x100fe200078e0a15 */
[----:B------:R-:W-:Y:S01]  /*18130*/  ISETP.GT.U32.AND P2, PT, R21, R237, PT ;  /* 0x000000ed1500720c */ /* 0x000fe20003f44070 */
[----:B------:R-:W-:Y:S01]  /*18140*/  STL [R1+0x4988], R9 ;  /* 0x0049880901007387 */ /* 0x000fe20000100800 */
[----:B------:R-:W-:Y:S01]  /*18150*/  @!P6 IMAD.IADD R233, R233, 0x1, -R21 ;  /* 0x00000001e9e9e824 */ /* 0x000fe200078e0a15 */
[----:B------:R-:W-:Y:S01]  /*18160*/  ISETP.GE.AND P6, PT, R239, RZ, PT ;  /* 0x000000ffef00720c */ /* 0x000fe20003fc6270 */
[----:B------:R-:W-:Y:S01]  /*18170*/  IMAD.HI.U32 R238, R0, R243, RZ ;  /* 0x000000f300ee7227 */ /* 0x000fe200078e00ff */
[----:B------:R-:W-:Y:S01]  /*18180*/  STL [R1+0x4984], R8 ;  /* 0x0049840801007387 */ /* 0x000fe20000100800 */
[----:B------:R-:W-:-:S02]  /*18190*/  MOV R239, R244 ;  /* 0x000000f400ef7202 */ /* 0x000fc40000000f00 */
[----:B-1----:R-:W-:Y:S01]  /*181a0*/  VIADD R5, R10, 0x1fa ;  /* 0x000001fa0a057836 */ /* 0x002fe20000000000 */
[----:B------:R-:W-:Y:S01]  /*181b0*/  STL [R1+0x4980], R7 ;  /* 0x0049800701007387 */ /* 0x000fe20000100800 */
[----:B------:R-:W-:Y:S01]  /*181c0*/  IMAD.MOV R238, RZ, RZ, -R238 ;  /* 0x000000ffffee7224 */ /* 0x000fe200078e0aee */
[----:B------:R-:W-:Y:S01]  /*181d0*/  IABS R247, R7 ;  /* 0x0000000700f77213 */ /* 0x000fe20000000000 */
[----:B------:R-:W-:Y:S01]  /*181e0*/  @!P0 IMAD.IADD R236, R236, 0x1, -R21 ;  /* 0x00000001ecec8824 */ /* 0x000fe200078e0a15 */
[----:B------:R-:W-:Y:S01]  /*181f0*/  STL [R1+0x497c], R6 ;  /* 0x00497c0601007387 */ /* 0x000fe20000100800 */
[----:B------:R-:W-:Y:S01]  /*18200*/  @!P2 IADD3 R237, R237, -R21, RZ ;  /* 0x80000015ededa210 */ /* 0x000fe20007ffe0ff */
[----:B------:R-:W-:Y:S01]  /*18210*/  IMAD.HI.U32 R240, R0, R239, RZ ;  /* 0x000000ef00f07227 */ /* 0x000fe200078e00ff */
[----:B------:R-:W-:Y:S01]  /*18220*/  ISETP.GE.AND P2, PT, R242, RZ, PT ;  /* 0x000000fff200720c */ /* 0x000fe20003f46270 */
[----:B------:R-:W-:Y:S01]  /*18230*/  STL [R1+0x4978], R5 ;  /* 0x0049780501007387 */ /* 0x000fe20000100800 */
[C---:B------:R-:W-:Y:S01]  /*18240*/  ISETP.GT.U32.AND P3, PT, R21.reuse, R237, PT ;  /* 0x000000ed1500720c */ /* 0x040fe20003f64070 */
[----:B------:R-:W-:Y:S01]  /*18250*/  IMAD.MOV R20, RZ, RZ, -R240 ;  /* 0x000000ffff147224 */ /* 0x000fe200078e0af0 */
[C---:B------:R-:W-:Y:S01]  /*18260*/  ISETP.GT.U32.AND P0, PT, R21.reuse, R236, PT ;  /* 0x000000ec1500720c */ /* 0x040fe20003f04070 */
[----:B------:R-:W-:Y:S01]  /*18270*/  STL [R1+0x4960], R22 ;  /* 0x0049601601007387 */ /* 0x000fe20000100800 */
[C---:B------:R-:W-:Y:S01]  /*18280*/  IMAD R238, R21.reuse, R238, R243 ;  /* 0x000000ee15ee7224 */ /* 0x040fe200078e02f3 */
[----:B------:R-:W-:Y:S01]  /*18290*/  IABS R240, R26 ;  /* 0x0000001a00f07213 */ /* 0x000fe20000000000 */
[----:B------:R-:W-:Y:S01]  /*182a0*/  IMAD R239, R21, R20, R239 ;  /* 0x0000001415ef7224 */ /* 0x000fe200078e02ef */
[----:B------:R-:W-:Y:S01]  /*182b0*/  STL [R1+0x4954], R19 ;  /* 0x0049541301007387 */ /* 0x000fe20000100800 */
[----:B------:R-:W-:-:S02]  /*182c0*/  IABS R242, R24 ;  /* 0x0000001800f27213 */ /* 0x000fc40000000000 */
[----:B------:R-:W-:Y:S01]  /*182d0*/  IABS R243, R23 ;  /* 0x0000001700f37213 */ /* 0x000fe20000000000 */
[----:B------:R1:W-:Y:S01]  /*182e0*/  STL [R1+0x4ad4], R10 ;  /* 0x004ad40a01007387 */ /* 0x0003e20000100800 */
[----:B------:R-:W-:Y:S01]  /*182f0*/  IMAD.HI.U32 R244, R0, R240, RZ ;  /* 0x000000f000f47227 */ /* 0x000fe200078e00ff */
[----:B------:R-:W-:-:S03]  /*18300*/  IABS R250, R5 ;  /* 0x0000000500fa7213 */ /* 0x000fc60000000000 */
[--C-:B------:R-:W-:Y:S01]  /*18310*/  @!P3 IMAD.IADD R237, R237, 0x1, -R21.reuse ;  /* 0x00000001ededb824 */ /* 0x100fe200078e0a15 */
[C---:B------:R-:W-:Y:S01]  /*18320*/  ISETP.GT.U32.AND P3, PT, R21.reuse, R239, PT ;  /* 0x000000ef1500720c */ /* 0x040fe20003f64070 */
[----:B------:R-:W-:Y:S01]  /*18330*/  @!P0 IMAD.IADD R236, R236, 0x1, -R21 ;  /* 0x00000001ecec8824 */ /* 0x000fe200078e0a15 */
[----:B------:R-:W-:Y:S01]  /*18340*/  ISETP.GT.U32.AND P0, PT, R21, R238, PT ;  /* 0x000000ee1500720c */ /* 0x000fe20003f04070 */
[----:B------:R-:W-:Y:S01]  /*18350*/  IMAD.HI.U32 R20, R0, R242, RZ ;  /* 0x000000f200147227 */ /* 0x000fe200078e00ff */
[----:B-1----:R-:W2:Y:S01]  /*18360*/  LDL.LU R10, [R1+0x120] ;  /* 0x00012000010a7983 */ /* 0x002ea20000300800 */
[----:B------:R-:W-:Y:S02]  /*18370*/  IADD3 R244, -R244, RZ, RZ ;  /* 0x000000fff4f47210 */ /* 0x000fe40007ffe1ff */
[----:B------:R-:W-:-:S04]  /*18380*/  IMAD.HI.U32 R246, R0, R243, RZ ;  /* 0x000000f300f67227 */ /* 0x000fc800078e00ff */
[----:B------:R-:W-:Y:S01]  /*18390*/  IMAD R240, R21, R244, R240 ;  /* 0x000000f415f07224 */ /* 0x000fe200078e02f0 */
[----:B------:R-:W-:Y:S01]  /*183a0*/  IABS R244, R9 ;  /* 0x0000000900f47213 */ /* 0x000fe20000000000 */
[--C-:B------:R-:W-:Y:S02]  /*183b0*/  @!P3 IMAD.IADD R239, R239, 0x1, -R21.reuse ;  /* 0x00000001efefb824 */ /* 0x100fe400078e0a15 */
[----:B------:R-:W-:Y:S01]  /*183c0*/  @!P0 IMAD.IADD R238, R238, 0x1, -R21 ;  /* 0x00000001eeee8824 */ /* 0x000fe200078e0a15 */
[----:B------:R-:W-:Y:S01]  /*183d0*/  ISETP.GE.AND P0, PT, R4, RZ, PT ;  /* 0x000000ff0400720c */ /* 0x000fe20003f06270 */
[----:B------:R-:W-:Y:S01]  /*183e0*/  IMAD.HI.U32 R4, R0, R241, RZ ;  /* 0x000000f100047227 */ /* 0x000fe200078e00ff */
[----:B------:R-:W-:-:S03]  /*183f0*/  ISETP.GT.U32.AND P3, PT, R21, R239, PT ;  /* 0x000000ef1500720c */ /* 0x000fc60003f64070 */
[----:B------:R-:W-:Y:S01]  /*18400*/  IMAD.HI.U32 R251, R0, R250, RZ ;  /* 0x000000fa00fb7227 */ /* 0x000fe200078e00ff */
[----:B------:R-:W-:Y:S01]  /*18410*/  IABS R252, R19 ;  /* 0x0000001300fc7213 */ /* 0x000fe20000000000 */
[----:B------:R-:W-:Y:S01]  /*18420*/  STL [R1+0x4950], R18 ;  /* 0x0049501201007387 */ /* 0x000fe20000100800 */
[----:B------:R-:W-:Y:S01]  /*18430*/  @!P4 IADD3 R113, -R113, RZ, RZ ;  /* 0x000000ff7171c210 */ /* 0x000fe20007ffe1ff */
[----:B------:R-:W-:Y:S01]  /*18440*/  IMAD.MOV R3, RZ, RZ, -R4 ;  /* 0x000000ffff037224 */ /* 0x000fe200078e0a04 */
[----:B------:R-:W-:Y:S02]  /*18450*/  IADD3 R4, -R20, RZ, RZ ;  /* 0x000000ff14047210 */ /* 0x000fe40007ffe1ff */
[----:B------:R-:W-:Y:S01]  /*18460*/  IADD3 R20, -R246, RZ, RZ ;  /* 0x000000fff6147210 */ /* 0x000fe20007ffe1ff */
[----:B------:R-:W-:Y:S01]  /*18470*/  IMAD R241, R21, R3, R241 ;  /* 0x0000000315f17224 */ /* 0x000fe200078e02f1 */
[----:B------:R-:W-:Y:S01]  /*18480*/  IABS R246, R8 ;  /* 0x0000000800f67213 */ /* 0x000fe20000000000 */
[----:B------:R-:W-:Y:S01]  /*18490*/  @!P3 IMAD.IADD R239, R239, 0x1, -R21 ;  /* 0x00000001efefb824 */ /* 0x000fe200078e0a15 */
[C---:B------:R-:W-:Y:S01]  /*184a0*/  ISETP.GT.U32.AND P5, PT, R21.reuse, R238, PT ;  /* 0x000000ee1500720c */ /* 0x040fe20003fa4070 */
[C---:B------:R-:W-:Y:S01]  /*184b0*/  IMAD R243, R21.reuse, R20, R243 ;  /* 0x0000001415f37224 */ /* 0x040fe200078e02f3 */
[----:B------:R-:W-:Y:S01]  /*184c0*/  ISETP.GT.U32.AND P3, PT, R21, R241, PT ;  /* 0x000000f11500720c */ /* 0x000fe20003f64070 */
[----:B------:R-:W-:-:S04]  /*184d0*/  IMAD.HI.U32 R3, R0, R244, RZ ;  /* 0x000000f400037227 */ /* 0x000fc800078e00ff */
[----:B------:R-:W-:Y:S02]  /*184e0*/  IMAD R242, R21, R4, R242 ;  /* 0x0000000415f27224 */ /* 0x000fe400078e02f2 */
[----:B------:R-:W-:Y:S02]  /*184f0*/  IMAD.MOV R3, RZ, RZ, -R3 ;  /* 0x000000ffff037224 */ /* 0x000fe400078e0a03 */
[----:B------:R-:W-:-:S04]  /*18500*/  IMAD.HI.U32 R4, R0, R246, RZ ;  /* 0x000000f600047227 */ /* 0x000fc800078e00ff */
[C---:B------:R-:W-:Y:S01]  /*18510*/  IMAD.HI.U32 R111, R0.reuse, R252, RZ ;  /* 0x000000fc006f7227 */ /* 0x040fe200078e00ff */
[----:B------:R-:W-:Y:S02]  /*18520*/  @!P3 IADD3 R241, R241, -R21, RZ ;  /* 0x80000015f1f1b210 */ /* 0x000fe40007ffe0ff */
[C---:B------:R-:W-:Y:S01]  /*18530*/  ISETP.GT.U32.AND P3, PT, R21.reuse, R243, PT ;  /* 0x000000f31500720c */ /* 0x040fe20003f64070 */
[----:B------:R-:W-:Y:S01]  /*18540*/  IMAD.HI.U32 R20, R0, R247, RZ ;  /* 0x000000f700147227 */ /* 0x000fe200078e00ff */
[----:B------:R-:W-:Y:S01]  /*18550*/  STL [R1+0x4944], R16 ;  /* 0x0049441001007387 */ /* 0x000fe20000100800 */
[----:B------:R-:W-:Y:S02]  /*18560*/  @!P5 IADD3 R238, R238, -R21, RZ ;  /* 0x80000015eeeed210 */ /* 0x000fe40007ffe0ff */
[----:B------:R-:W-:-:S08]  /*18570*/  IMAD R244, R21, R3, R244 ;  /* 0x0000000315f47224 */ /* 0x000fd000078e02f4 */
[----:B------:R-:W-:Y:S01]  /*18580*/  @!P3 IMAD.IADD R243, R243, 0x1, -R21 ;  /* 0x00000001f3f3b824 */ /* 0x000fe200078e0a15 */
[----:B------:R-:W-:Y:S01]  /*18590*/  ISETP.GE.AND P3, PT, R2, RZ, PT ;  /* 0x000000ff0200720c */ /* 0x000fe20003f66270 */
[----:B------:R-:W-:Y:S01]  /*185a0*/  IMAD.MOV R3, RZ, RZ, -R4 ;  /* 0x000000ffff037224 */ /* 0x000fe200078e0a04 */
[----:B------:R-:W-:Y:S01]  /*185b0*/  IADD3 R4, -R20, RZ, RZ ;  /* 0x000000ff14047210 */ /* 0x000fe20007ffe1ff */
[----:B------:R-:W-:Y:S01]  /*185c0*/  IMAD.MOV R20, RZ, RZ, -R249 ;  /* 0x000000ffff147224 */ /* 0x000fe200078e0af9 */
[----:B------:R-:W-:Y:S01]  /*185d0*/  STL [R1+0x4940], R14 ;  /* 0x0049400e01007387 */ /* 0x000fe20000100800 */
[----:B------:R-:W-:Y:S01]  /*185e0*/  IMAD.MOV R249, RZ, RZ, -R251 ;  /* 0x000000fffff97224 */ /* 0x000fe200078e0afb */
[----:B------:R-:W-:Y:S01]  /*185f0*/  IABS R251, R22 ;  /* 0x0000001600fb7213 */ /* 0x000fe20000000000 */
[C---:B------:R-:W-:Y:S01]  /*18600*/  IMAD R246, R21.reuse, R3, R246 ;  /* 0x0000000315f67224 */ /* 0x040fe200078e02f6 */
[----:B------:R-:W-:Y:S01]  /*18610*/  IABS R2, R18 ;  /* 0x0000001200027213 */ /* 0x000fe20000000000 */
[C---:B------:R-:W-:Y:S01]  /*18620*/  IMAD R248, R21.reuse, R20, R248 ;  /* 0x0000001415f87224 */ /* 0x040fe200078e02f8 */
[----:B------:R-:W-:Y:S01]  /*18630*/  IABS R3, R16 ;  /* 0x0000001000037213 */ /* 0x000fe20000000000 */
[----:B------:R-:W-:Y:S01]  /*18640*/  IMAD.HI.U32 R20, R0, R251, RZ ;  /* 0x000000fb00147227 */ /* 0x000fe200078e00ff */
[----:B------:R-:W-:-:S03]  /*18650*/  ISETP.GT.U32.AND P5, PT, R21, R240, PT ;  /* 0x000000f01500720c */ /* 0x000fc60003fa4070 */
[----:B------:R-:W-:Y:S02]  /*18660*/  IMAD R250, R21, R249, R250 ;  /* 0x000000f915fa7224 */ /* 0x000fe400078e02fa */
[----:B------:R-:W-:-:S04]  /*18670*/  IMAD.HI.U32 R249, R0, R2, RZ ;  /* 0x0000000200f97227 */ /* 0x000fc800078e00ff */
[----:B------:R-:W-:Y:S02]  /*18680*/  IMAD.MOV.U32 R0, RZ, RZ, R111 ;  /* 0x000000ffff007224 */ /* 0x000fe400078e006f */
[----:B------:R-:W-:Y:S01]  /*18690*/  IMAD.MOV R111, RZ, RZ, -R20 ;  /* 0x000000ffff6f7224 */ /* 0x000fe200078e0a14 */
[----:B------:R-:W-:Y:S01]  /*186a0*/  IADD3 R20, -R249, RZ, RZ ;  /* 0x000000fff9147210 */ /* 0x000fe20007ffe1ff */
[C---:B------:R-:W-:Y:S02]  /*186b0*/  IMAD R247, R21.reuse, R4, R247 ;  /* 0x0000000415f77224 */ /* 0x040fe400078e02f7 */
[----:B------:R-:W-:Y:S02]  /*186c0*/  IMAD R251, R21, R111, R251 ;  /* 0x0000006f15fb7224 */ /* 0x000fe400078e02fb */
[----:B--2---:R-:W-:-:S04]  /*186d0*/  IMAD.HI.U32 R112, R10, R3, RZ ;  /* 0x000000030a707227 */ /* 0x004fc800078e00ff */
[----:B------:R-:W-:Y:S02]  /*186e0*/  IMAD.MOV R249, RZ, RZ, -R112 ;  /* 0x000000fffff97224 */ /* 0x000fe400078e0a70 */
[----:B------:R-:W2:Y:S01]  /*186f0*/  LDL.LU R112, [R1+0x4ce0] ;  /* 0x004ce00001707983 */ /* 0x000ea20000300800 */
[----:B------:R-:W-:Y:S01]  /*18700*/  @!P5 IMAD.IADD R240, R240, 0x1, -R21 ;  /* 0x00000001f0f0d824 */ /* 0x000fe200078e0a15 */
[----:B------:R-:W-:Y:S02]  /*18710*/  IABS R4, R14 ;  /* 0x0000000e00047213 */ /* 0x000fe40000000000 */
[----:B------:R-:W3:Y:S01]  /*18720*/  LDL.LU R111, [R1+0x4cdc] ;  /* 0x004cdc00016f7983 */ /* 0x000ee20000300800 */
[----:B------:R-:W-:Y:S01]  /*18730*/  IMAD.MOV R0, RZ, RZ, -R0 ;  /* 0x000000ffff007224 */ /* 0x000fe200078e0a00 */
[----:B------:R-:W-:Y:S01]  /*18740*/  ISETP.GT.U32.AND P5, PT, R21, R242, PT ;  /* 0x000000f21500720c */ /* 0x000fe20003fa4070 */
[----:B------:R-:W-:-:S04]  /*18750*/  IMAD.HI.U32 R10, R10, R4, RZ ;  /* 0x000000040a0a7227 */ /* 0x000fc800078e00ff */
[C---:B------:R-:W-:Y:S02]  /*18760*/  IMAD R3, R21.reuse, R249, R3 ;  /* 0x000000f915037224 */ /* 0x040fe400078e0203 */
[C---:B------:R-:W-:Y:S01]  /*18770*/  IMAD R252, R21.reuse, R0, R252 ;  /* 0x0000000015fc7224 */ /* 0x040fe200078e02fc */
[----:B------:R-:W4:Y:S01]  /*18780*/  LDL.LU R249, [R1+0xf4] ;  /* 0x0000f40001f97983 */ /* 0x000f220000300800 */
[C---:B------:R-:W-:Y:S02]  /*18790*/  IMAD R2, R21.reuse, R20, R2 ;  /* 0x0000001415027224 */ /* 0x040fe400078e0202 */
[----:B------:R-:W-:Y:S01]  /*187a0*/  IMAD.MOV R0, RZ, RZ, -R10 ;  /* 0x000000ffff007224 */ /* 0x000fe200078e0a0a */
[----:B------:R-:W4:Y:S01]  /*187b0*/  LDL.LU R20, [R1+0xf0] ;  /* 0x0000f00001147983 */ /* 0x000f220000300800 */
[----:B------:R-:W-:Y:S02]  /*187c0*/  @!P5 IADD3 R242, R242, -R21, RZ ;  /* 0x80000015f2f2d210 */ /* 0x000fe40007ffe0ff */
[----:B------:R-:W-:Y:S01]  /*187d0*/  ISETP.GT.U32.AND P5, PT, R21, R244, PT ;  /* 0x000000f41500720c */ /* 0x000fe20003fa4070 */
[----:B------:R-:W4:-:S12]  /*187e0*/  LDL.LU R10, [R1+0x104] ;  /* 0x00010400010a7983 */ /* 0x000f180000300800 */
[----:B------:R-:W-:Y:S01]  /*187f0*/  @!P5 IMAD.IADD R244, R244, 0x1, -R21 ;  /* 0x00000001f4f4d824 */ /* 0x000fe200078e0a15 */
[----:B------:R-:W-:Y:S01]  /*18800*/  ISETP.GT.U32.AND P5, PT, R21, R246, PT ;  /* 0x000000f61500720c */ /* 0x000fe20003fa4070 */
[----:B--2---:R-:W-:Y:S02]  /*18810*/  @!P1 IMAD.MOV R112, RZ, RZ, -R112 ;  /* 0x000000ffff709224 */ /* 0x004fe400078e0a70 */
[----:B---3--:R-:W-:-:S05]  /*18820*/  @!P6 IMAD.MOV R111, RZ, RZ, -R111 ;  /* 0x000000ffff6fe224 */ /* 0x008fca00078e0a6f */
[----:B------:R1:W-:Y:S04]  /*18830*/  STL [R1+0x4ad8], R111 ;  /* 0x004ad86f01007387 */ /* 0x0003e80000100800 */
[----:B-1----:R-:W2:Y:S04]  /*18840*/  LDL.LU R111, [R1+0xf8] ;  /* 0x0000f800016f7983 */ /* 0x002ea80000300800 */
[----:B------:R1:W-:Y:S04]  /*18850*/  STL [R1+0x4adc], R112 ;  /* 0x004adc7001007387 */ /* 0x0003e80000100800 */
[----:B-1----:R-:W3:Y:S04]  /*18860*/  LDL.LU R112, [R1+0xfc] ;  /* 0x0000fc0001707983 */ /* 0x002ee80000300800 */
[----:B------:R1:W-:Y:S04]  /*18870*/  STL [R1+0x4ae0], R113 ;  /* 0x004ae07101007387 */ /* 0x0003e80000100800 */
[----:B-1----:R-:W3:Y:S01]  /*18880*/  LDL.LU R113, [R1+0x100] ;  /* 0x0001000001717983 */ /* 0x002ee20000300800 */
[----:B------:R-:W-:-:S02]  /*18890*/  @!P5 IADD3 R246, R246, -R21, RZ ;  /* 0x80000015f6f6d210 */ /* 0x000fc40007ffe0ff */
[C---:B------:R-:W-:Y:S02]  /*188a0*/  ISETP.GT.U32.AND P5, PT, R21.reuse, R247, PT ;  /* 0x000000f71500720c */ /* 0x040fe40003fa4070 */
[C---:B------:R-:W-:Y:S02]  /*188b0*/  ISETP.GT.U32.AND P1, PT, R21.reuse, R241, PT ;  /* 0x000000f11500720c */ /* 0x040fe40003f24070 */
[----:B------:R-:W-:-:S09]  /*188c0*/  ISETP.GT.U32.AND P4, PT, R21, R242, PT ;  /* 0x000000f21500720c */ /* 0x000fd20003f84070 */
[----:B------:R-:W-:Y:S02]  /*188d0*/  @!P5 IADD3 R247, R247, -R21, RZ ;  /* 0x80000015f7f7d210 */ /* 0x000fe40007ffe0ff */
[C---:B------:R-:W-:Y:S01]  /*188e0*/  ISETP.GT.U32.AND P5, PT, R21.reuse, R240, PT ;  /* 0x000000f01500720c */ /* 0x040fe20003fa4070 */
[----:B------:R-:W-:Y:S01]  /*188f0*/  @!P0 IMAD.MOV R115, RZ, RZ, -R115 ;  /* 0x000000ffff738224 */ /* 0x000fe200078e0a73 */
[C---:B------:R-:W-:Y:S02]  /*18900*/  ISETP.GT.U32.AND P0, PT, R21.reuse, R244, PT ;  /* 0x000000f41500720c */ /* 0x040fe40003f04070 */
[----:B------:R-:W-:Y:S02]  /*18910*/  @!P3 IADD3 R116, -R116, RZ, RZ ;  /* 0x000000ff7474b210 */ /* 0x000fe40007ffe1ff */
[----:B------:R-:W-:Y:S01]  /*18920*/  ISETP.GT.U32.AND P3, PT, R21, R246, PT ;  /* 0x000000f61500720c */ /* 0x000fe20003f64070 */
[----:B------:R-:W-:Y:S01]  /*18930*/  @!P1 IMAD.IADD R241, R241, 0x1, -R21 ;  /* 0x00000001f1f19824 */ /* 0x000fe200078e0a15 */
[----:B------:R-:W-:-:S05]  /*18940*/  ISETP.GT.U32.AND P1, PT, R21, R250, PT ;  /* 0x000000fa1500720c */ /* 0x000fca0003f24070 */
[--C-:B------:R-:W-:Y:S01]  /*18950*/  @!P5 IMAD.IADD R240, R240, 0x1, -R21.reuse ;  /* 0x00000001f0f0d824 */ /* 0x100fe200078e0a15 */
[C---:B------:R-:W-:Y:S02]  /*18960*/  ISETP.GT.U32.AND P5, PT, R21.reuse, R248, PT ;  /* 0x000000f81500720c */ /* 0x040fe40003fa4070 */
[----:B------:R-:W-:Y:S02]  /*18970*/  @!P4 IADD3 R242, R242, -R21, RZ ;  /* 0x80000015f2f2c210 */ /* 0x000fe40007ffe0ff */
[C---:B------:R-:W-:Y:S01]  /*18980*/  ISETP.GT.U32.AND P4, PT, R21.reuse, R251, PT ;  /* 0x000000fb1500720c */ /* 0x040fe20003f84070 */
[----:B------:R-:W-:Y:S01]  /*18990*/  @!P2 IMAD.MOV R114, RZ, RZ, -R114 ;  /* 0x000000ffff72a224 */ /* 0x000fe200078e0a72 */
[----:B------:R-:W-:Y:S01]  /*189a0*/  @!P3 IADD3 R246, R246, -R21, RZ ;  /* 0x80000015f6f6b210 */ /* 0x000fe20007ffe0ff */
[----:B------:R-:W-:Y:S01]  /*189b0*/  @!P0 IMAD.IADD R244, R244, 0x1, -R21 ;  /* 0x00000001f4f48824 */ /* 0x000fe200078e0a15 */
[C---:B------:R-:W-:Y:S02]  /*189c0*/  ISETP.GT.U32.AND P0, PT, R21.reuse, R2, PT ;  /* 0x000000021500720c */ /* 0x040fe40003f04070 */
[----:B------:R1:W-:Y:S01]  /*189d0*/  STL [R1+0x4ae4], R114 ;  /* 0x004ae47201007387 */ /* 0x0003e20000100800 */
[----:B------:R-:W-:-:S02]  /*189e0*/  ISETP.GT.U32.AND P3, PT, R21, R3, PT ;  /* 0x000000031500720c */ /* 0x000fc40003f64070 */
[----:B------:R-:W-:Y:S01]  /*189f0*/  @!P5 IMAD.IADD R248, R248, 0x1, -R21 ;  /* 0x00000001f8f8d824 */ /* 0x000fe200078e0a15 */
[----:B------:R-:W-:Y:S01]  /*18a00*/  STL [R1+0x4ae8], R115 ;  /* 0x004ae87301007387 */ /* 0x000fe20000100800 */
[----:B------:R-:W-:-:S03]  /*18a10*/  @!P1 IADD3 R250, R250, -R21, RZ ;  /* 0x80000015fafa9210 */ /* 0x000fc60007ffe0ff */
[----:B------:R-:W-:Y:S01]  /*18a20*/  STL [R1+0x4aec], R116 ;  /* 0x004aec7401007387 */ /* 0x000fe20000100800 */
[----:B------:R-:W-:-:S03]  /*18a30*/  @!P4 IMAD.IADD R251, R251, 0x1, -R21 ;  /* 0x00000001fbfbc824 */ /* 0x000fc600078e0a15 */
[----:B-1----:R-:W3:Y:S01]  /*18a40*/  LDL.LU R114, [R1+0x11c] ;  /* 0x00011c0001727983 */ /* 0x002ee20000300800 */
[----:B------:R-:W-:Y:S01]  /*18a50*/  @!P0 IADD3 R2, R2, -R21, RZ ;  /* 0x8000001502028210 */ /* 0x000fe20007ffe0ff */
[----:B------:R-:W-:Y:S01]  /*18a60*/  @!P3 IMAD.IADD R3, R3, 0x1, -R21 ;  /* 0x000000010303b824 */ /* 0x000fe200078e0a15 */
[----:B----4-:R-:W-:Y:S02]  /*18a70*/  ISETP.GE.AND P0, PT, R20, RZ, PT ;  /* 0x000000ff1400720c */ /* 0x010fe40003f06270 */
[----:B------:R-:W-:Y:S02]  /*18a80*/  ISETP.GE.AND P3, PT, R10, RZ, PT ;  /* 0x000000ff0a00720c */ /* 0x000fe40003f66270 */
[----:B--2---:R-:W-:Y:S02]  /*18a90*/  ISETP.GE.AND P4, PT, R111, RZ, PT ;  /* 0x000000ff6f00720c */ /* 0x004fe40003f86270 */
[----:B---3--:R-:W-:Y:S02]  /*18aa0*/  ISETP.GE.AND P1, PT, R112, RZ, PT ;  /* 0x000000ff7000720c */ /* 0x008fe40003f26270 */
[----:B------:R-:W-:-:S02]  /*18ab0*/  ISETP.GE.AND P5, PT, R113, RZ, PT ;  /* 0x000000ff7100720c */ /* 0x000fc40003fa6270 */
[----:B------:R-:W2:Y:S04]  /*18ac0*/  LDL.LU R113, [R1+0x118] ;  /* 0x0001180001717983 */ /* 0x000ea80000300800 */
[----:B------:R-:W3:Y:S04]  /*18ad0*/  LDL.LU R112, [R1+0x114] ;  /* 0x0001140001707983 */ /* 0x000ee80000300800 */
[----:B------:R-:W4:Y:S04]  /*18ae0*/  LDL.LU R111, [R1+0x110] ;  /* 0x00011000016f7983 */ /* 0x000f280000300800 */
[----:B------:R-:W4:Y:S04]  /*18af0*/  LDL.LU R20, [R1+0x10c] ;  /* 0x00010c0001147983 */ /* 0x000f280000300800 */
[----:B------:R-:W4:Y:S01]  /*18b00*/  LDL.LU R10, [R1+0x108] ;  /* 0x00010800010a7983 */ /* 0x000f220000300800 */
[----:B------:R-:W-:-:S02]  /*18b10*/  ISETP.GT.U32.AND P2, PT, R21, R243, PT ;  /* 0x000000f31500720c */ /* 0x000fc40003f44070 */
[----:B------:R-:W-:-:S11]  /*18b20*/  ISETP.GT.U32.AND P6, PT, R21, R247, PT ;  /* 0x000000f71500720c */ /* 0x000fd60003fc4070 */
[--C-:B------:R-:W-:Y:S01]  /*18b30*/  @!P2 IMAD.IADD R243, R243, 0x1, -R21.reuse ;  /* 0x00000001f3f3a824 */ /* 0x100fe200078e0a15 */
[C---:B------:R-:W-:Y:S01]  /*18b40*/  ISETP.GT.U32.AND P2, PT, R21.reuse, R252, PT ;  /* 0x000000fc1500720c */ /* 0x040fe20003f44070 */
[----:B------:R-:W-:Y:S02]  /*18b50*/  IMAD R4, R21, R0, R4 ;  /* 0x0000000015047224 */ /* 0x000fe400078e0204 */
[----:B------:R-:W-:-:S10]  /*18b60*/  @!P6 IMAD.IADD R247, R247, 0x1, -R21 ;  /* 0x00000001f7f7e824 */ /* 0x000fd400078e0a15 */
[----:B------:R-:W-:Y:S01]  /*18b70*/  @!P2 IMAD.IADD R252, R252, 0x1, -R21 ;  /* 0x00000001fcfca824 */ /* 0x000fe200078e0a15 */
[----:B------:R-:W-:Y:S02]  /*18b80*/  ISETP.GE.AND P2, PT, R249, RZ, PT ;  /* 0x000000fff900720c */ /* 0x000fe40003f46270 */
[C---:B------:R-:W-:Y:S01]  /*18b90*/  ISETP.GT.U32.AND P6, PT, R21.reuse, R4, PT ;  /* 0x000000041500720c */ /* 0x040fe20003fc4070 */
[----:B------:R-:W-:Y:S01]  /*18ba0*/  @!P1 IMAD.MOV R118, RZ, RZ, -R118 ;  /* 0x000000ffff769224 */ /* 0x000fe200078e0a76 */
[C---:B------:R-:W-:Y:S01]  /*18bb0*/  ISETP.GT.U32.AND P1, PT, R21.reuse, R250, PT ;  /* 0x000000fa1500720c */ /* 0x040fe20003f24070 */
[----:B------:R-:W-:Y:S01]  /*18bc0*/  @!P4 IMAD.MOV R119, RZ, RZ, -R119 ;  /* 0x000000ffff77c224 */ /* 0x000fe200078e0a77 */
[----:B------:R-:W-:Y:S01]  /*18bd0*/  ISETP.GT.U32.AND P4, PT, R21, R251, PT ;  /* 0x000000fb1500720c */ /* 0x000fe20003f84070 */
[----:B------:R-:W-:Y:S01]  /*18be0*/  @!P0 IMAD.MOV R121, RZ, RZ, -R121 ;  /* 0x000000ffff798224 */ /* 0x000fe200078e0a79 */
[----:B------:R-:W-:Y:S01]  /*18bf0*/  @!P5 IADD3 R117, -R117, RZ, RZ ;  /* 0x000000ff7575d210 */ /* 0x000fe20007ffe1ff */
[----:B------:R-:W-:Y:S01]  /*18c00*/  @!P3 IMAD.MOV R122, RZ, RZ, -R122 ;  /* 0x000000ffff7ab224 */ /* 0x000fe200078e0a7a */
[----:B------:R-:W1:Y:S03]  /*18c10*/  LDC R249, c[0x0][0x22c] ;  /* 0x00008b00fff97b82 */ /* 0x000e660000000800 */
[----:B------:R-:W-:-:S02]  /*18c20*/  @!P2 IADD3 R120, -R120, RZ, RZ ;  /* 0x000000ff7878a210 */ /* 0x000fc40007ffe1ff */
[C---:B------:R-:W-:Y:S01]  /*18c30*/  ISETP.GT.U32.AND P2, PT, R21.reuse, R252, PT ;  /* 0x000000fc1500720c */ /* 0x040fe20003f44070 */
[----:B------:R1:W-:Y:S01]  /*18c40*/  STL [R1+0x4af0], R117 ;  /* 0x004af07501007387 */ /* 0x0003e20000100800 */
[--C-:B------:R-:W-:Y:S01]  /*18c50*/  @!P6 IMAD.IADD R4, R4, 0x1, -R21.reuse ;  /* 0x000000010404e824 */ /* 0x100fe200078e0a15 */
[----:B------:R-:W-:Y:S02]  /*18c60*/  ISETP.GT.U32.AND P6, PT, R21, R3, PT ;  /* 0x000000031500720c */ /* 0x000fe40003fc4070 */
[----:B------:R-:W-:Y:S01]  /*18c70*/  STL [R1+0x4af4], R118 ;  /* 0x004af47601007387 */ /* 0x000fe20000100800 */
[----:B------:R-:W-:-:S03]  /*18c80*/  @!P1 IMAD.IADD R250, R250, 0x1, -R21 ;  /* 0x00000001fafa9824 */ /* 0x000fc600078e0a15 */
[----:B------:R-:W-:Y:S01]  /*18c90*/  STL [R1+0x4af8], R119 ;  /* 0x004af87701007387 */ /* 0x000fe20000100800 */
[----:B------:R-:W-:Y:S01]  /*18ca0*/  @!P4 IMAD.IADD R251, R251, 0x1, -R21 ;  /* 0x00000001fbfbc824 */ /* 0x000fe200078e0a15 */
[----:B------:R-:W-:Y:S01]  /*18cb0*/  ISETP.GT.U32.AND P0, PT, R21, R2, PT ;  /* 0x000000021500720c */ /* 0x000fe20003f04070 */
[----:B-1----:R-:W1:Y:S01]  /*18cc0*/  LDC.64 R116, c[0x0][0x218] ;  /* 0x00008600ff747b82 */ /* 0x002e620000000a00 */
[----:B------:R1:W-:Y:S04]  /*18cd0*/  STL [R1+0x4afc], R120 ;  /* 0x004afc7801007387 */ /* 0x0003e80000100800 */
[----:B------:R-:W-:Y:S01]  /*18ce0*/  STL [R1+0x4b00], R121 ;  /* 0x004b007901007387 */ /* 0x000fe20000100800 */
[----:B------:R-:W-:-:S03]  /*18cf0*/  @!P2 IADD3 R252, R252, -R21, RZ ;  /* 0x80000015fcfca210 */ /* 0x000fc60007ffe0ff */
[----:B------:R-:W-:Y:S01]  /*18d00*/  STL [R1+0x4b04], R122 ;  /* 0x004b047a01007387 */ /* 0x000fe20000100800 */
[----:B------:R-:W-:Y:S01]  /*18d10*/  @!P6 IMAD.IADD R3, R3, 0x1, -R21 ;  /* 0x000000010303e824 */ /* 0x000fe200078e0a15 */
[----:B--2---:R-:W-:Y:S02]  /*18d20*/  ISETP.GE.AND P1, PT, R113, RZ, PT ;  /* 0x000000ff7100720c */ /* 0x004fe40003f26270 */
[----:B---3--:R-:W-:Y:S01]  /*18d30*/  ISETP.GE.AND P4, PT, R112, RZ, PT ;  /* 0x000000ff7000720c */ /* 0x008fe20003f86270 */
[----:B------:R-:W2:Y:S01]  /*18d40*/  LDL R113, [R1+0x48d0] ;  /* 0x0048d00001717983 */ /* 0x000ea20000100800 */
[----:B----4-:R-:W-:-:S03]  /*18d50*/  ISETP.GE.AND P2, PT, R111, RZ, PT ;  /* 0x000000ff6f00720c */ /* 0x010fc60003f46270 */
[----:B------:R-:W3:Y:S04]  /*18d60*/  LDL R112, [R1+0x3d54] ;  /* 0x003d540001707983 */ /* 0x000ee80000100800 */
[----:B------:R-:W4:Y:S01]  /*18d70*/  LDL R111, [R1+0x48d4] ;  /* 0x0048d400016f7983 */ /* 0x000f220000100800 */
[----:B------:R-:W-:Y:S02]  /*18d80*/  ISETP.GE.AND P6, PT, R10, RZ, PT ;  /* 0x000000ff0a00720c */ /* 0x000fe40003fc6270 */
[C---:B------:R-:W-:Y:S01]  /*18d90*/  ISETP.GT.U32.AND P5, PT, R21.reuse, R248, PT ;  /* 0x000000f81500720c */ /* 0x040fe20003fa4070 */
[----:B------:R-:W4:Y:S01]  /*18da0*/  LDL R10, [R1+0x48dc] ;  /* 0x0048dc00010a7983 */ /* 0x000f220000100800 */
[----:B------:R-:W-:Y:S01]  /*18db0*/  ISETP.GT.U32.AND P3, PT, R21, R4, PT ;  /* 0x000000041500720c */ /* 0x000fe20003f64070 */
[----:B------:R-:W-:Y:S01]  /*18dc0*/  @!P0 IMAD.IADD R2, R2, 0x1, -R21 ;  /* 0x0000000102028824 */ /* 0x000fe200078e0a15 */
[----:B------:R-:W-:Y:S01]  /*18dd0*/  ISETP.GE.AND P0, PT, R20, RZ, PT ;  /* 0x000000ff1400720c */ /* 0x000fe20003f06270 */
[----:B------:R-:W4:Y:S08]  /*18de0*/  LDL R115, [R1+0x48d8] ;  /* 0x0048d80001737983 */ /* 0x000f300000100800 */
[----:B------:R-:W-:-:S02]  /*18df0*/  @!P5 IADD3 R248, R248, -R21, RZ ;  /* 0x80000015f8f8d210 */ /* 0x000fc40007ffe0ff */
[----:B------:R-:W-:Y:S02]  /*18e00*/  @!P3 IADD3 R4, R4, -R21, RZ ;  /* 0x800000150404b210 */ /* 0x000fe40007ffe0ff */
[----:B------:R-:W1:Y:S01]  /*18e10*/  LDC.64 R20, c[0x0][0x210] ;  /* 0x00008400ff147b82 */ /* 0x000e620000000a00 */
[----:B------:R-:W-:Y:S01]  /*18e20*/  ISETP.GE.AND P5, PT, R114, RZ, PT ;  /* 0x000000ff7200720c */ /* 0x000fe20003fa6270 */
[----:B-1----:R-:W-:Y:S01]  /*18e30*/  IMAD.MOV.U32 R0, RZ, RZ, R117 ;  /* 0x000000ffff007224 */ /* 0x002fe200078e0075 */
[----:B------:R-:W-:Y:S01]  /*18e40*/  @!P1 IADD3 R124, -R124, RZ, RZ ;  /* 0x000000ff7c7c9210 */ /* 0x000fe20007ffe1ff */
[----:B------:R-:W-:Y:S02]  /*18e50*/  @!P4 IMAD.MOV R125, RZ, RZ, -R125 ;  /* 0x000000ffff7dc224 */ /* 0x000fe400078e0a7d */
[----:B------:R-:W-:-:S08]  /*18e60*/  @!P2 IMAD.MOV R126, RZ, RZ, -R126 ;  /* 0x000000ffff7ea224 */ /* 0x000fd000078e0a7e */
[----:B------:R-:W-:Y:S01]  /*18e70*/  @!P5 IMAD.MOV R123, RZ, RZ, -R123 ;  /* 0x000000ffff7bd224 */ /* 0x000fe200078e0a7b */
[----:B------:R-:W-:Y:S04]  /*18e80*/  STL [R1+0x4b0c], R20 ;  /* 0x004b0c1401007387 */ /* 0x000fe80000100800 */
[----:B------:R-:W-:Y:S04]  /*18e90*/  STL [R1+0x4b08], R21 ;  /* 0x004b081501007387 */ /* 0x000fe80000100800 */
[----:B------:R1:W-:Y:S04]  /*18ea0*/  STL [R1+0x208], R116 ;  /* 0x0002087401007387 */ /* 0x0003e80000100800 */
[----:B------:R-:W4:Y:S04]  /*18eb0*/  LDL R114, [R1+0x48e0] ;  /* 0x0048e00001727983 */ /* 0x000f280000100800 */
[----:B------:R1:W-:Y:S04]  /*18ec0*/  STL [R1+0x4b10], R0 ;  /* 0x004b100001007387 */ /* 0x0003e80000100800 */
[----:B------:R-:W-:Y:S04]  /*18ed0*/  STL [R1+0x4b14], R123 ;  /* 0x004b147b01007387 */ /* 0x000fe80000100800 */
[----:B------:R-:W-:Y:S01]  /*18ee0*/  STL [R1+0x4b18], R124 ;  /* 0x004b187c01007387 */ /* 0x000fe20000100800 */
[----:B------:R-:W-:-:S02]  /*18ef0*/  @!P0 IADD3 R127, -R127, RZ, RZ ;  /* 0x000000ff7f7f8210 */ /* 0x000fc40007ffe1ff */
[----:B--2---:R-:W-:Y:S02]  /*18f00*/  ISETP.GE.AND P1, PT, R113, RZ, PT ;  /* 0x000000ff7100720c */ /* 0x004fe40003f26270 */
[----:B------:R-:W2:Y:S01]  /*18f10*/  LDL R113, [R1+0x48ec] ;  /* 0x0048ec0001717983 */ /* 0x000ea20000100800 */
[----:B---3--:R-:W-:-:S03]  /*18f20*/  ISETP.GE.AND P4, PT, R112, RZ, PT ;  /* 0x000000ff7000720c */ /* 0x008fc60003f86270 */
[----:B------:R-:W-:Y:S01]  /*18f30*/  STL [R1+0x4b1c], R125 ;  /* 0x004b1c7d01007387 */ /* 0x000fe20000100800 */
[----:B----4-:R-:W-:-:S03]  /*18f40*/  ISETP.GE.AND P2, PT, R111, RZ, PT ;  /* 0x000000ff6f00720c */ /* 0x010fc60003f46270 */
[----:B------:R-:W3:Y:S04]  /*18f50*/  LDL R112, [R1+0x48e4] ;  /* 0x0048e40001707983 */ /* 0x000ee80000100800 */
[----:B------:R-:W-:Y:S04]  /*18f60*/  STL [R1+0x4b20], R126 ;  /* 0x004b207e01007387 */ /* 0x000fe80000100800 */
[----:B------:R-:W4:Y:S01]  /*18f70*/  LDL R111, [R1+0x48e8] ;  /* 0x0048e800016f7983 */ /* 0x000f220000100800 */
[----:B------:R-:W-:-:S03]  /*18f80*/  ISETP.GE.AND P0, PT, R10, RZ, PT ;  /* 0x000000ff0a00720c */ /* 0x000fc60003f06270 */
[----:B------:R-:W-:Y:S04]  /*18f90*/  STL [R1+0x4b24], R127 ;  /* 0x004b247f01007387 */ /* 0x000fe80000100800 */
[----:B------:R-:W4:Y:S01]  /*18fa0*/  LDL R10, [R1+0x48f4] ;  /* 0x0048f400010a7983 */ /* 0x000f220000100800 */
[----:B------:R-:W-:Y:S02]  /*18fb0*/  @!P6 IMAD.MOV R128, RZ, RZ, -R128 ;  /* 0x000000ffff80e224 */ /* 0x000fe400078e0a80 */
[----:B------:R-:W-:Y:S01]  /*18fc0*/  @!P1 IMAD.MOV R129, RZ, RZ, -R129 ;  /* 0x000000ffff819224 */ /* 0x000fe200078e0a81 */
[----:B------:R-:W-:Y:S02]  /*18fd0*/  @!P4 IADD3 R130, -R130, RZ, RZ ;  /* 0x000000ff8282c210 */ /* 0x000fe40007ffe1ff */
[----:B------:R-:W-:Y:S04]  /*18fe0*/  STL [R1+0x4b28], R128 ;  /* 0x004b288001007387 */ /* 0x000fe80000100800 */
[----:B------:R-:W4:Y:S04]  /*18ff0*/  LDL R120, [R1+0x48f8] ;  /* 0x0048f80001787983 */ /* 0x000f280000100800 */
[----:B------:R-:W4:Y:S04]  /*19000*/  LDL R119, [R1+0x48f0] ;  /* 0x0048f00001777983 */ /* 0x000f280000100800 */
[----:B------:R-:W-:Y:S04]  /*19010*/  STL [R1+0x4b2c], R129 ;  /* 0x004b2c8101007387 */ /* 0x000fe80000100800 */
[----:B------:R-:W4:Y:S04]  /*19020*/  LDL R118, [R1+0x48fc] ;  /* 0x0048fc0001767983 */ /* 0x000f280000100800 */
[----:B------:R-:W4:Y:S01]  /*19030*/  LDL R117, [R1+0x4900] ;  /* 0x0049000001757983 */ /* 0x000f220000100800 */
[----:B------:R-:W-:-:S03]  /*19040*/  @!P2 IMAD.MOV R131, RZ, RZ, -R131 ;  /* 0x000000ffff83a224 */ /* 0x000fc600078e0a83 */
[----:B------:R-:W-:Y:S04]  /*19050*/  STL [R1+0x4b30], R130 ;  /* 0x004b308201007387 */ /* 0x000fe80000100800 */
[----:B-1----:R-:W4:Y:S01]  /*19060*/  LDL R116, [R1+0x4908] ;  /* 0x0049080001747983 */ /* 0x002f220000100800 */
[----:B------:R-:W-:-:S03]  /*19070*/  ISETP.GE.AND P5, PT, R115, RZ, PT ;  /* 0x000000ff7300720c */ /* 0x000fc60003fa6270 */
[----:B------:R-:W4:Y:S01]  /*19080*/  LDL R115, [R1+0x4904] ;  /* 0x0049040001737983 */ /* 0x000f220000100800 */
[----:B------:R-:W-:-:S03]  /*19090*/  ISETP.GE.AND P1, PT, R114, RZ, PT ;  /* 0x000000ff7200720c */ /* 0x000fc60003f26270 */
[----:B------:R-:W-:Y:S04]  /*190a0*/  STL [R1+0x4b34], R131 ;  /* 0x004b348301007387 */ /* 0x000fe80000100800 */
[----:B------:R-:W4:Y:S01]  /*190b0*/  LDL R114, [R1+0x490c] ;  /* 0x00490c0001727983 */ /* 0x000f220000100800 */
[----:B------:R-:W-:Y:S01]  /*190c0*/  @!P0 IMAD.MOV R132, RZ, RZ, -R132 ;  /* 0x000000ffff848224 */ /* 0x000fe200078e0a84 */
[----:B------:R-:W-:Y:S02]  /*190d0*/  @!P5 IADD3 R133, -R133, RZ, RZ ;  /* 0x000000ff8585d210 */ /* 0x000fe40007ffe1ff */
[----:B--2---:R-:W-:Y:S02]  /*190e0*/  ISETP.GE.AND P4, PT, R113, RZ, PT ;  /* 0x000000ff7100720c */ /* 0x004fe40003f86270 */
[----:B------:R-:W2:Y:S01]  /*190f0*/  LDL R113, [R1+0x4910] ;  /* 0x0049100001717983 */ /* 0x000ea20000100800 */
[----:B---3--:R-:W-:-:S03]  /*19100*/  ISETP.GE.AND P2, PT, R112, RZ, PT ;  /* 0x000000ff7000720c */ /* 0x008fc60003f46270 */
[----:B------:R-:W3:Y:S01]  /*19110*/  LDL R112, [R1+0x491c] ;  /* 0x00491c0001707983 */ /* 0x000ee20000100800 */
[----:B----4-:R-:W-:-:S03]  /*19120*/  ISETP.GE.AND P0, PT, R111, RZ, PT ;  /* 0x000000ff6f00720c */ /* 0x010fc60003f06270 */
[----:B------:R-:W4:Y:S01]  /*19130*/  LDL R111, [R1+0x4914] ;  /* 0x00491400016f7983 */ /* 0x000f220000100800 */
[----:B------:R-:W-:-:S03]  /*19140*/  ISETP.GE.AND P5, PT, R10, RZ, PT ;  /* 0x000000ff0a00720c */ /* 0x000fc60003fa6270 */
[----:B------:R-:W4:Y:S01]  /*19150*/  LDL R10, [R1+0x4918] ;  /* 0x00491800010a7983 */ /* 0x000f220000100800 */
[----:B------:R-:W-:Y:S02]  /*19160*/  @!P1 IMAD.MOV R134, RZ, RZ, -R134 ;  /* 0x000000ffff869224 */ /* 0x000fe400078e0a86 */
[----:B------:R-:W-:Y:S01]  /*19170*/  @!P4 IMAD.MOV R135, RZ, RZ, -R135 ;  /* 0x000000ffff87c224 */ /* 0x000fe200078e0a87 */
[----:B------:R-:W-:Y:S02]  /*19180*/  @!P2 IADD3 R136, -R136, RZ, RZ ;  /* 0x000000ff8888a210 */ /* 0x000fe40007ffe1ff */
[----:B------:R-:W-:Y:S01]  /*19190*/  ISETP.GE.AND P1, PT, R120, RZ, PT ;  /* 0x000000ff7800720c */ /* 0x000fe20003f26270 */
[----:B------:R-:W-:Y:S01]  /*191a0*/  @!P0 IMAD.MOV R137, RZ, RZ, -R137 ;  /* 0x000000ffff898224 */ /* 0x000fe200078e0a89 */
[----:B------:R-:W-:Y:S02]  /*191b0*/  ISETP.GE.AND P4, PT, R119, RZ, PT ;  /* 0x000000ff7700720c */ /* 0x000fe40003f86270 */
[----:B------:R-:W-:Y:S01]  /*191c0*/  @!P5 IMAD.MOV R138, RZ, RZ, -R138 ;  /* 0x000000ffff8ad224 */ /* 0x000fe200078e0a8a */
[----:B------:R-:W-:-:S02]  /*191d0*/  ISETP.GE.AND P2, PT, R118, RZ, PT ;  /* 0x000000ff7600720c */ /* 0x000fc40003f46270 */
[----:B------:R-:W-:-:S08]  /*191e0*/  ISETP.GE.AND P0, PT, R117, RZ, PT ;  /* 0x000000ff7500720c */ /* 0x000fd00003f06270 */
[----:B------:R-:W-:Y:S01]  /*191f0*/  @!P4 IMAD.MOV R140, RZ, RZ, -R140 ;  /* 0x000000ffff8cc224 */ /* 0x000fe200078e0a8c */
[----:B------:R-:W-:Y:S02]  /*19200*/  @!P1 IADD3 R139, -R139, RZ, RZ ;  /* 0x000000ff8b8b9210 */ /* 0x000fe40007ffe1ff */
[----:B------:R-:W-:Y:S01]  /*19210*/  ISETP.GE.AND P5, PT, R116, RZ, PT ;  /* 0x000000ff7400720c */ /* 0x000fe20003fa6270 */
[----:B------:R-:W-:Y:S01]  /*19220*/  @!P2 IMAD.MOV R141, RZ, RZ, -R141 ;  /* 0x000000ffff8da224 */ /* 0x000fe200078e0a8d */
[----:B------:R-:W-:Y:S02]  /*19230*/  ISETP.GE.AND P1, PT, R115, RZ, PT ;  /* 0x000000ff7300720c */ /* 0x000fe40003f26270 */
[----:B------:R-:W-:Y:S02]  /*19240*/  @!P0 IADD3 R142, -R142, RZ, RZ ;  /* 0x000000ff8e8e8210 */ /* 0x000fe40007ffe1ff */
[----:B------:R-:W-:-:S07]  /*19250*/  ISETP.GE.AND P4, PT, R114, RZ, PT ;  /* 0x000000ff7200720c */ /* 0x000fce0003f86270 */
[----:B------:R-:W-:Y:S02]  /*19260*/  @!P5 IMAD.MOV R143, RZ, RZ, -R143 ;  /* 0x000000ffff8fd224 */ /* 0x000fe400078e0a8f */
[----:B------:R-:W-:-:S04]  /*19270*/  @!P1 IMAD.MOV R144, RZ, RZ, -R144 ;  /* 0x000000ffff909224 */ /* 0x000fc800078e0a90 */
[----:B------:R-:W-:Y:S02]  /*19280*/  @!P4 IADD3 R145, -R145, RZ, RZ ;  /* 0x000000ff9191c210 */ /* 0x000fe40007ffe1ff */
[----:B------:R-:W-:Y:S02]  /*19290*/  ISETP.GE.AND P4, PT, R12, RZ, PT ;  /* 0x000000ff0c00720c */ /* 0x000fe40003f86270 */
[----:B------:R-:W4:Y:S11]  /*192a0*/  LDL.LU R12, [R1+0x4cd8] ;  /* 0x004cd800010c7983 */ /* 0x000f360000300800 */
[----:B------:R-:W-:Y:S01]  /*192b0*/  @!P4 IMAD.MOV R150, RZ, RZ, -R150 ;  /* 0x000000ffff96c224 */ /* 0x000fe200078e0a96 */
[----:B------:R-:W-:-:S13]  /*192c0*/  ISETP.GE.AND P4, PT, R17, RZ, PT ;  /* 0x000000ff1100720c */ /* 0x000fda0003f86270 */
[----:B------:R-:W-:Y:S01]  /*192d0*/  @!P4 IMAD.MOV R155, RZ, RZ, -R155 ;  /* 0x000000ffff9bc224 */ /* 0x000fe200078e0a9b */
[----:B------:R-:W-:-:S13]  /*192e0*/  ISETP.GE.AND P4, PT, R106, RZ, PT ;  /* 0x000000ff6a00720c */ /* 0x000fda0003f86270 */
[----:B------:R-:W-:Y:S02]  /*192f0*/  @!P4 IADD3 R160, -R160, RZ, RZ ;  /* 0x000000ffa0a0c210 */ /* 0x000fe40007ffe1ff */
[----:B------:R-:W-:-:S13]  /*19300*/  ISETP.GE.AND P4, PT, R101, RZ, PT ;  /* 0x000000ff6500720c */ /* 0x000fda0003f86270 */
[----:B------:R-:W-:Y:S01]  /*19310*/  @!P4 IMAD.MOV R165, RZ, RZ, -R165 ;  /* 0x000000ffffa5c224 */ /* 0x000fe200078e0aa5 */
[----:B------:R-:W-:-:S13]  /*19320*/  ISETP.GE.AND P4, PT, R96, RZ, PT ;  /* 0x000000ff6000720c */ /* 0x000fda0003f86270 */
[----:B------:R-:W-:Y:S01]  /*19330*/  @!P4 IMAD.MOV R170, RZ, RZ, -R170 ;  /* 0x000000ffffaac224 */ /* 0x000fe200078e0aaa */
[----:B------:R-:W-:-:S13]  /*19340*/  ISETP.GE.AND P4, PT, R91, RZ, PT ;  /* 0x000000ff5b00720c */ /* 0x000fda0003f86270 */
[----:B------:R-:W-:Y:S02]  /*19350*/  @!P4 IADD3 R175, -R175, RZ, RZ ;  /* 0x000000ffafafc210 */ /* 0x000fe40007ffe1ff */
[----:B------:R-:W-:-:S13]  /*19360*/  ISETP.GE.AND P4, PT, R86, RZ, PT ;  /* 0x000000ff5600720c */ /* 0x000fda0003f86270 */
[----:B------:R-:W-:Y:S01]  /*19370*/  @!P4 IMAD.MOV R180, RZ, RZ, -R180 ;  /* 0x000000ffffb4c224 */ /* 0x000fe200078e0ab4 */
[----:B------:R-:W-:Y:S02]  /*19380*/  ISETP.GE.AND P4, PT, R81, RZ, PT ;  /* 0x000000ff5100720c */ /* 0x000fe40003f86270 */
[----:B--2---:R-:W-:Y:S02]  /*19390*/  ISETP.GE.AND P2, PT, R113, RZ, PT ;  /* 0x000000ff7100720c */ /* 0x004fe40003f46270 */
[----:B---3--:R-:W-:Y:S02]  /*193a0*/  ISETP.GE.AND P0, PT, R112, RZ, PT ;  /* 0x000000ff7000720c */ /* 0x008fe40003f06270 */
[----:B----4-:R-:W-:-:S09]  /*193b0*/  ISETP.GE.AND P5, PT, R111, RZ, PT ;  /* 0x000000ff6f00720c */ /* 0x010fd20003fa6270 */
[----:B------:R-:W-:Y:S01]  /*193c0*/  @!P2 IMAD.MOV R146, RZ, RZ, -R146 ;  /* 0x000000ffff92a224 */ /* 0x000fe200078e0a92 */
[----:B------:R-:W-:Y:S02]  /*193d0*/  ISETP.GE.AND P2, PT, R245, RZ, PT ;  /* 0x000000fff500720c */ /* 0x000fe40003f46270 */
[----:B------:R-:W-:Y:S01]  /*193e0*/  ISETP.GE.AND P1, PT, R10, RZ, PT ;  /* 0x000000ff0a00720c */ /* 0x000fe20003f26270 */
[----:B------:R-:W-:Y:S01]  /*193f0*/  @!P0 IMAD.MOV R147, RZ, RZ, -R147 ;  /* 0x000000ffff938224 */ /* 0x000fe200078e0a93 */
[----:B------:R-:W-:Y:S01]  /*19400*/  ISETP.GE.AND P0, PT, R11, RZ, PT ;  /* 0x000000ff0b00720c */ /* 0x000fe20003f06270 */
[----:B------:R-:W-:Y:S01]  /*19410*/  @!P4 IMAD.MOV R185, RZ, RZ, -R185 ;  /* 0x000000ffffb9c224 */ /* 0x000fe200078e0ab9 */
[----:B------:R-:W2:Y:S01]  /*19420*/  LDL.LU R245, [R1+0x4cd4] ;  /* 0x004cd40001f57983 */ /* 0x000ea20000300800 */
[----:B------:R-:W-:Y:S02]  /*19430*/  @!P5 IADD3 R148, -R148, RZ, RZ ;  /* 0x000000ff9494d210 */ /* 0x000fe40007ffe1ff */
[----:B------:R-:W-:Y:S01]  /*19440*/  ISETP.GE.AND P5, PT, R13, RZ, PT ;  /* 0x000000ff0d00720c */ /* 0x000fe20003fa6270 */
[----:B------:R-:W3:Y:S03]  /*19450*/  LDL.LU R11, [R1+0x4cd0] ;  /* 0x004cd000010b7983 */ /* 0x000ee60000300800 */
[----:B------:R-:W-:-:S02]  /*19460*/  @!P2 IADD3 R151, -R151, RZ, RZ ;  /* 0x000000ff9797a210 */ /* 0x000fc40007ffe1ff */
[----:B------:R-:W-:Y:S01]  /*19470*/  @!P1 IMAD.MOV R149, RZ, RZ, -R149 ;  /* 0x000000ffff959224 */ /* 0x000fe200078e0a95 */
[----:B------:R-:W-:Y:S01]  /*19480*/  ISETP.GE.AND P1, PT, R15, RZ, PT ;  /* 0x000000ff0f00720c */ /* 0x000fe20003f26270 */
[----:B------:R-:W-:Y:S01]  /*19490*/  @!P0 IMAD.MOV R152, RZ, RZ, -R152 ;  /* 0x000000ffff988224 */ /* 0x000fe200078e0a98 */
[----:B------:R-:W-:Y:S01]  /*194a0*/  ISETP.GE.AND P2, PT, R110, RZ, PT ;  /* 0x000000ff6e00720c */ /* 0x000fe20003f46270 */
[----:B------:R-:W4:Y:S01]  /*194b0*/  LDL.LU R13, [R1+0x4ccc] ;  /* 0x004ccc00010d7983 */ /* 0x000f220000300800 */
[----:B------:R-:W-:Y:S02]  /*194c0*/  ISETP.GE.AND P0, PT, R109, RZ, PT ;  /* 0x000000ff6d00720c */ /* 0x000fe40003f06270 */
[----:B------:R-:W-:Y:S01]  /*194d0*/  @!P5 IMAD.MOV R153, RZ, RZ, -R153 ;  /* 0x000000ffff99d224 */ /* 0x000fe200078e0a99 */
[----:B------:R-:W-:Y:S01]  /*194e0*/  ISETP.GE.AND P5, PT, R108, RZ, PT ;  /* 0x000000ff6c00720c */ /* 0x000fe20003fa6270 */
[----:B------:R-:W2:Y:S01]  /*194f0*/  LDL.LU R15, [R1+0x4cc8] ;  /* 0x004cc800010f7983 */ /* 0x000ea20000300800 */
[----:B------:R-:W-:-:S03]  /*19500*/  ISETP.GE.AND P4, PT, R76, RZ, PT ;  /* 0x000000ff4c00720c */ /* 0x000fc60003f86270 */
[----:B------:R-:W3:Y:S01]  /*19510*/  LDL.LU R17, [R1+0x4cc4] ;  /* 0x004cc40001117983 */ /* 0x000ee20000300800 */
[----:B------:R-:W-:Y:S02]  /*19520*/  @!P1 IADD3 R154, -R154, RZ, RZ ;  /* 0x000000ff9a9a9210 */ /* 0x000fe40007ffe1ff */
[----:B------:R-:W-:Y:S01]  /*19530*/  ISETP.GE.AND P1, PT, R107, RZ, PT ;  /* 0x000000ff6b00720c */ /* 0x000fe20003f26270 */
[----:B------:R-:W-:Y:S01]  /*19540*/  @!P2 IMAD.MOV R156, RZ, RZ, -R156 ;  /* 0x000000ffff9ca224 */ /* 0x000fe200078e0a9c */
[----:B------:R-:W-:Y:S01]  /*19550*/  ISETP.GE.AND P2, PT, R105, RZ, PT ;  /* 0x000000ff6900720c */ /* 0x000fe20003f46270 */
[----:B------:R-:W4:Y:S01]  /*19560*/  LDL.LU R110, [R1+0x4cc0] ;  /* 0x004cc000016e7983 */ /* 0x000f220000300800 */
[----:B------:R-:W-:Y:S01]  /*19570*/  @!P0 IADD3 R157, -R157, RZ, RZ ;  /* 0x000000ff9d9d8210 */ /* 0x000fe20007ffe1ff */
[----:B------:R-:W-:Y:S01]  /*19580*/  @!P5 IMAD.MOV R158, RZ, RZ, -R158 ;  /* 0x000000ffff9ed224 */ /* 0x000fe200078e0a9e */
[----:B------:R-:W-:Y:S01]  /*19590*/  ISETP.GE.AND P0, PT, R104, RZ, PT ;  /* 0x000000ff6800720c */ /* 0x000fe20003f06270 */
[----:B------:R-:W2:Y:S01]  /*195a0*/  LDL.LU R109, [R1+0x4cbc] ;  /* 0x004cbc00016d7983 */ /* 0x000ea20000300800 */
[----:B------:R-:W-:-:S02]  /*195b0*/  ISETP.GE.AND P5, PT, R103, RZ, PT ;  /* 0x000000ff6700720c */ /* 0x000fc40003fa6270 */
[----:B------:R-:W-:Y:S01]  /*195c0*/  @!P4 IADD3 R190, -R190, RZ, RZ ;  /* 0x000000ffbebec210 */ /* 0x000fe20007ffe1ff */
[----:B------:R-:W3:Y:S02]  /*195d0*/  LDL.LU R108, [R1+0x4cb8] ;  /* 0x004cb800016c7983 */ /* 0x000ee40000300800 */
[----:B------:R-:W-:Y:S01]  /*195e0*/  @!P1 IMAD.MOV R159, RZ, RZ, -R159 ;  /* 0x000000ffff9f9224 */ /* 0x000fe200078e0a9f */
[----:B------:R-:W-:Y:S01]  /*195f0*/  ISETP.GE.AND P1, PT, R102, RZ, PT ;  /* 0x000000ff6600720c */ /* 0x000fe20003f26270 */
[----:B------:R-:W-:Y:S01]  /*19600*/  @!P2 IMAD.MOV R161, RZ, RZ, -R161 ;  /* 0x000000ffffa1a224 */ /* 0x000fe200078e0aa1 */
[----:B------:R-:W-:Y:S01]  /*19610*/  ISETP.GE.AND P2, PT, R100, RZ, PT ;  /* 0x000000ff6400720c */ /* 0x000fe20003f46270 */
[----:B------:R-:W4:Y:S02]  /*19620*/  LDL.LU R107, [R1+0x4cb4] ;  /* 0x004cb400016b7983 */ /* 0x000f240000300800 */
[----:B------:R-:W-:Y:S01]  /*19630*/  @!P0 IMAD.MOV R162, RZ, RZ, -R162 ;  /* 0x000000ffffa28224 */ /* 0x000fe200078e0aa2 */
[----:B------:R-:W-:Y:S01]  /*19640*/  ISETP.GE.AND P0, PT, R99, RZ, PT ;  /* 0x000000ff6300720c */ /* 0x000fe20003f06270 */
[----:B------:R-:W2:Y:S01]  /*19650*/  LDL.LU R106, [R1+0x4cb0] ;  /* 0x004cb000016a7983 */ /* 0x000ea20000300800 */
[----:B------:R-:W-:-:S02]  /*19660*/  @!P5 IADD3 R163, -R163, RZ, RZ ;  /* 0x000000ffa3a3d210 */ /* 0x000fc40007ffe1ff */
[----:B------:R-:W-:Y:S01]  /*19670*/  ISETP.GE.AND P5, PT, R98, RZ, PT ;  /* 0x000000ff6200720c */ /* 0x000fe20003fa6270 */
[----:B------:R-:W3:Y:S02]  /*19680*/  LDL.LU R105, [R1+0x4cac] ;  /* 0x004cac0001697983 */ /* 0x000ee40000300800 */
[----:B------:R-:W-:Y:S01]  /*19690*/  @!P1 IMAD.MOV R164, RZ, RZ, -R164 ;  /* 0x000000ffffa49224 */ /* 0x000fe200078e0aa4 */
[----:B------:R-:W-:Y:S01]  /*196a0*/  ISETP.GE.AND P1, PT, R97, RZ, PT ;  /* 0x000000ff6100720c */ /* 0x000fe20003f26270 */
[----:B------:R-:W4:Y:S01]  /*196b0*/  LDL.LU R104, [R1+0x4ca8] ;  /* 0x004ca80001687983 */ /* 0x000f220000300800 */
[----:B------:R-:W-:Y:S02]  /*196c0*/  @!P2 IADD3 R166, -R166, RZ, RZ ;  /* 0x000000ffa6a6a210 */ /* 0x000fe40007ffe1ff */
[----:B------:R-:W-:Y:S01]  /*196d0*/  ISETP.GE.AND P2, PT, R95, RZ, PT ;  /* 0x000000ff5f00720c */ /* 0x000fe20003f46270 */
[----:B------:R-:W-:Y:S01]  /*196e0*/  @!P0 IMAD.MOV R167, RZ, RZ, -R167 ;  /* 0x000000ffffa78224 */ /* 0x000fe200078e0aa7 */
[----:B------:R-:W-:Y:S01]  /*196f0*/  ISETP.GE.AND P0, PT, R94, RZ, PT ;  /* 0x000000ff5e00720c */ /* 0x000fe20003f06270 */
[----:B------:R-:W2:Y:S02]  /*19700*/  LDL.LU R103, [R1+0x4ca4] ;  /* 0x004ca40001677983 */ /* 0x000ea40000300800 */
[----:B------:R-:W-:Y:S01]  /*19710*/  @!P5 IMAD.MOV R168, RZ, RZ, -R168 ;  /* 0x000000ffffa8d224 */ /* 0x000fe200078e0aa8 */
[----:B------:R-:W-:Y:S01]  /*19720*/  ISETP.GE.AND P5, PT, R93, RZ, PT ;  /* 0x000000ff5d00720c */ /* 0x000fe20003fa6270 */
[----:B------:R-:W3:Y:S02]  /*19730*/  LDL.LU R102, [R1+0x4ca0] ;  /* 0x004ca00001667983 */ /* 0x000ee40000300800 */
[----:B------:R-:W-:-:S02]  /*19740*/  @!P1 IADD3 R169, -R169, RZ, RZ ;  /* 0x000000ffa9a99210 */ /* 0x000fc40007ffe1ff */
[----:B------:R-:W-:Y:S01]  /*19750*/  ISETP.GE.AND P1, PT, R92, RZ, PT ;  /* 0x000000ff5c00720c */ /* 0x000fe20003f26270 */
[----:B------:R-:W4:Y:S01]  /*19760*/  LDL.LU R101, [R1+0x4c9c] ;  /* 0x004c9c0001657983 */ /* 0x000f220000300800 */
[----:B------:R-:W-:Y:S01]  /*19770*/  @!P2 IMAD.MOV R171, RZ, RZ, -R171 ;  /* 0x000000ffffaba224 */ /* 0x000fe200078e0aab */
[----:B------:R-:W-:Y:S02]  /*19780*/  ISETP.GE.AND P2, PT, R90, RZ, PT ;  /* 0x000000ff5a00720c */ /* 0x000fe40003f46270 */
[----:B------:R-:W-:Y:S01]  /*19790*/  @!P0 IADD3 R172, -R172, RZ, RZ ;  /* 0x000000ffacac8210 */ /* 0x000fe20007ffe1ff */
[----:B------:R-:W2:Y:S01]  /*197a0*/  LDL.LU R100, [R1+0x4c98] ;  /* 0x004c980001647983 */ /* 0x000ea20000300800 */
[----:B------:R-:W-:Y:S01]  /*197b0*/  ISETP.GE.AND P0, PT, R89, RZ, PT ;  /* 0x000000ff5900720c */ /* 0x000fe20003f06270 */
[----:B------:R-:W-:Y:S01]  /*197c0*/  @!P5 IMAD.MOV R173, RZ, RZ, -R173 ;  /* 0x000000ffffadd224 */ /* 0x000fe200078e0aad */
[----:B------:R-:W-:Y:S01]  /*197d0*/  ISETP.GE.AND P5, PT, R88, RZ, PT ;  /* 0x000000ff5800720c */ /* 0x000fe20003fa6270 */
[----:B------:R-:W3:Y:S03]  /*197e0*/  LDL.LU R99, [R1+0x4c94] ;  /* 0x004c940001637983 */ /* 0x000ee60000300800 */
[----:B------:R-:W-:Y:S01]  /*197f0*/  @!P1 IMAD.MOV R174, RZ, RZ, -R174 ;  /* 0x000000ffffae9224 */ /* 0x000fe200078e0aae */
[----:B------:R-:W-:Y:S01]  /*19800*/  ISETP.GE.AND P1, PT, R87, RZ, PT ;  /* 0x000000ff5700720c */ /* 0x000fe20003f26270 */
[----:B------:R-:W4:Y:S01]  /*19810*/  LDL.LU R98, [R1+0x4c90] ;  /* 0x004c900001627983 */ /* 0x000f220000300800 */
[----:B------:R-:W-:Y:S01]  /*19820*/  @!P2 IMAD.MOV R176, RZ, RZ, -R176 ;  /* 0x000000ffffb0a224 */ /* 0x000fe200078e0ab0 */
[----:B------:R-:W-:-:S02]  /*19830*/  ISETP.GE.AND P2, PT, R85, RZ, PT ;  /* 0x000000ff5500720c */ /* 0x000fc40003f46270 */
[----:B------:R-:W-:Y:S01]  /*19840*/  ISETP.GE.AND P4, PT, R71, RZ, PT ;  /* 0x000000ff4700720c */ /* 0x000fe20003f86270 */
[----:B------:R-:W-:Y:S01]  /*19850*/  @!P0 IMAD.MOV R177, RZ, RZ, -R177 ;  /* 0x000000ffffb18224 */ /* 0x000fe200078e0ab1 */
[----:B------:R-:W-:Y:S01]  /*19860*/  ISETP.GE.AND P0, PT, R84, RZ, PT ;  /* 0x000000ff5400720c */ /* 0x000fe20003f06270 */
[----:B------:R-:W2:Y:S01]  /*19870*/  LDL.LU R97, [R1+0x4c8c] ;  /* 0x004c8c0001617983 */ /* 0x000ea20000300800 */
[----:B------:R-:W-:Y:S02]  /*19880*/  @!P5 IADD3 R178, -R178, RZ, RZ ;  /* 0x000000ffb2b2d210 */ /* 0x000fe40007ffe1ff */
[----:B------:R-:W-:Y:S01]  /*19890*/  ISETP.GE.AND P5, PT, R83, RZ, PT ;  /* 0x000000ff5300720c */ /* 0x000fe20003fa6270 */
[----:B------:R-:W3:Y:S01]  /*198a0*/  LDL.LU R96, [R1+0x4c88] ;  /* 0x004c880001607983 */ /* 0x000ee20000300800 */
[----:B------:R-:W-:Y:S01]  /*198b0*/  @!P1 IMAD.MOV R179, RZ, RZ, -R179 ;  /* 0x000000ffffb39224 */ /* 0x000fe200078e0ab3 */
[----:B------:R-:W-:Y:S02]  /*198c0*/  ISETP.GE.AND P1, PT, R82, RZ, PT ;  /* 0x000000ff5200720c */ /* 0x000fe40003f26270 */
[----:B------:R-:W-:Y:S01]  /*198d0*/  @!P2 IADD3 R181, -R181, RZ, RZ ;  /* 0x000000ffb5b5a210 */ /* 0x000fe20007ffe1ff */
[----:B------:R-:W4:Y:S01]  /*198e0*/  LDL.LU R95, [R1+0x4c84] ;  /* 0x004c8400015f7983 */ /* 0x000f220000300800 */
[----:B------:R-:W-:-:S02]  /*198f0*/  ISETP.GE.AND P2, PT, R80, RZ, PT ;  /* 0x000000ff5000720c */ /* 0x000fc40003f46270 */
[----:B------:R-:W-:Y:S01]  /*19900*/  @!P0 IMAD.MOV R182, RZ, RZ, -R182 ;  /* 0x000000ffffb68224 */ /* 0x000fe200078e0ab6 */
[----:B------:R-:W-:Y:S01]  /*19910*/  ISETP.GE.AND P0, PT, R79, RZ, PT ;  /* 0x000000ff4f00720c */ /* 0x000fe20003f06270 */
[----:B------:R-:W-:Y:S01]  /*19920*/  @!P4 IMAD.MOV R195, RZ, RZ, -R195 ;  /* 0x000000ffffc3c224 */ /* 0x000fe200078e0ac3 */
[----:B------:R-:W2:Y:S01]  /*19930*/  LDL.LU R94, [R1+0x4c80] ;  /* 0x004c8000015e7983 */ /* 0x000ea20000300800 */
[----:B------:R-:W-:Y:S01]  /*19940*/  @!P5 IMAD.MOV R183, RZ, RZ, -R183 ;  /* 0x000000ffffb7d224 */ /* 0x000fe200078e0ab7 */
[----:B------:R-:W-:Y:S02]  /*19950*/  ISETP.GE.AND P5, PT, R78, RZ, PT ;  /* 0x000000ff4e00720c */ /* 0x000fe40003fa6270 */
[----:B------:R-:W-:Y:S01]  /*19960*/  @!P1 IADD3 R184, -R184, RZ, RZ ;  /* 0x000000ffb8b89210 */ /* 0x000fe20007ffe1ff */
[----:B------:R-:W3:Y:S01]  /*19970*/  LDL.LU R93, [R1+0x4c7c] ;  /* 0x004c7c00015d7983 */ /* 0x000ee20000300800 */
[----:B------:R-:W-:Y:S02]  /*19980*/  ISETP.GE.AND P1, PT, R77, RZ, PT ;  /* 0x000000ff4d00720c */ /* 0x000fe40003f26270 */
[----:B------:R-:W-:Y:S01]  /*19990*/  @!P2 IMAD.MOV R186, RZ, RZ, -R186 ;  /* 0x000000ffffbaa224 */ /* 0x000fe200078e0aba */
[----:B------:R-:W-:Y:S01]  /*199a0*/  ISETP.GE.AND P2, PT, R75, RZ, PT ;  /* 0x000000ff4b00720c */ /* 0x000fe20003f46270 */
[----:B------:R-:W4:Y:S01]  /*199b0*/  LDL.LU R92, [R1+0x4c78] ;  /* 0x004c7800015c7983 */ /* 0x000f220000300800 */
[----:B------:R-:W-:-:S02]  /*199c0*/  @!P0 IADD3 R187, -R187, RZ, RZ ;  /* 0x000000ffbbbb8210 */ /* 0x000fc40007ffe1ff */
[----:B------:R-:W-:Y:S01]  /*199d0*/  ISETP.GE.AND P0, PT, R74, RZ, PT ;  /* 0x000000ff4a00720c */ /* 0x000fe20003f06270 */
[----:B------:R-:W2:Y:S01]  /*199e0*/  LDL.LU R91, [R1+0x4c74] ;  /* 0x004c7400015b7983 */ /* 0x000ea20000300800 */
[----:B------:R-:W-:Y:S01]  /*199f0*/  @!P5 IMAD.MOV R188, RZ, RZ, -R188 ;  /* 0x000000ffffbcd224 */ /* 0x000fe200078e0abc */
[----:B------:R-:W-:Y:S02]  /*19a00*/  ISETP.GE.AND P5, PT, R73, RZ, PT ;  /* 0x000000ff4900720c */ /* 0x000fe40003fa6270 */
[----:B------:R-:W-:Y:S01]  /*19a10*/  ISETP.GE.AND P4, PT, R66, RZ, PT ;  /* 0x000000ff4200720c */ /* 0x000fe20003f86270 */
[----:B------:R-:W-:Y:S01]  /*19a20*/  @!P1 IMAD.MOV R189, RZ, RZ, -R189 ;  /* 0x000000ffffbd9224 */ /* 0x000fe200078e0abd */
[----:B------:R-:W-:Y:S01]  /*19a30*/  ISETP.GE.AND P1, PT, R72, RZ, PT ;  /* 0x000000ff4800720c */ /* 0x000fe20003f26270 */
[----:B------:R-:W3:Y:S01]  /*19a40*/  LDL.LU R90, [R1+0x4c70] ;  /* 0x004c7000015a7983 */ /* 0x000ee20000300800 */
[----:B------:R-:W-:Y:S01]  /*19a50*/  @!P2 IMAD.MOV R191, RZ, RZ, -R191 ;  /* 0x000000ffffbfa224 */ /* 0x000fe200078e0abf */
[----:B------:R-:W-:-:S02]  /*19a60*/  ISETP.GE.AND P2, PT, R70, RZ, PT ;  /* 0x000000ff4600720c */ /* 0x000fc40003f46270 */
[----:B------:R-:W4:Y:S01]  /*19a70*/  LDL.LU R89, [R1+0x4c6c] ;  /* 0x004c6c0001597983 */ /* 0x000f220000300800 */
[----:B------:R-:W-:Y:S01]  /*19a80*/  @!P0 IMAD.MOV R192, RZ, RZ, -R192 ;  /* 0x000000ffffc08224 */ /* 0x000fe200078e0ac0 */
[----:B------:R-:W-:Y:S02]  /*19a90*/  ISETP.GE.AND P0, PT, R69, RZ, PT ;  /* 0x000000ff4500720c */ /* 0x000fe40003f06270 */
[----:B------:R-:W-:Y:S01]  /*19aa0*/  @!P5 IADD3 R193, -R193, RZ, RZ ;  /* 0x000000ffc1c1d210 */ /* 0x000fe20007ffe1ff */
[----:B------:R-:W2:Y:S01]  /*19ab0*/  LDL.LU R88, [R1+0x4c68] ;  /* 0x004c680001587983 */ /* 0x000ea20000300800 */
[----:B------:R-:W-:Y:S02]  /*19ac0*/  ISETP.GE.AND P5, PT, R68, RZ, PT ;  /* 0x000000ff4400720c */ /* 0x000fe40003fa6270 */
[----:B------:R-:W-:Y:S01]  /*19ad0*/  @!P1 IMAD.MOV R194, RZ, RZ, -R194 ;  /* 0x000000ffffc29224 */ /* 0x000fe200078e0ac2 */
[----:B------:R-:W-:Y:S01]  /*19ae0*/  ISETP.GE.AND P1, PT, R67, RZ, PT ;  /* 0x000000ff4300720c */ /* 0x000fe20003f26270 */
[----:B------:R-:W-:Y:S01]  /*19af0*/  @!P4 IMAD.MOV R200, RZ, RZ, -R200 ;  /* 0x000000ffffc8c224 */ /* 0x000fe200078e0ac8 */
[----:B------:R-:W-:Y:S01]  /*19b00*/  @!P2 IADD3 R196, -R196, RZ, RZ ;  /* 0x000000ffc4c4a210 */ /* 0x000fe20007ffe1ff */
[----:B------:R-:W3:Y:S01]  /*19b10*/  LDL.LU R87, [R1+0x4c64] ;  /* 0x004c640001577983 */ /* 0x000ee20000300800 */
[----:B------:R-:W-:-:S02]  /*19b20*/  ISETP.GE.AND P2, PT, R65, RZ, PT ;  /* 0x000000ff4100720c */ /* 0x000fc40003f46270 */
[----:B------:R-:W-:Y:S01]  /*19b30*/  @!P0 IMAD.MOV R197, RZ, RZ, -R197 ;  /* 0x000000ffffc58224 */ /* 0x000fe200078e0ac5 */
[----:B------:R-:W-:Y:S01]  /*19b40*/  ISETP.GE.AND P0, PT, R64, RZ, PT ;  /* 0x000000ff4000720c */ /* 0x000fe20003f06270 */
[----:B------:R-:W4:Y:S02]  /*19b50*/  LDL.LU R86, [R1+0x4c60] ;  /* 0x004c600001567983 */ /* 0x000f240000300800 */
[----:B------:R-:W-:Y:S01]  /*19b60*/  @!P5 IMAD.MOV R198, RZ, RZ, -R198 ;  /* 0x000000ffffc6d224 */ /* 0x000fe200078e0ac6 */
[----:B------:R-:W-:Y:S01]  /*19b70*/  ISETP.GE.AND P5, PT, R63, RZ, PT ;  /* 0x000000ff3f00720c */ /* 0x000fe20003fa6270 */
[----:B------:R-:W2:Y:S01]  /*19b80*/  LDL.LU R85, [R1+0x4c5c] ;  /* 0x004c5c0001557983 */ /* 0x000ea20000300800 */
[----:B------:R-:W-:Y:S02]  /*19b90*/  @!P1 IADD3 R199, -R199, RZ, RZ ;  /* 0x000000ffc7c79210 */ /* 0x000fe40007ffe1ff */
[----:B------:R-:W-:Y:S01]  /*19ba0*/  ISETP.GE.AND P1, PT, R62, RZ, PT ;  /* 0x000000ff3e00720c */ /* 0x000fe20003f26270 */
[----:B------:R-:W3:Y:S01]  /*19bb0*/  LDL.LU R84, [R1+0x4c58] ;  /* 0x004c580001547983 */ /* 0x000ee20000300800 */
[----:B------:R-:W-:Y:S01]  /*19bc0*/  ISETP.GE.AND P4, PT, R61, RZ, PT ;  /* 0x000000ff3d00720c */ /* 0x000fe20003f86270 */
[----:B------:R-:W-:Y:S01]  /*19bd0*/  @!P2 IMAD.MOV R201, RZ, RZ, -R201 ;  /* 0x000000ffffc9a224 */ /* 0x000fe200078e0ac9 */
[----:B------:R-:W-:Y:S01]  /*19be0*/  ISETP.GE.AND P2, PT, R60, RZ, PT ;  /* 0x000000ff3c00720c */ /* 0x000fe20003f46270 */
[----:B------:R-:W4:Y:S01]  /*19bf0*/  LDL.LU R83, [R1+0x4c54] ;  /* 0x004c540001537983 */ /* 0x000f220000300800 */
[----:B------:R-:W-:-:S02]  /*19c00*/  @!P0 IADD3 R202, -R202, RZ, RZ ;  /* 0x000000ffcaca8210 */ /* 0x000fc40007ffe1ff */
[----:B------:R-:W-:Y:S01]  /*19c10*/  ISETP.GE.AND P0, PT, R59, RZ, PT ;  /* 0x000000ff3b00720c */ /* 0x000fe20003f06270 */
[----:B------:R-:W-:Y:S01]  /*19c20*/  @!P5 IMAD.MOV R203, RZ, RZ, -R203 ;  /* 0x000000ffffcbd224 */ /* 0x000fe200078e0acb */
[----:B------:R-:W-:Y:S01]  /*19c30*/  ISETP.GE.AND P5, PT, R58, RZ, PT ;  /* 0x000000ff3a00720c */ /* 0x000fe20003fa6270 */
[----:B------:R-:W2:Y:S02]  /*19c40*/  LDL.LU R82, [R1+0x4c50] ;  /* 0x004c500001527983 */ /* 0x000ea40000300800 */
[----:B------:R-:W-:Y:S01]  /*19c50*/  @!P1 IMAD.MOV R204, RZ, RZ, -R204 ;  /* 0x000000ffffcc9224 */ /* 0x000fe200078e0acc */
[----:B------:R-:W-:Y:S01]  /*19c60*/  ISETP.GE.AND P1, PT, R57, RZ, PT ;  /* 0x000000ff3900720c */ /* 0x000fe20003f26270 */
[----:B------:R-:W3:Y:S01]  /*19c70*/  LDL.LU R81, [R1+0x4c4c] ;  /* 0x004c4c0001517983 */ /* 0x000ee20000300800 */
[----:B------:R-:W-:Y:S01]  /*19c80*/  @!P4 IADD3 R205, -R205, RZ, RZ ;  /* 0x000000ffcdcdc210 */ /* 0x000fe20007ffe1ff */
[----:B------:R-:W-:Y:S01]  /*19c90*/  @!P2 IMAD.MOV R206, RZ, RZ, -R206 ;  /* 0x000000ffffcea224 */ /* 0x000fe200078e0ace */
[----:B------:R-:W-:Y:S01]  /*19ca0*/  ISETP.GE.AND P4, PT, R56, RZ, PT ;  /* 0x000000ff3800720c */ /* 0x000fe20003f86270 */
[----:B------:R-:W4:Y:S01]  /*19cb0*/  LDL.LU R80, [R1+0x4c48] ;  /* 0x004c480001507983 */ /* 0x000f220000300800 */
[----:B------:R-:W-:Y:S01]  /*19cc0*/  ISETP.GE.AND P2, PT, R55, RZ, PT ;  /* 0x000000ff3700720c */ /* 0x000fe20003f46270 */
[----:B------:R-:W-:Y:S01]  /*19cd0*/  @!P0 IMAD.MOV R207, RZ, RZ, -R207 ;  /* 0x000000ffffcf8224 */ /* 0x000fe200078e0acf */
[----:B------:R-:W-:Y:S01]  /*19ce0*/  ISETP.GE.AND P0, PT, R54, RZ, PT ;  /* 0x000000ff3600720c */ /* 0x000fe20003f06270 */
[----:B------:R-:W2:Y:S01]  /*19cf0*/  LDL.LU R79, [R1+0x4c44] ;  /* 0x004c4400014f7983 */ /* 0x000ea20000300800 */
[----:B------:R-:W-:-:S02]  /*19d00*/  @!P5 IADD3 R208, -R208, RZ, RZ ;  /* 0x000000ffd0d0d210 */ /* 0x000fc40007ffe1ff */
[----:B------:R-:W-:Y:S01]  /*19d10*/  ISETP.GE.AND P5, PT, R53, RZ, PT ;  /* 0x000000ff3500720c */ /* 0x000fe20003fa6270 */
[----:B------:R-:W-:Y:S01]  /*19d20*/  @!P1 IMAD.MOV R209, RZ, RZ, -R209 ;  /* 0x000000ffffd19224 */ /* 0x000fe200078e0ad1 */
[----:B------:R-:W-:Y:S01]  /*19d30*/  ISETP.GE.AND P1, PT, R52, RZ, PT ;  /* 0x000000ff3400720c */ /* 0x000fe20003f26270 */
[----:B------:R-:W3:Y:S02]  /*19d40*/  LDL.LU R78, [R1+0x4c40] ;  /* 0x004c4000014e7983 */ /* 0x000ee40000300800 */
[----:B------:R-:W-:Y:S01]  /*19d50*/  @!P4 IMAD.MOV R210, RZ, RZ, -R210 ;  /* 0x000000ffffd2c224 */ /* 0x000fe200078e0ad2 */
[----:B------:R-:W-:Y:S01]  /*19d60*/  ISETP.GE.AND P4, PT, R51, RZ, PT ;  /* 0x000000ff3300720c */ /* 0x000fe20003f86270 */
[----:B------:R-:W4:Y:S01]  /*19d70*/  LDL.LU R77, [R1+0x4c3c] ;  /* 0x004c3c00014d7983 */ /* 0x000f220000300800 */
[----:B------:R-:W-:Y:S01]  /*19d80*/  @!P2 IADD3 R211, -R211, RZ, RZ ;  /* 0x000000ffd3d3a210 */ /* 0x000fe20007ffe1ff */
[----:B------:R-:W-:Y:S01]  /*19d90*/  @!P0 IMAD.MOV R212, RZ, RZ, -R212 ;  /* 0x000000ffffd48224 */ /* 0x000fe200078e0ad4 */
[----:B------:R-:W-:Y:S01]  /*19da0*/  ISETP.GE.AND P2, PT, R50, RZ, PT ;  /* 0x000000ff3200720c */ /* 0x000fe20003f46270 */
[----:B------:R-:W2:Y:S01]  /*19db0*/  LDL.LU R76, [R1+0x4c38] ;  /* 0x004c3800014c7983 */ /* 0x000ea20000300800 */
[----:B------:R-:W-:Y:S01]  /*19dc0*/  ISETP.GE.AND P0, PT, R49, RZ, PT ;  /* 0x000000ff3100720c */ /* 0x000fe20003f06270 */
[----:B------:R-:W-:Y:S01]  /*19dd0*/  @!P5 IMAD.MOV R213, RZ, RZ, -R213 ;  /* 0x000000ffffd5d224 */ /* 0x000fe200078e0ad5 */
[----:B------:R-:W-:Y:S01]  /*19de0*/  ISETP.GE.AND P5, PT, R48, RZ, PT ;  /* 0x000000ff3000720c */ /* 0x000fe20003fa6270 */
[----:B------:R-:W3:Y:S01]  /*19df0*/  LDL.LU R75, [R1+0x4c34] ;  /* 0x004c3400014b7983 */ /* 0x000ee20000300800 */
[----:B------:R-:W-:-:S02]  /*19e00*/  @!P1 IADD3 R214, -R214, RZ, RZ ;  /* 0x000000ffd6d69210 */ /* 0x000fc40007ffe1ff */
[----:B------:R-:W-:Y:S01]  /*19e10*/  ISETP.GE.AND P1, PT, R47, RZ, PT ;  /* 0x000000ff2f00720c */ /* 0x000fe20003f26270 */
[----:B------:R-:W-:Y:S01]  /*19e20*/  @!P4 IMAD.MOV R215, RZ, RZ, -R215 ;  /* 0x000000ffffd7c224 */ /* 0x000fe200078e0ad7 */
[----:B------:R-:W-:Y:S01]  /*19e30*/  ISETP.GE.AND P4, PT, R46, RZ, PT ;  /* 0x000000ff2e00720c */ /* 0x000fe20003f86270 */
[----:B------:R-:W4:Y:S02]  /*19e40*/  LDL.LU R74, [R1+0x4c30] ;  /* 0x004c3000014a7983 */ /* 0x000f240000300800 */
[----:B------:R-:W-:Y:S01]  /*19e50*/  @!P2 IMAD.MOV R216, RZ, RZ, -R216 ;  /* 0x000000ffffd8a224 */ /* 0x000fe200078e0ad8 */
[----:B------:R-:W-:Y:S01]  /*19e60*/  ISETP.GE.AND P2, PT, R45, RZ, PT ;  /* 0x000000ff2d00720c */ /* 0x000fe20003f46270 */
[----:B------:R-:W2:Y:S01]  /*19e70*/  LDL.LU R73, [R1+0x4c2c] ;  /* 0x004c2c0001497983 */ /* 0x000ea20000300800 */
[----:B------:R-:W-:Y:S01]  /*19e80*/  @!P0 IADD3 R217, -R217, RZ, RZ ;  /* 0x000000ffd9d98210 */ /* 0x000fe20007ffe1ff */
[----:B------:R-:W-:Y:S01]  /*19e90*/  @!P5 IMAD.MOV R218, RZ, RZ, -R218 ;  /* 0x000000ffffdad224 */ /* 0x000fe200078e0ada */
        /* <DEDUP_REMOVED lines=14> */
[----:B------:R-:W-:Y:S02]  /*19f80*/  @!P5 IADD3 R223, -R223, RZ, RZ ;  /* 0x000000ffdfdfd210 */ /* 0x000fe40007ffe1ff */
[----:B------:R-:W-:Y:S01]  /*19f90*/  ISETP.GE.AND P5, PT, R38, RZ, PT ;  /* 0x000000ff2600720c */ /* 0x000fe20003fa6270 */
[----:B------:R-:W4:Y:S01]  /*19fa0*/  LDL.LU R68, [R1+0x4c18] ;  /* 0x004c180001447983 */ /* 0x000f220000300800 */
[----:B------:R-:W-:Y:S01]  /*19fb0*/  @!P1 IMAD.MOV R224, RZ, RZ, -R224 ;  /* 0x000000ffffe09224 */ /* 0x000fe200078e0ae0 */
[----:B------:R-:W-:-:S02]  /*19fc0*/  ISETP.GE.AND P1, PT, R37, RZ, PT ;  /* 0x000000ff2500720c */ /* 0x000fc40003f26270 */
[----:B------:R-:W2:Y:S01]  /*19fd0*/  LDL.LU R67, [R1+0x4c14] ;  /* 0x004c140001437983 */ /* 0x000ea20000300800 */
[----:B------:R-:W-:Y:S01]  /*19fe0*/  @!P4 IMAD.MOV R225, RZ, RZ, -R225 ;  /* 0x000000ffffe1c224 */ /* 0x000fe200078e0ae1 */
[----:B------:R-:W-:Y:S02]  /*19ff0*/  ISETP.GE.AND P4, PT, R36, RZ, PT ;  /* 0x000000ff2400720c */ /* 0x000fe40003f86270 */
[----:B------:R-:W3:Y:S01]  /*1a000*/  LDL.LU R66, [R1+0x4c10] ;  /* 0x004c100001427983 */ /* 0x000ee20000300800 */
[----:B------:R-:W-:-:S03]  /*1a010*/  @!P2 IADD3 R226, -R226, RZ, RZ ;  /* 0x000000ffe2e2a210 */ /* 0x000fc60007ffe1ff */
[----:B------:R-:W4:Y:S01]  /*1a020*/  LDL.LU R65, [R1+0x4c0c] ;  /* 0x004c0c0001417983 */ /* 0x000f220000300800 */
[----:B------:R-:W-:-:S03]  /*1a030*/  ISETP.GE.AND P2, PT, R35, RZ, PT ;  /* 0x000000ff2300720c */ /* 0x000fc60003f46270 */
[----:B------:R-:W2:Y:S01]  /*1a040*/  LDL.LU R64, [R1+0x4c08] ;  /* 0x004c080001407983 */ /* 0x000ea20000300800 */
[----:B------:R-:W-:-:S03]  /*1a050*/  @!P0 IMAD.MOV R227, RZ, RZ, -R227 ;  /* 0x000000ffffe38224 */ /* 0x000fc600078e0ae3 */
[----:B------:R-:W3:Y:S01]  /*1a060*/  LDL.LU R63, [R1+0x4c04] ;  /* 0x004c0400013f7983 */ /* 0x000ee20000300800 */
[----:B------:R-:W-:-:S03]  /*1a070*/  ISETP.GE.AND P0, PT, R34, RZ, PT ;  /* 0x000000ff2200720c */ /* 0x000fc60003f06270 */
[----:B------:R-:W4:Y:S01]  /*1a080*/  LDL.LU R62, [R1+0x4c00] ;  /* 0x004c0000013e7983 */ /* 0x000f220000300800 */
[----:B------:R-:W-:-:S03]  /*1a090*/  @!P5 IMAD.MOV R228, RZ, RZ, -R228 ;  /* 0x000000ffffe4d224 */ /* 0x000fc600078e0ae4 */
[----:B------:R-:W2:Y:S01]  /*1a0a0*/  LDL.LU R61, [R1+0x4bfc] ;  /* 0x004bfc00013d7983 */ /* 0x000ea20000300800 */
[----:B------:R-:W-:-:S03]  /*1a0b0*/  ISETP.GE.AND P5, PT, R33, RZ, PT ;  /* 0x000000ff2100720c */ /* 0x000fc60003fa6270 */
[----:B------:R-:W3:Y:S04]  /*1a0c0*/  LDL.LU R60, [R1+0x4bf8] ;  /* 0x004bf800013c7983 */ /* 0x000ee80000300800 */
[----:B------:R-:W4:Y:S04]  /*1a0d0*/  LDL.LU R59, [R1+0x4bf4] ;  /* 0x004bf400013b7983 */ /* 0x000f280000300800 */
[----:B------:R-:W2:Y:S04]  /*1a0e0*/  LDL.LU R58, [R1+0x4bf0] ;  /* 0x004bf000013a7983 */ /* 0x000ea80000300800 */
[----:B------:R-:W3:Y:S04]  /*1a0f0*/  LDL.LU R57, [R1+0x4bec] ;  /* 0x004bec0001397983 */ /* 0x000ee80000300800 */
[----:B------:R-:W4:Y:S01]  /*1a100*/  LDL.LU R56, [R1+0x4be8] ;  /* 0x004be80001387983 */ /* 0x000f220000300800 */
[----:B------:R-:W-:-:S03]  /*1a110*/  @!P1 IADD3 R229, -R229, RZ, RZ ;  /* 0x000000ffe5e59210 */ /* 0x000fc60007ffe1ff */
[----:B------:R-:W2:Y:S01]  /*1a120*/  LDL.LU R55, [R1+0x4be4] ;  /* 0x004be40001377983 */ /* 0x000ea20000300800 */
[----:B------:R-:W-:-:S03]  /*1a130*/  ISETP.GE.AND P1, PT, R32, RZ, PT ;  /* 0x000000ff2000720c */ /* 0x000fc60003f26270 */
[----:B------:R-:W3:Y:S01]  /*1a140*/  LDL.LU R54, [R1+0x4be0] ;  /* 0x004be00001367983 */ /* 0x000ee20000300800 */
[----:B------:R-:W-:-:S03]  /*1a150*/  @!P4 IMAD.MOV R230, RZ, RZ, -R230 ;  /* 0x000000ffffe6c224 */ /* 0x000fc600078e0ae6 */
[----:B------:R-:W4:Y:S01]  /*1a160*/  LDL.LU R53, [R1+0x4bdc] ;  /* 0x004bdc0001357983 */ /* 0x000f220000300800 */
[----:B------:R-:W-:-:S03]  /*1a170*/  ISETP.GE.AND P4, PT, R31, RZ, PT ;  /* 0x000000ff1f00720c */ /* 0x000fc60003f86270 */
[----:B------:R-:W2:Y:S01]  /*1a180*/  LDL.LU R52, [R1+0x4bd8] ;  /* 0x004bd80001347983 */ /* 0x000ea20000300800 */
[----:B------:R-:W-:-:S03]  /*1a190*/  @!P2 IMAD.MOV R231, RZ, RZ, -R231 ;  /* 0x000000ffffe7a224 */ /* 0x000fc600078e0ae7 */
[----:B------:R-:W3:Y:S01]  /*1a1a0*/  LDL.LU R51, [R1+0x4bd4] ;  /* 0x004bd40001337983 */ /* 0x000ee20000300800 */
[----:B------:R-:W-:-:S03]  /*1a1b0*/  ISETP.GE.AND P2, PT, R30, RZ, PT ;  /* 0x000000ff1e00720c */ /* 0x000fc60003f46270 */
        /* <DEDUP_REMOVED lines=8> */
[----:B------:R-:W2:Y:S04]  /*1a240*/  LDL.LU R46, [R1+0x4bc0] ;  /* 0x004bc000012e7983 */ /* 0x000ea80000300800 */
[----:B------:R-:W3:Y:S04]  /*1a250*/  LDL.LU R45, [R1+0x4bbc] ;  /* 0x004bbc00012d7983 */ /* 0x000ee80000300800 */
[----:B------:R-:W4:Y:S04]  /*1a260*/  LDL.LU R44, [R1+0x4bb8] ;  /* 0x004bb800012c7983 */ /* 0x000f280000300800 */
[----:B------:R-:W2:Y:S04]  /*1a270*/  LDL.LU R43, [R1+0x4bb4] ;  /* 0x004bb400012b7983 */ /* 0x000ea80000300800 */
[----:B------:R-:W3:Y:S01]  /*1a280*/  LDL.LU R42, [R1+0x4bb0] ;  /* 0x004bb000012a7983 */ /* 0x000ee20000300800 */
[----:B------:R-:W-:-:S03]  /*1a290*/  @!P1 IMAD.MOV R234, RZ, RZ, -R234 ;  /* 0x000000ffffea9224 */ /* 0x000fc600078e0aea */
[----:B------:R-:W4:Y:S01]  /*1a2a0*/  LDL.LU R41, [R1+0x4bac] ;  /* 0x004bac0001297983 */ /* 0x000f220000300800 */
[----:B------:R-:W-:-:S03]  /*1a2b0*/  ISETP.GE.AND P1, PT, R27, RZ, PT ;  /* 0x000000ff1b00720c */ /* 0x000fc60003f26270 */
[----:B------:R-:W2:Y:S01]  /*1a2c0*/  LDL.LU R40, [R1+0x4ba8] ;  /* 0x004ba80001287983 */ /* 0x000ea20000300800 */
[----:B------:R-:W-:-:S03]  /*1a2d0*/  @!P4 IADD3 R235, -R235, RZ, RZ ;  /* 0x000000ffebebc210 */ /* 0x000fc60007ffe1ff */
[----:B------:R-:W3:Y:S01]  /*1a2e0*/  LDL.LU R39, [R1+0x4ba4] ;  /* 0x004ba40001277983 */ /* 0x000ee20000300800 */
[----:B------:R-:W-:-:S03]  /*1a2f0*/  ISETP.GE.AND P4, PT, R26, RZ, PT ;  /* 0x000000ff1a00720c */ /* 0x000fc60003f86270 */
[----:B------:R-:W4:Y:S01]  /*1a300*/  LDL.LU R38, [R1+0x4ba0] ;  /* 0x004ba00001267983 */ /* 0x000f220000300800 */
[----:B------:R-:W-:-:S03]  /*1a310*/  @!P2 IMAD.MOV R236, RZ, RZ, -R236 ;  /* 0x000000ffffeca224 */ /* 0x000fc600078e0aec */
[----:B------:R-:W2:Y:S01]  /*1a320*/  LDL.LU R37, [R1+0x4b9c] ;  /* 0x004b9c0001257983 */ /* 0x000ea20000300800 */
[----:B------:R-:W-:-:S03]  /*1a330*/  ISETP.GE.AND P2, PT, R25, RZ, PT ;  /* 0x000000ff1900720c */ /* 0x000fc60003f46270 */
        /* <DEDUP_REMOVED lines=8> */
[----:B------:R-:W4:Y:S04]  /*1a3c0*/  LDL.LU R32, [R1+0x4b88] ;  /* 0x004b880001207983 */ /* 0x000f280000300800 */
[----:B------:R-:W2:Y:S04]  /*1a3d0*/  LDL.LU R31, [R1+0x4b84] ;  /* 0x004b8400011f7983 */ /* 0x000ea80000300800 */
[----:B------:R-:W3:Y:S04]  /*1a3e0*/  LDL.LU R30, [R1+0x4b80] ;  /* 0x004b8000011e7983 */ /* 0x000ee80000300800 */
[----:B------:R-:W4:Y:S04]  /*1a3f0*/  LDL.LU R29, [R1+0x4b7c] ;  /* 0x004b7c00011d7983 */ /* 0x000f280000300800 */
        /* <DEDUP_REMOVED lines=8> */
[----:B------:R-:W3:Y:S01]  /*1a480*/  LDL.LU R24, [R1+0x4b68] ;  /* 0x004b680001187983 */ /* 0x000ee20000300800 */
[----:B------:R-:W-:-:S03]  /*1a490*/  @!P2 IADD3 R241, -R241, RZ, RZ ;  /* 0x000000fff1f1a210 */ /* 0x000fc60007ffe1ff */
[----:B------:R-:W4:Y:S01]  /*1a4a0*/  LDL.LU R23, [R1+0x4b64] ;  /* 0x004b640001177983 */ /* 0x000f220000300800 */
[----:B------:R-:W-:-:S03]  /*1a4b0*/  ISETP.GE.AND P2, PT, R7, RZ, PT ;  /* 0x000000ff0700720c */ /* 0x000fc60003f46270 */
[----:B------:R-:W2:Y:S01]  /*1a4c0*/  LDL.LU R9, [R1+0x98] ;  /* 0x0000980001097983 */ /* 0x000ea20000300800 */
[----:B------:R-:W-:-:S03]  /*1a4d0*/  @!P0 IMAD.MOV R242, RZ, RZ, -R242 ;  /* 0x000000fffff28224 */ /* 0x000fc600078e0af2 */
[----:B------:R-:W3:Y:S01]  /*1a4e0*/  LDL.LU R8, [R1+0x94] ;  /* 0x0000940001087983 */ /* 0x000ee20000300800 */
[----:B------:R-:W-:Y:S01]  /*1a4f0*/  ISETP.GE.AND P0, PT, R6, RZ, PT ;  /* 0x000000ff0600720c */ /* 0x000fe20003f06270 */
[----:B------:R-:W-:Y:S02]  /*1a500*/  @!P5 IMAD.MOV R243, RZ, RZ, -R243 ;  /* 0x000000fffff3d224 */ /* 0x000fe400078e0af3 */
[----:B------:R-:W4:Y:S01]  /*1a510*/  LDL.LU R7, [R1+0x90] ;  /* 0x0000900001077983 */ /* 0x000f220000300800 */
[----:B------:R-:W-:-:S03]  /*1a520*/  ISETP.GE.AND P5, PT, R5, RZ, PT ;  /* 0x000000ff0500720c */ /* 0x000fc60003fa6270 */
[----:B------:R-:W4:Y:S04]  /*1a530*/  LDL.LU R6, [R1+0x8c] ;  /* 0x00008c0001067983 */ /* 0x000f280000300800 */
[----:B------:R-:W4:Y:S01]  /*1a540*/  LDL.LU R5, [R1+0x88] ;  /* 0x0000880001057983 */ /* 0x000f220000300800 */
[----:B------:R-:W-:Y:S02]  /*1a550*/  ISETP.NE.AND P3, PT, R249, RZ, PT ;  /* 0x000000fff900720c */ /* 0x000fe40003f65270 */
[----:B------:R-:W-:Y:S01]  /*1a560*/  LOP3.LUT R249, RZ, R249, RZ, 0x33, !PT ;  /* 0x000000f9fff97212 */ /* 0x000fe200078e33ff */
[----:B------:R-:W-:Y:S01]  /*1a570*/  @!P4 IMAD.MOV R246, RZ, RZ, -R246 ;  /* 0x000000fffff6c224 */ /* 0x000fe200078e0af6 */
[----:B------:R-:W-:Y:S01]  /*1a580*/  @!P1 IADD3 R244, -R244, RZ, RZ ;  /* 0x000000fff4f49210 */ /* 0x000fe20007ffe1ff */
[----:B------:R-:W-:Y:S01]  /*1a590*/  @!P2 IMAD.MOV R247, RZ, RZ, -R247 ;  /* 0x000000fffff7a224 */ /* 0x000fe200078e0af7 */
[----:B------:R-:W-:-:S02]  /*1a5a0*/  ISETP.GE.AND P1, PT, R22, RZ, PT ;  /* 0x000000ff1600720c */ /* 0x000fc40003f26270 */
[----:B------:R-:W4:Y:S01]  /*1a5b0*/  LDL.LU R22, [R1+0x4b60] ;  /* 0x004b600001167983 */ /* 0x000f220000300800 */
[----:B------:R-:W-:Y:S02]  /*1a5c0*/  ISETP.GE.AND P4, PT, R19, RZ, PT ;  /* 0x000000ff1300720c */ /* 0x000fe40003f86270 */
[C---:B------:R-:W-:Y:S01]  /*1a5d0*/  SEL R10, R249.reuse, R12, !P3 ;  /* 0x0000000cf90a7207 */ /* 0x040fe20005800000 */
[----:B------:R-:W4:Y:S01]  /*1a5e0*/  LDL.LU R19, [R1+0x4b5c] ;  /* 0x004b5c0001137983 */ /* 0x000f220000300800 */
[----:B------:R-:W-:Y:S02]  /*1a5f0*/  ISETP.GE.AND P2, PT, R18, RZ, PT ;  /* 0x000000ff1200720c */ /* 0x000fe40003f46270 */
[----:B------:R-:W-:Y:S01]  /*1a600*/  @!P0 IADD3 R248, -R248, RZ, RZ ;  /* 0x000000fff8f88210 */ /* 0x000fe20007ffe1ff */
[----:B------:R-:W4:Y:S01]  /*1a610*/  LDL.LU R18, [R1+0x4b58] ;  /* 0x004b580001127983 */ /* 0x000f220000300800 */
[----:B------:R-:W-:Y:S02]  /*1a620*/  ISETP.GE.AND P0, PT, R16, RZ, PT ;  /* 0x000000ff1000720c */ /* 0x000fe40003f06270 */
[----:B------:R-:W-:Y:S01]  /*1a630*/  ISETP.GE.AND P6, PT, R14, RZ, PT ;  /* 0x000000ff0e00720c */ /* 0x000fe20003fc6270 */
[----:B------:R-:W4:Y:S04]  /*1a640*/  LDL.LU R16, [R1+0x4b54] ;  /* 0x004b540001107983 */ /* 0x000f280000300800 */
[----:B------:R-:W4:Y:S04]  /*1a650*/  LDL.LU R14, [R1+0x4b50] ;  /* 0x004b5000010e7983 */ /* 0x000f280000300800 */
[----:B------:R-:W-:Y:S01]  /*1a660*/  STL [R1+0x498], R10 ;  /* 0x0004980a01007387 */ /* 0x000fe20000100800 */
[----:B--2---:R-:W-:-:S02]  /*1a670*/  SEL R9, R249, R9, !P3 ;  /* 0x00000009f9097207 */ /* 0x004fc40005800000 */
[----:B---3--:R-:W-:-:S03]  /*1a680*/  SEL R0, R249, R8, !P3 ;  /* 0x00000008f9007207 */ /* 0x008fc60005800000 */
[----:B------:R-:W-:Y:S01]  /*1a690*/  STL [R1+0x49c], R9 ;  /* 0x00049c0901007387 */ /* 0x000fe20000100800 */
[----:B----4-:R-:W-:-:S03]  /*1a6a0*/  SEL R7, R249, R7, !P3 ;  /* 0x00000007f9077207 */ /* 0x010fc60005800000 */
[----:B------:R1:W-:Y:S01]  /*1a6b0*/  STL [R1+0x494], R0 ;  /* 0x0004940001007387 */ /* 0x0003e20000100800 */
[----:B------:R-:W-:-:S03]  /*1a6c0*/  SEL R6, R249, R6, !P3 ;  /* 0x00000006f9067207 */ /* 0x000fc60005800000 */
[----:B------:R2:W-:Y:S04]  /*1a6d0*/  STL [R1+0x490], R7 ;  /* 0x0004900701007387 */ /* 0x0005e80000100800 */
[----:B------:R-:W3:Y:S01]  /*1a6e0*/  LDL.LU R12, [R1+0x84] ;  /* 0x00008400010c7983 */ /* 0x000ee20000300800 */
[----:B-1----:R-:W-:-:S03]  /*1a6f0*/  SEL R0, R249, R5, !P3 ;  /* 0x00000005f9007207 */ /* 0x002fc60005800000 */
[----:B------:R1:W-:Y:S04]  /*1a700*/  STL [R1+0x48c], R6 ;  /* 0x00048c0601007387 */ /* 0x0003e80000100800 */
[----:B------:R-:W4:Y:S04]  /*1a710*/  LDL.LU R9, [R1+0x80] ;  /* 0x0000800001097983 */ /* 0x000f280000300800 */
[----:B------:R1:W-:Y:S04]  /*1a720*/  STL [R1+0x480], R0 ;  /* 0x0004800001007387 */ /* 0x0003e80000100800 */
[----:B------:R-:W4:Y:S04]  /*1a730*/  LDL.LU R8, [R1+0x7c] ;  /* 0x00007c0001087983 */ /* 0x000f280000300800 */
[----:B--2---:R-:W2:Y:S04]  /*1a740*/  LDL.LU R7, [R1+0x78] ;  /* 0x0000780001077983 */ /* 0x004ea80000300800 */
[----:B-1----:R-:W2:Y:S04]  /*1a750*/  LDL.LU R6, [R1+0x74] ;  /* 0x0000740001067983 */ /* 0x002ea80000300800 */
[----:B------:R-:W2:Y:S04]  /*1a760*/  LDL.LU R5, [R1+0x70] ;  /* 0x0000700001057983 */ /* 0x000ea80000300800 */
        /* <DEDUP_REMOVED lines=24> */
[----:B------:R-:W2:Y:S01]  /*1a8f0*/  LDL.LU R10, [R1] ;  /* 0x00000000010a7983 */ /* 0x000ea20000300800 */
[----:B---3--:R-:W-:-:S05]  /*1a900*/  SEL R12, R249, R12, !P3 ;  /* 0x0000000cf90c7207 */ /* 0x008fca0005800000 */
[----:B------:R1:W-:Y:S01]  /*1a910*/  STL [R1+0x478], R12 ;  /* 0x0004780c01007387 */ /* 0x0003e20000100800 */
[----:B----4-:R-:W-:-:S03]  /*1a920*/  SEL R9, R249, R9, !P3 ;  /* 0x00000009f9097207 */ /* 0x010fc60005800000 */
[----:B-1----:R-:W3:Y:S01]  /*1a930*/  LDL.LU R12, [R1+0x4b4c] ;  /* 0x004b4c00010c7983 */ /* 0x002ee20000300800 */
[----:B------:R-:W-:-:S03]  /*1a940*/  SEL R8, R249, R8, !P3 ;  /* 0x00000008f9087207 */ /* 0x000fc60005800000 */
[----:B------:R1:W-:Y:S01]  /*1a950*/  STL [R1+0x474], R9 ;  /* 0x0004740901007387 */ /* 0x0003e20000100800 */
[C---:B--2---:R-:W-:Y:S02]  /*1a960*/  SEL R7, R249.reuse, R7, !P3 ;  /* 0x00000007f9077207 */ /* 0x044fe40005800000 */
[C---:B------:R-:W-:Y:S01]  /*1a970*/  SEL R6, R249.reuse, R6, !P3 ;  /* 0x00000006f9067207 */ /* 0x040fe20005800000 */
[----:B-1----:R-:W2:Y:S01]  /*1a980*/  LDL.LU R9, [R1+0x4b48] ;  /* 0x004b480001097983 */ /* 0x002ea20000300800 */
[----:B------:R-:W-:-:S03]  /*1a990*/  SEL R5, R249, R5, !P3 ;  /* 0x00000005f9057207 */ /* 0x000fc60005800000 */
[----:B------:R1:W-:Y:S04]  /*1a9a0*/  STL [R1+0x470], R8 ;  /* 0x0004700801007387 */ /* 0x0003e80000100800 */
[----:B-1----:R-:W4:Y:S04]  /*1a9b0*/  LDL.LU R8, [R1+0x4b44] ;  /* 0x004b440001087983 */ /* 0x002f280000300800 */
[----:B------:R1:W-:Y:S04]  /*1a9c0*/  STL [R1+0x46c], R7 ;  /* 0x00046c0701007387 */ /* 0x0003e80000100800 */
[----:B-1----:R-:W3:Y:S04]  /*1a9d0*/  LDL.LU R7, [R1+0x4b40] ;  /* 0x004b400001077983 */ /* 0x002ee80000300800 */
[----:B------:R1:W-:Y:S04]  /*1a9e0*/  STL [R1+0x464], R6 ;  /* 0x0004640601007387 */ /* 0x0003e80000100800 */
[----:B-1----:R-:W2:Y:S04]  /*1a9f0*/  LDL.LU R6, [R1+0x4b3c] ;  /* 0x004b3c0001067983 */ /* 0x002ea80000300800 */
[----:B------:R1:W-:Y:S04]  /*1aa00*/  STL [R1+0x45c], R5 ;  /* 0x00045c0501007387 */ /* 0x0003e80000100800 */
[----:B-1----:R-:W4:Y:S01]  /*1aa10*/  LDL.LU R5, [R1+0x4b38] ;  /* 0x004b380001057983 */ /* 0x002f220000300800 */
[----:B------:R-:W-:-:S05]  /*1aa20*/  SEL R131, R249, R131, !P3 ;  /* 0x00000083f9837207 */ /* 0x000fca0005800000 */
[----:B------:R1:W-:Y:S02]  /*1aa30*/  STL [R1+0x458], R131 ;  /* 0x0004588301007387 */ /* 0x0003e40000100800 */
[C---:B-1----:R-:W-:Y:S02]  /*1aa40*/  SEL R131, R249.reuse, R130, !P3 ;  /* 0x00000082f9837207 */ /* 0x042fe40005800000 */
[C---:B------:R-:W-:Y:S02]  /*1aa50*/  SEL R130, R249.reuse, R129, !P3 ;  /* 0x00000081f9827207 */ /* 0x040fe40005800000 */
[C---:B------:R-:W-:Y:S02]  /*1aa60*/  SEL R129, R249.reuse, R128, !P3 ;  /* 0x00000080f9817207 */ /* 0x040fe40005800000 */
[C---:B------:R-:W-:Y:S01]  /*1aa70*/  SEL R128, R249.reuse, R127, !P3 ;  /* 0x0000007ff9807207 */ /* 0x040fe20005800000 */
[----:B------:R-:W-:Y:S01]  /*1aa80*/  STL [R1+0x454], R131 ;  /* 0x0004548301007387 */ /* 0x000fe20000100800 */
[----:B------:R-:W-:-:S02]  /*1aa90*/  SEL R127, R249, R126, !P3 ;  /* 0x0000007ef97f7207 */ /* 0x000fc40005800000 */
[C---:B------:R-:W-:Y:S01]  /*1aaa0*/  SEL R126, R249.reuse, R125, !P3 ;  /* 0x0000007df97e7207 */ /* 0x040fe20005800000 */
[----:B------:R-:W-:Y:S01]  /*1aab0*/  STL [R1+0x450], R130 ;  /* 0x0004508201007387 */ /* 0x000fe20000100800 */
[C---:B------:R-:W-:Y:S02]  /*1aac0*/  SEL R125, R249.reuse, R124, !P3 ;  /* 0x0000007cf97d7207 */ /* 0x040fe40005800000 */
[C---:B------:R-:W-:Y:S01]  /*1aad0*/  SEL R124, R249.reuse, R123, !P3 ;  /* 0x0000007bf97c7207 */ /* 0x040fe20005800000 */
[----:B------:R-:W-:Y:S01]  /*1aae0*/  STL [R1+0x44c], R129 ;  /* 0x00044c8101007387 */ /* 0x000fe20000100800 */
[C---:B------:R-:W-:Y:S02]  /*1aaf0*/  SEL R123, R249.reuse, R0, !P3 ;  /* 0x00000000f97b7207 */ /* 0x040fe40005800000 */
[C---:B------:R-:W-:Y:S01]  /*1ab00*/  SEL R0, R249.reuse, R21, !P3 ;  /* 0x00000015f9007207 */ /* 0x040fe20005800000 */
[----:B------:R-:W-:Y:S04]  /*1ab10*/  STL [R1+0x448], R128 ;  /* 0x0004488001007387 */ /* 0x000fe80000100800 */
[----:B------:R-:W-:Y:S01]  /*1ab20*/  STL [R1+0x444], R127 ;  /* 0x0004447f01007387 */ /* 0x000fe20000100800 */
[----:B------:R-:W-:-:S03]  /*1ab30*/  SEL R20, R249, R20, !P3 ;  /* 0x00000014f9147207 */ /* 0x000fc60005800000 */
[----:B------:R-:W-:Y:S01]  /*1ab40*/  STL [R1+0x438], R126 ;  /* 0x0004387e01007387 */ /* 0x000fe20000100800 */
[----:B------:R-:W-:-:S03]  /*1ab50*/  SEL R21, R249, R122, !P3 ;  /* 0x0000007af9157207 */ /* 0x000fc60005800000 */
[----:B------:R-:W-:Y:S04]  /*1ab60*/  STL [R1+0x434], R125 ;  /* 0x0004347d01007387 */ /* 0x000fe80000100800 */
[----:B------:R-:W-:Y:S04]  /*1ab70*/  STL [R1+0x430], R124 ;  /* 0x0004307c01007387 */ /* 0x000fe80000100800 */
[----:B------:R-:W-:Y:S04]  /*1ab80*/  STL [R1+0x42c], R123 ;  /* 0x00042c7b01007387 */ /* 0x000fe80000100800 */
[----:B------:R1:W-:Y:S04]  /*1ab90*/  STL [R1+0x428], R0 ;  /* 0x0004280001007387 */ /* 0x0003e80000100800 */
[----:B------:R1:W-:Y:S02]  /*1aba0*/  STL [R1+0x410], R20 ;  /* 0x0004101401007387 */ /* 0x0003e40000100800 */
[----:B-1----:R-:W-:-:S02]  /*1abb0*/  SEL R0, R249, R121, !P3 ;  /* 0x00000079f9007207 */ /* 0x002fc40005800000 */
[----:B------:R1:W-:Y:S01]  /*1abc0*/  STL [R1+0x404], R21 ;  /* 0x0004041501007387 */ /* 0x0003e20000100800 */
[----:B------:R-:W-:-:S03]  /*1abd0*/  SEL R20, R249, R120, !P3 ;  /* 0x00000078f9147207 */ /* 0x000fc60005800000 */
[----:B------:R1:W-:Y:S02]  /*1abe0*/  STL [R1+0x400], R0 ;  /* 0x0004000001007387 */ /* 0x0003e40000100800 */
[C---:B-1----:R-:W-:Y:S02]  /*1abf0*/  SEL R21, R249.reuse, R119, !P3 ;  /* 0x00000077f9157207 */ /* 0x042fe40005800000 */
[----:B------:R1:W-:Y:S01]  /*1ac00*/  STL [R1+0x3fc], R20 ;  /* 0x0003fc1401007387 */ /* 0x0003e20000100800 */
[----:B------:R-:W-:-:S03]  /*1ac10*/  SEL R0, R249, R118, !P3 ;  /* 0x00000076f9007207 */ /* 0x000fc60005800000 */
[----:B------:R1:W-:Y:S04]  /*1ac20*/  STL [R1+0x3f8], R21 ;  /* 0x0003f81501007387 */ /* 0x0003e80000100800 */
[----:B------:R1:W-:Y:S02]  /*1ac30*/  STL [R1+0x3f4], R0 ;  /* 0x0003f40001007387 */ /* 0x0003e40000100800 */
[C---:B-1----:R-:W-:Y:S02]  /*1ac40*/  SEL R20, R249.reuse, R117, !P3 ;  /* 0x00000075f9147207 */ /* 0x042fe40005800000 */
[----:B------:R-:W-:-:S03]  /*1ac50*/  SEL R21, R249, R116, !P3 ;  /* 0x00000074f9157207 */ /* 0x000fc60005800000 */
        /* <DEDUP_REMOVED lines=8> */
[----:B------:R-:W-:Y:S01]  /*1ace0*/  STL [R1+0x3d0], R21 ;  /* 0x0003d01501007387 */ /* 0x000fe20000100800 */
[----:B------:R-:W-:-:S03]  /*1acf0*/  SEL R10, R249, R10, !P3 ;  /* 0x0000000af90a7207 */ /* 0x000fc60005800000 */
[----:B------:R4:W-:Y:S01]  /*1ad00*/  STL [R1+0x3cc], R0 ;  /* 0x0003cc0001007387 */ /* 0x0009e20000100800 */
[----:B-1----:R-:W-:-:S05]  /*1ad10*/  SEL R20, R249, R111, !P3 ;  /* 0x0000006ff9147207 */ /* 0x002fca0005800000 */
[----:B------:R-:W-:Y:S04]  /*1ad20*/  STL [R1+0x3c0], R20 ;  /* 0x0003c01401007387 */ /* 0x000fe80000100800 */
[----:B------:R-:W-:Y:S01]  /*1ad30*/  STL [R1+0x3b0], R10 ;  /* 0x0003b00a01007387 */ /* 0x000fe20000100800 */
[C---:B--2---:R-:W-:Y:S02]  /*1ad40*/  SEL R6, R249.reuse, R6, !P3 ;  /* 0x00000006f9067207 */ /* 0x044fe40005800000 */
[C---:B----4-:R-:W-:Y:S02]  /*1ad50*/  SEL R0, R249.reuse, R5, !P3 ;  /* 0x00000005f9007207 */ /* 0x050fe40005800000 */
[----:B---3--:R-:W-:-:S03]  /*1ad60*/  SEL R5, R249, R7, !P3 ;  /* 0x00000007f9057207 */ /* 0x008fc60005800000 */
[----:B------:R1:W-:Y:S04]  /*1ad70*/  STL [R1+0x3ac], R0 ;  /* 0x0003ac0001007387 */ /* 0x0003e80000100800 */
[----:B------:R2:W-:Y:S01]  /*1ad80*/  STL [R1+0x3a8], R6 ;  /* 0x0003a80601007387 */ /* 0x0005e20000100800 */
[----:B-1----:R-:W-:-:S03]  /*1ad90*/  SEL R0, R249, R8, !P3 ;  /* 0x00000008f9007207 */ /* 0x002fc60005800000 */
[----:B------:R1:W-:Y:S01]  /*1ada0*/  STL [R1+0x3a4], R5 ;  /* 0x0003a40501007387 */ /* 0x0003e20000100800 */
[----:B--2---:R-:W-:-:S03]  /*1adb0*/  SEL R6, R249, R9, !P3 ;  /* 0x00000009f9067207 */ /* 0x004fc60005800000 */
        /* <DEDUP_REMOVED lines=146> */
[----:B------:R-:W-:Y:S01]  /*1b6e0*/  STL [R1+0x1ac], R6 ;  /* 0x0001ac0601007387 */ /* 0x000fe20000100800 */
[----:B--2---:R-:W-:-:S03]  /*1b6f0*/  SEL R0, R249, R90, !P3 ;  /* 0x0000005af9007207 */ /* 0x004fc60005800000 */
[----:B------:R-:W2:Y:S04]  /*1b700*/  LDL.LU R120, [R1+0xa0] ;  /* 0x0000a00001787983 */ /* 0x000ea80000300800 */
[----:B------:R-:W-:Y:S04]  /*1b710*/  STL [R1+0x1a4], R5 ;  /* 0x0001a40501007387 */ /* 0x000fe80000100800 */
[----:B------:R-:W3:Y:S04]  /*1b720*/  LDL.LU R119, [R1+0xa4] ;  /* 0x0000a40001777983 */ /* 0x000ee80000300800 */
[----:B------:R1:W-:Y:S04]  /*1b730*/  STL [R1+0x1a0], R0 ;  /* 0x0001a00001007387 */ /* 0x0003e80000100800 */
[----:B------:R-:W4:Y:S04]  /*1b740*/  LDL.LU R118, [R1+0xa8] ;  /* 0x0000a80001767983 */ /* 0x000f280000300800 */
[----:B------:R-:W4:Y:S04]  /*1b750*/  LDL.LU R117, [R1+0xac] ;  /* 0x0000ac0001757983 */ /* 0x000f280000300800 */
[----:B------:R-:W4:Y:S04]  /*1b760*/  LDL.LU R116, [R1+0xb0] ;  /* 0x0000b00001747983 */ /* 0x000f280000300800 */
[----:B------:R-:W4:Y:S04]  /*1b770*/  LDL.LU R115, [R1+0xb4] ;  /* 0x0000b40001737983 */ /* 0x000f280000300800 */
[----:B------:R-:W4:Y:S04]  /*1b780*/  LDL.LU R114, [R1+0xb8] ;  /* 0x0000b80001727983 */ /* 0x000f280000300800 */
[----:B------:R-:W4:Y:S04]  /*1b790*/  LDL.LU R113, [R1+0xbc] ;  /* 0x0000bc0001717983 */ /* 0x000f280000300800 */
[----:B------:R-:W4:Y:S04]  /*1b7a0*/  LDL.LU R112, [R1+0xc0] ;  /* 0x0000c00001707983 */ /* 0x000f280000300800 */
[----:B------:R-:W4:Y:S04]  /*1b7b0*/  LDL.LU R111, [R1+0xc4] ;  /* 0x0000c400016f7983 */ /* 0x000f280000300800 */
[----:B------:R-:W4:Y:S01]  /*1b7c0*/  LDL.LU R10, [R1+0xc8] ;  /* 0x0000c800010a7983 */ /* 0x000f220000300800 */
[----:B-1----:R-:W-:-:S02]  /*1b7d0*/  SEL R0, R249, R91, !P3 ;  /* 0x0000005bf9007207 */ /* 0x002fc40005800000 */
[C---:B------:R-:W-:Y:S02]  /*1b7e0*/  SEL R6, R249.reuse, R92, !P3 ;  /* 0x0000005cf9067207 */ /* 0x040fe40005800000 */
[C---:B------:R-:W-:Y:S01]  /*1b7f0*/  SEL R5, R249.reuse, R93, !P3 ;  /* 0x0000005df9057207 */ /* 0x040fe20005800000 */
[----:B------:R1:W-:Y:S04]  /*1b800*/  STL [R1+0x19c], R0 ;  /* 0x00019c0001007387 */ /* 0x0003e80000100800 */
[----:B------:R1:W-:Y:S02]  /*1b810*/  STL [R1+0x198], R6 ;  /* 0x0001980601007387 */ /* 0x0003e40000100800 */
[C---:B-1----:R-:W-:Y:S02]  /*1b820*/  SEL R0, R249.reuse, R94, !P3 ;  /* 0x0000005ef9007207 */ /* 0x042fe40005800000 */
[----:B------:R1:W-:Y:S01]  /*1b830*/  STL [R1+0x194], R5 ;  /* 0x0001940501007387 */ /* 0x0003e20000100800 */
[----:B------:R-:W-:-:S03]  /*1b840*/  SEL R6, R249, R95, !P3 ;  /* 0x0000005ff9067207 */ /* 0x000fc60005800000 */
        /* <DEDUP_REMOVED lines=28> */
[----:B------:R2:W-:Y:S01]  /*1ba10*/  STL [R1+0x150], R5 ;  /* 0x0001500501007387 */ /* 0x0005e20000100800 */
[----:B-1----:R-:W-:-:S03]  /*1ba20*/  SEL R6, R249, R110, !P3 ;  /* 0x0000006ef9067207 */ /* 0x002fc60005800000 */
[----:B------:R3:W-:Y:S04]  /*1ba30*/  STL [R1+0x148], R0 ;  /* 0x0001480001007387 */ /* 0x0007e80000100800 */
[----:B------:R4:W-:Y:S01]  /*1ba40*/  STL [R1+0x13c], R6 ;  /* 0x00013c0601007387 */ /* 0x0009e20000100800 */
[----:B--2---:R-:W-:-:S05]  /*1ba50*/  SEL R5, R249, R120, !P3 ;  /* 0x00000078f9057207 */ /* 0x004fca0005800000 */
[----:B------:R1:W-:Y:S01]  /*1ba60*/  STL [R1+0x138], R5 ;  /* 0x0001380501007387 */ /* 0x0003e20000100800 */
[----:B---3--:R-:W-:-:S05]  /*1ba70*/  SEL R0, R249, R119, !P3 ;  /* 0x00000077f9007207 */ /* 0x008fca0005800000 */
[----:B------:R2:W-:Y:S01]  /*1ba80*/  STL [R1+0x134], R0 ;  /* 0x0001340001007387 */ /* 0x0005e20000100800 */
[C---:B----4-:R-:W-:Y:S02]  /*1ba90*/  SEL R6, R249.reuse, R118, !P3 ;  /* 0x00000076f9067207 */ /* 0x050fe40005800000 */
        /* <DEDUP_REMOVED lines=15> */
[----:B------:R-:W2:Y:S04]  /*1bb90*/  LDL.LU R12, [R1+0xcc] ;  /* 0x0000cc00010c7983 */ /* 0x000ea80000300800 */
[----:B------:R3:W-:Y:S04]  /*1bba0*/  STL [R1+0x114], R5 ;  /* 0x0001140501007387 */ /* 0x0007e80000100800 */
[----:B------:R-:W4:Y:S04]  /*1bbb0*/  LDL.LU R9, [R1+0xd0] ;  /* 0x0000d00001097983 */ /* 0x000f280000300800 */
[----:B------:R3:W-:Y:S04]  /*1bbc0*/  STL [R1+0x110], R0 ;  /* 0x0001100001007387 */ /* 0x0007e80000100800 */
[----:B------:R-:W4:Y:S04]  /*1bbd0*/  LDL.LU R8, [R1+0xd4] ;  /* 0x0000d40001087983 */ /* 0x000f280000300800 */
[----:B------:R-:W4:Y:S04]  /*1bbe0*/  LDL.LU R7, [R1+0xd8] ;  /* 0x0000d80001077983 */ /* 0x000f280000300800 */
[----:B-1----:R-:W4:Y:S04]  /*1bbf0*/  LDL.LU R6, [R1+0xdc] ;  /* 0x0000dc0001067983 */ /* 0x002f280000300800 */
[----:B---3--:R-:W3:Y:S04]  /*1bc00*/  LDL.LU R5, [R1+0xe0] ;  /* 0x0000e00001057983 */ /* 0x008ee80000300800 */
[----:B------:R-:W3:Y:S04]  /*1bc10*/  LDL.LU R131, [R1+0xe4] ;  /* 0x0000e40001837983 */ /* 0x000ee80000300800 */
        /* <DEDUP_REMOVED lines=23> */
[----:B------:R-:W3:Y:S01]  /*1bd90*/  LDL.LU R10, [R1+0x288] ;  /* 0x00028800010a7983 */ /* 0x000ee20000300800 */
[----:B--2---:R-:W-:-:S02]  /*1bda0*/  SEL R12, R249, R12, !P3 ;  /* 0x0000000cf90c7207 */ /* 0x004fc40005800000 */
[----:B----4-:R-:W-:-:S03]  /*1bdb0*/  SEL R9, R249, R9, !P3 ;  /* 0x00000009f9097207 */ /* 0x010fc60005800000 */
[----:B------:R-:W-:Y:S01]  /*1bdc0*/  STL [R1+0x10c], R12 ;  /* 0x00010c0c01007387 */ /* 0x000fe20000100800 */
[----:B------:R-:W-:-:S03]  /*1bdd0*/  SEL R8, R249, R8, !P3 ;  /* 0x00000008f9087207 */ /* 0x000fc60005800000 */
[----:B------:R-:W-:Y:S01]  /*1bde0*/  STL [R1+0x108], R9 ;  /* 0x0001080901007387 */ /* 0x000fe20000100800 */
[----:B------:R-:W-:-:S03]  /*1bdf0*/  SEL R7, R249, R7, !P3 ;  /* 0x00000007f9077207 */ /* 0x000fc60005800000 */
[----:B------:R-:W-:Y:S01]  /*1be00*/  STL [R1+0x104], R8 ;  /* 0x0001040801007387 */ /* 0x000fe20000100800 */
[----:B------:R-:W-:-:S03]  /*1be10*/  SEL R6, R249, R6, !P3 ;  /* 0x00000006f9067207 */ /* 0x000fc60005800000 */
[----:B------:R1:W-:Y:S01]  /*1be20*/  STL [R1+0x100], R7 ;  /* 0x0001000701007387 */ /* 0x0003e20000100800 */
[----:B---3--:R-:W-:-:S03]  /*1be30*/  SEL R5, R249, R5, !P3 ;  /* 0x00000005f9057207 */ /* 0x008fc60005800000 */
[----:B------:R2:W-:Y:S04]  /*1be40*/  STL [R1+0xfc], R6 ;  /* 0x0000fc0601007387 */ /* 0x0005e80000100800 */
[----:B------:R3:W-:Y:S01]  /*1be50*/  STL [R1+0xf8], R5 ;  /* 0x0000f80501007387 */ /* 0x0007e20000100800 */
[C---:B-1----:R-:W-:Y:S02]  /*1be60*/  SEL R7, R249.reuse, R131, !P3 ;  /* 0x00000083f9077207 */ /* 0x042fe40005800000 */
[----:B--2---:R-:W-:-:S03]  /*1be70*/  SEL R6, R249, R130, !P3 ;  /* 0x00000082f9067207 */ /* 0x004fc60005800000 */
        /* <DEDUP_REMOVED lines=12> */
[----:B------:R-:W-:Y:S01]  /*1bf40*/  STL [R1+0xd8], R7 ;  /* 0x0000d80701007387 */ /* 0x000fe20000100800 */
[C---:B------:R-:W-:Y:S02]  /*1bf50*/  SEL R0, R249.reuse, R0, !P3 ;  /* 0x00000000f9007207 */ /* 0x040fe40005800000 */
[C---:B---3--:R-:W-:Y:S01]  /*1bf60*/  SEL R5, R249.reuse, R123, !P3 ;  /* 0x0000007bf9057207 */ /* 0x048fe20005800000 */
        /* <DEDUP_REMOVED lines=29> */
[----:B------:R2:W-:Y:S04]  /*1c140*/  STL [R1+0x98], R6 ;  /* 0x0000980601007387 */ /* 0x0005e80000100800 */
[----:B------:R-:W3:Y:S01]  /*1c150*/  LDL.LU R12, [R1+0x28c] ;  /* 0x00028c00010c7983 */ /* 0x000ee20000300800 */
[----:B-1----:R-:W-:-:S03]  /*1c160*/  SEL R0, R249, R10, !P3 ;  /* 0x0000000af9007207 */ /* 0x002fc60005800000 */
[----:B------:R1:W-:Y:S04]  /*1c170*/  STL [R1+0x94], R5 ;  /* 0x0000940501007387 */ /* 0x0003e80000100800 */
[----:B------:R-:W4:Y:S04]  /*1c180*/  LDL.LU R9, [R1+0x290] ;  /* 0x0002900001097983 */ /* 0x000f280000300800 */
[----:B------:R1:W-:Y:S04]  /*1c190*/  STL [R1+0x90], R0 ;  /* 0x0000900001007387 */ /* 0x0003e80000100800 */
[----:B------:R-:W4:Y:S04]  /*1c1a0*/  LDL.LU R8, [R1+0x29c] ;  /* 0x00029c0001087983 */ /* 0x000f280000300800 */
        /* <DEDUP_REMOVED lines=27> */
[----:B------:R-:W2:Y:S01]  /*1c360*/  LDL.LU R111, [R1+0x3bc] ;  /* 0x0003bc00016f7983 */ /* 0x000ea20000300800 */
[----:B---3--:R-:W-:-:S02]  /*1c370*/  SEL R14, R249, R12, !P3 ;  /* 0x0000000cf90e7207 */ /* 0x008fc40005800000 */
[----:B----4-:R-:W-:-:S03]  /*1c380*/  SEL R12, R249, R9, !P3 ;  /* 0x00000009f90c7207 */ /* 0x010fc60005800000 */
[----:B------:R-:W-:Y:S01]  /*1c390*/  STL [R1+0x8c], R14 ;  /* 0x00008c0e01007387 */ /* 0x000fe20000100800 */
[----:B------:R-:W-:-:S03]  /*1c3a0*/  SEL R9, R249, R8, !P3 ;  /* 0x00000008f9097207 */ /* 0x000fc60005800000 */
[----:B------:R-:W-:Y:S01]  /*1c3b0*/  STL [R1+0x88], R12 ;  /* 0x0000880c01007387 */ /* 0x000fe20000100800 */
[----:B------:R-:W-:-:S03]  /*1c3c0*/  SEL R7, R249, R7, !P3 ;  /* 0x00000007f9077207 */ /* 0x000fc60005800000 */
[----:B------:R-:W-:Y:S01]  /*1c3d0*/  STL [R1+0x84], R9 ;  /* 0x0000840901007387 */ /* 0x000fe20000100800 */
[----:B--2---:R-:W-:-:S03]  /*1c3e0*/  SEL R8, R249, R6, !P3 ;  /* 0x00000006f9087207 */ /* 0x004fc60005800000 */
[----:B------:R1:W-:Y:S01]  /*1c3f0*/  STL [R1+0x80], R7 ;  /* 0x0000800701007387 */ /* 0x0003e20000100800 */
[----:B------:R-:W-:-:S03]  /*1c400*/  SEL R6, R249, R5, !P3 ;  /* 0x00000005f9067207 */ /* 0x000fc60005800000 */
[----:B------:R-:W-:Y:S04]  /*1c410*/  STL [R1+0x7c], R8 ;  /* 0x00007c0801007387 */ /* 0x000fe80000100800 */
[----:B------:R2:W-:Y:S01]  /*1c420*/  STL [R1+0x78], R6 ;  /* 0x0000780601007387 */ /* 0x0005e20000100800 */
[C---:B-1----:R-:W-:Y:S02]  /*1c430*/  SEL R7, R249.reuse, R131, !P3 ;  /* 0x00000083f9077207 */ /* 0x042fe40005800000 */
[----:B------:R-:W-:-:S03]  /*1c440*/  SEL R5, R249, R130, !P3 ;  /* 0x00000082f9057207 */ /* 0x000fc60005800000 */
[----:B------:R1:W-:Y:S01]  /*1c450*/  STL [R1+0x74], R7 ;  /* 0x0000740701007387 */ /* 0x0003e20000100800 */
[----:B--2---:R-:W-:-:S03]  /*1c460*/  SEL R6, R249, R129, !P3 ;  /* 0x00000081f9067207 */ /* 0x004fc60005800000 */
        /* <DEDUP_REMOVED lines=9> */
[C---:B--2---:R-:W-:Y:S02]  /*1c500*/  SEL R5, R249.reuse, R124, !P3 ;  /* 0x0000007cf9057207 */ /* 0x044fe40005800000 */
[C---:B------:R-:W-:Y:S02]  /*1c510*/  SEL R0, R249.reuse, R0, !P3 ;  /* 0x00000000f9007207 */ /* 0x040fe40005800000 */
[C---:B---3--:R-:W-:Y:S01]  /*1c520*/  SEL R6, R249.reuse, R123, !P3 ;  /* 0x0000007bf9067207 */ /* 0x048fe20005800000 */
[----:B------:R-:W-:Y:S04]  /*1c530*/  STL [R1+0x5c], R7 ;  /* 0x00005c0701007387 */ /* 0x000fe80000100800 */
[----:B------:R1:W-:Y:S04]  /*1c540*/  STL [R1+0x58], R5 ;  /* 0x0000580501007387 */ /* 0x0003e80000100800 */
[----:B------:R2:W-:Y:S04]  /*1c550*/  STL [R1+0x54], R6 ;  /* 0x0000540601007387 */ /* 0x0005e80000100800 */
[----:B------:R3:W-:Y:S01]  /*1c560*/  STL [R1+0x50], R0 ;  /* 0x0000500001007387 */ /* 0x0007e20000100800 */
[----:B-1----:R-:W-:-:S02]  /*1c570*/  SEL R5, R249, R21, !P3 ;  /* 0x00000015f9057207 */ /* 0x002fc40005800000 */
        /* <DEDUP_REMOVED lines=21> */
[----:B------:R-:W-:Y:S04]  /*1c6d0*/  STL [R1+0x24], R6 ;  /* 0x0000240601007387 */ /* 0x000fe80000100800 */
[----:B------:R2:W-:Y:S01]  /*1c6e0*/  STL [R1+0x20], R0 ;  /* 0x0000200001007387 */ /* 0x0005e20000100800 */
[C---:B-1----:R-:W-:Y:S02]  /*1c6f0*/  SEL R5, R249.reuse, R112, !P3 ;  /* 0x00000070f9057207 */ /* 0x042fe40005800000 */
[----:B--2---:R-:W-:-:S03]  /*1c700*/  SEL R0, R249, R111, !P3 ;  /* 0x0000006ff9007207 */ /* 0x004fc60005800000 */
[----:B------:R1:W-:Y:S04]  /*1c710*/  STL [R1+0x1c], R5 ;  /* 0x00001c0501007387 */ /* 0x0003e80000100800 */
[----:B------:R2:W-:Y:S04]  /*1c720*/  STL [R1+0x14], R0 ;  /* 0x0000140001007387 */ /* 0x0005e80000100800 */
[----:B------:R-:W3:Y:S04]  /*1c730*/  LDL.LU R14, [R1+0x3f0] ;  /* 0x0003f000010e7983 */ /* 0x000ee80000300800 */
[----:B------:R-:W4:Y:S04]  /*1c740*/  LDL.LU R12, [R1+0x408] ;  /* 0x00040800010c7983 */ /* 0x000f280000300800 */
[----:B------:R-:W4:Y:S04]  /*1c750*/  LDL.LU R9, [R1+0x40c] ;  /* 0x00040c0001097983 */ /* 0x000f280000300800 */
[----:B------:R-:W4:Y:S04]  /*1c760*/  LDL.LU R8, [R1+0x414] ;  /* 0x0004140001087983 */ /* 0x000f280000300800 */
[----:B-1----:R-:W4:Y:S04]  /*1c770*/  LDL.LU R5, [R1+0x418] ;  /* 0x0004180001057983 */ /* 0x002f280000300800 */
        /* <DEDUP_REMOVED lines=11> */
[----:B--2---:R-:W2:Y:S04]  /*1c830*/  LDL.LU R0, [R1+0x680] ;  /* 0x0006800001007983 */ /* 0x004ea80000300800 */
        /* <DEDUP_REMOVED lines=22> */
[C---:B----4-:R-:W-:Y:S02]  /*1c9a0*/  SEL R109, R249.reuse, R12, !P3 ;  /* 0x0000000cf96d7207 */ /* 0x050fe40005800000 */
[C---:B------:R-:W-:Y:S02]  /*1c9b0*/  SEL R108, R249.reuse, R9, !P3 ;  /* 0x00000009f96c7207 */ /* 0x040fe40005800000 */
[C---:B------:R-:W-:Y:S02]  /*1c9c0*/  SEL R107, R249.reuse, R8, !P3 ;  /* 0x00000008f96b7207 */ /* 0x040fe40005800000 */
[C---:B------:R-:W-:Y:S02]  /*1c9d0*/  SEL R8, R249.reuse, R131, !P3 ;  /* 0x00000083f9087207 */ /* 0x040fe40005800000 */
[----:B------:R-:W3:Y:S01]  /*1c9e0*/  LDL.LU R131, [R1+0x658] ;  /* 0x0006580001837983 */ /* 0x000ee20000300800 */
[----:B------:R-:W-:-:S03]  /*1c9f0*/  SEL R9, R249, R130, !P3 ;  /* 0x00000082f9097207 */ /* 0x000fc60005800000 */
[----:B------:R-:W4:Y:S01]  /*1ca00*/  LDL.LU R130, [R1+0x65c] ;  /* 0x00065c0001827983 */ /* 0x000f220000300800 */
        /* <DEDUP_REMOVED lines=14> */
[----:B--2---:R-:W-:-:S03]  /*1caf0*/  SEL R31, R249, R0, !P3 ;  /* 0x00000000f91f7207 */ /* 0x004fc60005800000 */
[----:B------:R-:W2:Y:S01]  /*1cb00*/  LDL.LU R0, [R1+0x610] ;  /* 0x0006100001007983 */ /* 0x000ea20000300800 */
[----:B------:R-:W-:-:S03]  /*1cb10*/  SEL R32, R249, R21, !P3 ;  /* 0x00000015f9207207 */ /* 0x000fc60005800000 */
        /* <DEDUP_REMOVED lines=41> */
[----:B---3--:R-:W-:-:S03]  /*1cdb0*/  SEL R53, R249, R131, !P3 ;  /* 0x00000083f9357207 */ /* 0x008fc60005800000 */
[----:B------:R-:W3:Y:S01]  /*1cdc0*/  LDL.LU R131, [R1+0x5d8] ;  /* 0x0005d80001837983 */ /* 0x000ee20000300800 */
[----:B----4-:R-:W-:-:S03]  /*1cdd0*/  SEL R54, R249, R130, !P3 ;  /* 0x00000082f9367207 */ /* 0x010fc60005800000 */
        /* <DEDUP_REMOVED lines=49> */
[C---:B------:R-:W-:Y:S02]  /*1d0f0*/  SEL R79, R249.reuse, R25, !P3 ;  /* 0x00000019f94f7207 */ /* 0x040fe40005800000 */
[C---:B------:R-:W-:Y:S02]  /*1d100*/  SEL R80, R249.reuse, R24, !P3 ;  /* 0x00000018f9507207 */ /* 0x040fe40005800000 */
[C---:B------:R-:W-:Y:S02]  /*1d110*/  SEL R81, R249.reuse, R23, !P3 ;  /* 0x00000017f9517207 */ /* 0x040fe40005800000 */
[C---:B------:R-:W-:Y:S02]  /*1d120*/  SEL R82, R249.reuse, R22, !P3 ;  /* 0x00000016f9527207 */ /* 0x040fe40005800000 */
[C---:B------:R-:W-:Y:S02]  /*1d130*/  SEL R83, R249.reuse, R16, !P3 ;  /* 0x00000010f9537207 */ /* 0x040fe40005800000 */
[----:B---3--:R-:W-:-:S02]  /*1d140*/  SEL R84, R249, R131, !P3 ;  /* 0x00000083f9547207 */ /* 0x008fc40005800000 */
[C---:B----4-:R-:W-:Y:S02]  /*1d150*/  SEL R85, R249.reuse, R130, !P3 ;  /* 0x00000082f9557207 */ /* 0x050fe40005800000 */
[C---:B------:R-:W-:Y:S02]  /*1d160*/  SEL R86, R249.reuse, R129, !P3 ;  /* 0x00000081f9567207 */ /* 0x040fe40005800000 */
[C---:B------:R-:W-:Y:S02]  /*1d170*/  SEL R87, R249.reuse, R128, !P3 ;  /* 0x00000080f9577207 */ /* 0x040fe40005800000 */
[C---:B------:R-:W-:Y:S02]  /*1d180*/  SEL R88, R249.reuse, R127, !P3 ;  /* 0x0000007ff9587207 */ /* 0x040fe40005800000 */
[C---:B--2---:R-:W-:Y:S02]  /*1d190*/  SEL R93, R249.reuse, R0, !P3 ;  /* 0x00000000f95d7207 */ /* 0x044fe40005800000 */
[----:B------:R-:W-:-:S02]  /*1d1a0*/  SEL R89, R249, R126, !P3 ;  /* 0x0000007ef9597207 */ /* 0x000fc40005800000 */
[C---:B------:R-:W-:Y:S02]  /*1d1b0*/  SEL R90, R249.reuse, R125, !P3 ;  /* 0x0000007df95a7207 */ /* 0x040fe40005800000 */
[C---:B------:R-:W-:Y:S02]  /*1d1c0*/  SEL R91, R249.reuse, R124, !P3 ;  /* 0x0000007cf95b7207 */ /* 0x040fe40005800000 */
[C---:B------:R-:W-:Y:S02]  /*1d1d0*/  SEL R92, R249.reuse, R123, !P3 ;  /* 0x0000007bf95c7207 */ /* 0x040fe40005800000 */
[C---:B------:R-:W-:Y:S02]  /*1d1e0*/  SEL R94, R249.reuse, R21, !P3 ;  /* 0x00000015f95e7207 */ /* 0x040fe40005800000 */
[C---:B------:R-:W-:Y:S02]  /*1d1f0*/  SEL R95, R249.reuse, R20, !P3 ;  /* 0x00000014f95f7207 */ /* 0x040fe40005800000 */
[----:B------:R-:W-:-:S02]  /*1d200*/  SEL R96, R249, R122, !P3 ;  /* 0x0000007af9607207 */ /* 0x000fc40005800000 */
[C---:B------:R-:W-:Y:S02]  /*1d210*/  SEL R97, R249.reuse, R121, !P3 ;  /* 0x00000079f9617207 */ /* 0x040fe40005800000 */
[----:B------:R-:W-:-:S05]  /*1d220*/  SEL R0, R249, R111, !P3 ;  /* 0x0000006ff9007207 */ /* 0x000fca0005800000 */
[----:B------:R1:W-:Y:S04]  /*1d230*/  STL [R1+0x15c0], R0 ;  /* 0x0015c00001007387 */ /* 0x0003e80000100800 */
[----:B------:R-:W2:Y:S04]  /*1d240*/  LDL.LU R25, [R1+0x570] ;  /* 0x0005700001197983 */ /* 0x000ea80000300800 */
[----:B------:R-:W3:Y:S04]  /*1d250*/  LDL.LU R24, [R1+0x56c] ;  /* 0x00056c0001187983 */ /* 0x000ee80000300800 */
        /* <DEDUP_REMOVED lines=12> */
[----:B-1----:R-:W4:Y:S04]  /*1d320*/  LDL.LU R0, [R1+0x538] ;  /* 0x0005380001007983 */ /* 0x002f280000300800 */
[----:B------:R-:W4:Y:S04]  /*1d330*/  LDL.LU R21, [R1+0x534] ;  /* 0x0005340001157983 */ /* 0x000f280000300800 */
        /* <DEDUP_REMOVED lines=18> */
[----:B------:R-:W4:Y:S04]  /*1d460*/  LDL.LU R114, [R1+0x50c] ;  /* 0x00050c0001727983 */ /* 0x000f280000300800 */
[----:B------:R-:W4:Y:S04]  /*1d470*/  LDL.LU R113, [R1+0x508] ;  /* 0x0005080001717983 */ /* 0x000f280000300800 */
[----:B------:R-:W4:Y:S04]  /*1d480*/  LDL.LU R112, [R1+0x504] ;  /* 0x0005040001707983 */ /* 0x000f280000300800 */
[----:B------:R-:W4:Y:S01]  /*1d490*/  LDL.LU R111, [R1+0x500] ;  /* 0x00050000016f7983 */ /* 0x000f220000300800 */
[----:B------:R-:W-:-:S02]  /*1d4a0*/  SEL R27, R249, R27, !P3 ;  /* 0x0000001bf91b7207 */ /* 0x000fc40005800000 */
[----:B------:R-:W-:-:S03]  /*1d4b0*/  SEL R26, R249, R26, !P3 ;  /* 0x0000001af91a7207 */ /* 0x000fc60005800000 */
[----:B------:R2:W-:Y:S04]  /*1d4c0*/  STL [R1+0x15bc], R27 ;  /* 0x0015bc1b01007387 */ /* 0x0005e80000100800 */
[----:B------:R3:W-:Y:S01]  /*1d4d0*/  STL [R1+0x15b8], R26 ;  /* 0x0015b81a01007387 */ /* 0x0007e20000100800 */
[C---:B--2---:R-:W-:Y:S02]  /*1d4e0*/  SEL R27, R249.reuse, R25, !P3 ;  /* 0x00000019f91b7207 */ /* 0x044fe40005800000 */
[----:B---3--:R-:W-:-:S03]  /*1d4f0*/  SEL R26, R249, R24, !P3 ;  /* 0x00000018f91a7207 */ /* 0x008fc60005800000 */
[----:B------:R-:W-:Y:S01]  /*1d500*/  STL [R1+0x15b0], R27 ;  /* 0x0015b01b01007387 */ /* 0x000fe20000100800 */
        /* <DEDUP_REMOVED lines=8> */
[----:B------:R-:W-:-:S03]  /*1d590*/  SEL R16, R249, R130, !P3 ;  /* 0x00000082f9107207 */ /* 0x000fc60005800000 */
        /* <DEDUP_REMOVED lines=19> */
[----:B------:R-:W-:Y:S01]  /*1d6d0*/  STL [R1+0x157c], R22 ;  /* 0x00157c1601007387 */ /* 0x000fe20000100800 */
[----:B------:R-:W-:-:S03]  /*1d6e0*/  SEL R20, R249, R122, !P3 ;  /* 0x0000007af9147207 */ /* 0x000fc60005800000 */
        /* <DEDUP_REMOVED lines=21> */
[----:B------:R-:W-:Y:S04]  /*1d840*/  STL [R1+0x1560], R20 ;  /* 0x0015601401007387 */ /* 0x000fe80000100800 */
[----:B------:R-:W2:Y:S01]  /*1d850*/  LDL.LU R131, [R1+0x4fc] ;  /* 0x0004fc0001837983 */ /* 0x000ea20000300800 */
[----:B-1----:R-:W-:-:S03]  /*1d860*/  SEL R0, R249, R111, !P3 ;  /* 0x0000006ff9007207 */ /* 0x002fc60005800000 */
        /* <DEDUP_REMOVED lines=32> */
[----:B--2---:R-:W-:-:S05]  /*1da70*/  SEL R131, R249, R131, !P3 ;  /* 0x00000083f9837207 */ /* 0x004fca0005800000 */
[----:B------:R1:W-:Y:S01]  /*1da80*/  STL [R1+0x1548], R131 ;  /* 0x0015488301007387 */ /* 0x0003e20000100800 */
[----:B---3--:R-:W-:-:S03]  /*1da90*/  SEL R130, R249, R130, !P3 ;  /* 0x00000082f9827207 */ /* 0x008fc60005800000 */
[----:B-1----:R-:W2:Y:S01]  /*1daa0*/  LDL.LU R131, [R1+0x4b34] ;  /* 0x004b340001837983 */ /* 0x002ea20000300800 */
[----:B----4-:R-:W-:-:S03]  /*1dab0*/  SEL R129, R249, R129, !P3 ;  /* 0x00000081f9817207 */ /* 0x010fc60005800000 */
[----:B------:R1:W-:Y:S01]  /*1dac0*/  STL [R1+0x1544], R130 ;  /* 0x0015448201007387 */ /* 0x0003e20000100800 */
[C---:B------:R-:W-:Y:S02]  /*1dad0*/  SEL R128, R249.reuse, R128, !P3 ;  /* 0x00000080f9807207 */ /* 0x040fe40005800000 */
[C---:B------:R-:W-:Y:S01]  /*1dae0*/  SEL R127, R249.reuse, R127, !P3 ;  /* 0x0000007ff97f7207 */ /* 0x040fe20005800000 */
[----:B-1----:R-:W3:Y:S01]  /*1daf0*/  LDL.LU R130, [R1+0x4b30] ;  /* 0x004b300001827983 */ /* 0x002ee20000300800 */
[----:B------:R-:W-:-:S03]  /*1db00*/  SEL R126, R249, R126, !P3 ;  /* 0x0000007ef97e7207 */ /* 0x000fc60005800000 */
[----:B------:R1:W-:Y:S01]  /*1db10*/  STL [R1+0x1540], R129 ;  /* 0x0015408101007387 */ /* 0x0003e20000100800 */
[C---:B------:R-:W-:Y:S02]  /*1db20*/  SEL R125, R249.reuse, R125, !P3 ;  /* 0x0000007df97d7207 */ /* 0x040fe40005800000 */
[C---:B------:R-:W-:Y:S01]  /*1db30*/  SEL R124, R249.reuse, R124, !P3 ;  /* 0x0000007cf97c7207 */ /* 0x040fe20005800000 */
[----:B-1----:R-:W4:Y:S04]  /*1db40*/  LDL.LU R129, [R1+0x4b2c] ;  /* 0x004b2c0001817983 */ /* 0x002f280000300800 */
[----:B------:R1:W-:Y:S01]  /*1db50*/  STL [R1+0x1534], R128 ;  /* 0x0015348001007387 */ /* 0x0003e20000100800 */
[C---:B------:R-:W-:Y:S02]  /*1db60*/  SEL R123, R249.reuse, R123, !P3 ;  /* 0x0000007bf97b7207 */ /* 0x040fe40005800000 */
[C---:B------:R-:W-:Y:S01]  /*1db70*/  SEL R0, R249.reuse, R0, !P3 ;  /* 0x00000000f9007207 */ /* 0x040fe20005800000 */
[----:B-1----:R-:W2:Y:S04]  /*1db80*/  LDL.LU R128, [R1+0x4b28] ;  /* 0x004b280001807983 */ /* 0x002ea80000300800 */
[----:B------:R1:W-:Y:S01]  /*1db90*/  STL [R1+0x151c], R127 ;  /* 0x00151c7f01007387 */ /* 0x0003e20000100800 */
[----:B------:R-:W-:-:S03]  /*1dba0*/  SEL R20, R249, R20, !P3 ;  /* 0x00000014f9147207 */ /* 0x000fc60005800000 */
[----:B-1----:R-:W3:Y:S04]  /*1dbb0*/  LDL.LU R127, [R1+0x4b24] ;  /* 0x004b2400017f7983 */ /* 0x002ee80000300800 */
[----:B------:R1:W-:Y:S01]  /*1dbc0*/  STL [R1+0x1518], R126 ;  /* 0x0015187e01007387 */ /* 0x0003e20000100800 */
[----:B------:R-:W-:-:S03]  /*1dbd0*/  SEL R21, R249, R21, !P3 ;  /* 0x00000015f9157207 */ /* 0x000fc60005800000 */
[----:B-1----:R-:W4:Y:S04]  /*1dbe0*/  LDL.LU R126, [R1+0x4b20] ;  /* 0x004b2000017e7983 */ /* 0x002f280000300800 */
[----:B------:R1:W-:Y:S01]  /*1dbf0*/  STL [R1+0x14fc], R125 ;  /* 0x0014fc7d01007387 */ /* 0x0003e20000100800 */
[----:B------:R-:W-:-:S03]  /*1dc00*/  SEL R122, R249, R122, !P3 ;  /* 0x0000007af97a7207 */ /* 0x000fc60005800000 */
        /* <DEDUP_REMOVED lines=34> */
[----:B------:R1:W-:Y:S04]  /*1de30*/  STL [R1+0x14ec], R116 ;  /* 0x0014ec7401007387 */ /* 0x0003e80000100800 */
[----:B-1----:R-:W3:Y:S04]  /*1de40*/  LDL.LU R116, [R1+0x4aec] ;  /* 0x004aec0001747983 */ /* 0x002ee80000300800 */
[----:B------:R1:W-:Y:S04]  /*1de50*/  STL [R1+0x14dc], R115 ;  /* 0x0014dc7301007387 */ /* 0x0003e80000100800 */
[----:B-1----:R-:W4:Y:S04]  /*1de60*/  LDL.LU R115, [R1+0x4ae8] ;  /* 0x004ae80001737983 */ /* 0x002f280000300800 */
[----:B------:R1:W-:Y:S04]  /*1de70*/  STL [R1+0x14d0], R114 ;  /* 0x0014d07201007387 */ /* 0x0003e80000100800 */
[----:B-1----:R-:W2:Y:S04]  /*1de80*/  LDL.LU R114, [R1+0x4ae4] ;  /* 0x004ae40001727983 */ /* 0x002ea80000300800 */
[----:B------:R1:W-:Y:S04]  /*1de90*/  STL [R1+0x14c8], R113 ;  /* 0x0014c87101007387 */ /* 0x0003e80000100800 */
[----:B-1----:R-:W3:Y:S04]  /*1dea0*/  LDL.LU R113, [R1+0x4ae0] ;  /* 0x004ae00001717983 */ /* 0x002ee80000300800 */
[----:B------:R1:W-:Y:S04]  /*1deb0*/  STL [R1+0x14b4], R112 ;  /* 0x0014b47001007387 */ /* 0x0003e80000100800 */
[----:B-1----:R-:W4:Y:S04]  /*1dec0*/  LDL.LU R112, [R1+0x4adc] ;  /* 0x004adc0001707983 */ /* 0x002f280000300800 */
[----:B------:R1:W-:Y:S04]  /*1ded0*/  STL [R1+0x14d8], R111 ;  /* 0x0014d86f01007387 */ /* 0x0003e80000100800 */
[----:B-1----:R-:W2:Y:S01]  /*1dee0*/  LDL.LU R111, [R1+0x4ad8] ;  /* 0x004ad800016f7983 */ /* 0x002ea20000300800 */
        /* <DEDUP_REMOVED lines=8> */
[----:B------:R-:W-:Y:S01]  /*1df70*/  SEL R22, R249, R16, !P3 ;  /* 0x00000010f9167207 */ /* 0x000fe20005800000 */
[----:B------:R-:W-:Y:S04]  /*1df80*/  STL [R1+0x1508], R26 ;  /* 0x0015081a01007387 */ /* 0x000fe80000100800 */
[----:B------:R-:W-:Y:S04]  /*1df90*/  STL [R1+0x14e8], R25 ;  /* 0x0014e81901007387 */ /* 0x000fe80000100800 */
[----:B------:R-:W-:Y:S04]  /*1dfa0*/  STL [R1+0x14d4], R24 ;  /* 0x0014d41801007387 */ /* 0x000fe80000100800 */
[----:B------:R-:W-:Y:S04]  /*1dfb0*/  STL [R1+0x14cc], R23 ;  /* 0x0014cc1701007387 */ /* 0x000fe80000100800 */
[----:B------:R3:W-:Y:S01]  /*1dfc0*/  STL [R1+0x4b4], R22 ;  /* 0x0004b41601007387 */ /* 0x0007e20000100800 */
[----:B------:R-:W-:-:S02]  /*1dfd0*/  @!P5 IMAD.MOV R250, RZ, RZ, -R250 ;  /* 0x000000fffffad224 */ /* 0x000fc400078e0afa */
[----:B------:R-:W-:Y:S01]  /*1dfe0*/  @!P1 IMAD.MOV R251, RZ, RZ, -R251 ;  /* 0x000000fffffb9224 */ /* 0x000fe200078e0afb */
[----:B------:R-:W-:Y:S01]  /*1dff0*/  @!P4 IADD3 R252, -R252, RZ, RZ ;  /* 0x000000fffcfcc210 */ /* 0x000fe20007ffe1ff */
[----:B------:R-:W-:Y:S01]  /*1e000*/  @!P2 IMAD.MOV R2, RZ, RZ, -R2 ;  /* 0x000000ffff02a224 */ /* 0x000fe200078e0a02 */
[C---:B---3--:R-:W-:Y:S02]  /*1e010*/  SEL R22, R249.reuse, R113, !P3 ;  /* 0x00000071f9167207 */ /* 0x048fe40005800000 */
[C---:B----4-:R-:W-:Y:S02]  /*1e020*/  SEL R23, R249.reuse, R112, !P3 ;  /* 0x00000070f9177207 */ /* 0x050fe40005800000 */
[----:B--2---:R-:W-:-:S05]  /*1e030*/  SEL R16, R249, R111, !P3 ;  /* 0x0000006ff9107207 */ /* 0x004fca0005800000 */
        /* <DEDUP_REMOVED lines=51> */
[----:B------:R2:W-:Y:S01]  /*1e370*/  STL [R1+0x4a0], R22 ;  /* 0x0004a01601007387 */ /* 0x0005e20000100800 */
[C---:B------:R-:W-:Y:S01]  /*1e380*/  SEL R111, R249.reuse, R250, !P3 ;  /* 0x000000faf96f7207 */ /* 0x040fe20005800000 */
[----:B------:R-:W-:Y:S01]  /*1e390*/  @!P0 IMAD.MOV R3, RZ, RZ, -R3 ;  /* 0x000000ffff038224 */ /* 0x000fe200078e0a03 */
[C---:B------:R-:W-:Y:S01]  /*1e3a0*/  SEL R24, R249.reuse, R251, !P3 ;  /* 0x000000fbf9187207 */ /* 0x040fe20005800000 */
[----:B------:R3:W-:Y:S01]  /*1e3b0*/  STL [R1+0x488], R16 ;  /* 0x0004881001007387 */ /* 0x0007e20000100800 */
[C---:B------:R-:W-:Y:S01]  /*1e3c0*/  SEL R2, R249.reuse, R2, !P3 ;  /* 0x00000002f9027207 */ /* 0x040fe20005800000 */
[----:B------:R-:W4:Y:S01]  /*1e3d0*/  LDC R138, c[0x0][0x230] ;  /* 0x00008c00ff8a7b82 */ /* 0x000f220000000800 */
[C---:B-1----:R-:W-:Y:S02]  /*1e3e0*/  SEL R23, R249.reuse, R139, !P3 ;  /* 0x0000008bf9177207 */ /* 0x042fe40005800000 */
[C---:B--2---:R-:W-:Y:S02]  /*1e3f0*/  SEL R22, R249.reuse, R140, !P3 ;  /* 0x0000008cf9167207 */ /* 0x044fe40005800000 */
[C---:B---3--:R-:W-:Y:S01]  /*1e400*/  SEL R16, R249.reuse, R141, !P3 ;  /* 0x0000008df9107207 */ /* 0x048fe20005800000 */
[----:B------:R-:W-:Y:S04]  /*1e410*/  STL [R1+0x47c], R23 ;  /* 0x00047c1701007387 */ /* 0x000fe80000100800 */
[----:B------:R1:W-:Y:S04]  /*1e420*/  STL [R1+0x43c], R22 ;  /* 0x00043c1601007387 */ /* 0x0003e80000100800 */
[----:B------:R2:W-:Y:S01]  /*1e430*/  STL [R1+0x41c], R16 ;  /* 0x00041c1001007387 */ /* 0x0005e20000100800 */
[----:B-1----:R-:W-:-:S02]  /*1e440*/  SEL R22, R249, R144, !P3 ;  /* 0x00000090f9167207 */ /* 0x002fc40005800000 */
[----:B--2---:R-:W-:-:S03]  /*1e450*/  SEL R16, R249, R145, !P3 ;  /* 0x00000091f9107207 */ /* 0x004fc60005800000 */
[----:B------:R1:W-:Y:S01]  /*1e460*/  STL [R1+0x414], R22 ;  /* 0x0004141601007387 */ /* 0x0003e20000100800 */
[----:B------:R-:W-:-:S03]  /*1e470*/  SEL R23, R249, R146, !P3 ;  /* 0x00000092f9177207 */ /* 0x000fc60005800000 */
        /* <DEDUP_REMOVED lines=21> */
[----:B---3--:R-:W-:-:S03]  /*1e5d0*/  SEL R16, R249, R157, !P3 ;  /* 0x0000009df9107207 */ /* 0x008fc60005800000 */
[----:B------:R1:W-:Y:S04]  /*1e5e0*/  STL [R1+0x3b4], R22 ;  /* 0x0003b41601007387 */ /* 0x0003e80000100800 */
[----:B------:R2:W-:Y:S01]  /*1e5f0*/  STL [R1+0x3a0], R16 ;  /* 0x0003a01001007387 */ /* 0x0005e20000100800 */
[C---:B-1----:R-:W-:Y:S02]  /*1e600*/  SEL R22, R249.reuse, R160, !P3 ;  /* 0x000000a0f9167207 */ /* 0x042fe40005800000 */
        /* <DEDUP_REMOVED lines=24> */
[C---:B------:R-:W-:Y:S01]  /*1e790*/  SEL R139, R249.reuse, R142, !P3 ;  /* 0x0000008ef98b7207 */ /* 0x040fe20005800000 */
[----:B------:R-:W1:Y:S01]  /*1e7a0*/  LDC R172, c[0x0][0x230] ;  /* 0x00008c00ffac7b82 */ /* 0x000e620000000800 */
[C---:B---3--:R-:W-:Y:S01]  /*1e7b0*/  SEL R16, R249.reuse, R173, !P3 ;  /* 0x000000adf9107207 */ /* 0x048fe20005800000 */
[----:B------:R2:W-:Y:S04]  /*1e7c0*/  STL [R1+0x30c], R22 ;  /* 0x00030c1601007387 */ /* 0x0005e80000100800 */
[----:B------:R3:W-:Y:S01]  /*1e7d0*/  STL [R1+0x2f0], R16 ;  /* 0x0002f01001007387 */ /* 0x0007e20000100800 */
[C---:B--2---:R-:W-:Y:S02]  /*1e7e0*/  SEL R22, R249.reuse, R176, !P3 ;  /* 0x000000b0f9167207 */ /* 0x044fe40005800000 */
[----:B---3--:R-:W-:-:S03]  /*1e7f0*/  SEL R16, R249, R177, !P3 ;  /* 0x000000b1f9107207 */ /* 0x008fc60005800000 */
[----:B------:R2:W-:Y:S01]  /*1e800*/  STL [R1+0x2e4], R22 ;  /* 0x0002e41601007387 */ /* 0x0005e20000100800 */
[----:B------:R-:W-:-:S03]  /*1e810*/  SEL R23, R249, R178, !P3 ;  /* 0x000000b2f9177207 */ /* 0x000fc60005800000 */
[----:B------:R3:W-:Y:S01]  /*1e820*/  STL [R1+0x2e0], R16 ;  /* 0x0002e01001007387 */ /* 0x0007e20000100800 */
[----:B--2---:R-:W-:-:S03]  /*1e830*/  SEL R22, R249, R179, !P3 ;  /* 0x000000b3f9167207 */ /* 0x004fc60005800000 */
[----:B------:R2:W-:Y:S01]  /*1e840*/  STL [R1+0x2c4], R23 ;  /* 0x0002c41701007387 */ /* 0x0005e20000100800 */
[----:B---3--:R-:W-:-:S03]  /*1e850*/  SEL R16, R249, R180, !P3 ;  /* 0x000000b4f9107207 */ /* 0x008fc60005800000 */
[----:B------:R3:W-:Y:S04]  /*1e860*/  STL [R1+0x2b8], R22 ;  /* 0x0002b81601007387 */ /* 0x0007e80000100800 */
[----:B------:R4:W-:Y:S01]  /*1e870*/  STL [R1+0x29c], R16 ;  /* 0x00029c1001007387 */ /* 0x0009e20000100800 */
[C---:B--2---:R-:W-:Y:S02]  /*1e880*/  SEL R23, R249.reuse, R181, !P3 ;  /* 0x000000b5f9177207 */ /* 0x044fe40005800000 */
[----:B---3--:R-:W-:-:S03]  /*1e890*/  SEL R22, R249, R182, !P3 ;  /* 0x000000b6f9167207 */ /* 0x008fc60005800000 */
[----:B------:R2:W-:Y:S01]  /*1e8a0*/  STL [R1+0x290], R23 ;  /* 0x0002901701007387 */ /* 0x0005e20000100800 */
[----:B----4-:R-:W-:-:S03]  /*1e8b0*/  SEL R16, R249, R183, !P3 ;  /* 0x000000b7f9107207 */ /* 0x010fc60005800000 */
        /* <DEDUP_REMOVED lines=15> */
[C---:B---3--:R-:W-:Y:S02]  /*1e9b0*/  SEL R22, R249.reuse, R194, !P3 ;  /* 0x000000c2f9167207 */ /* 0x048fe40005800000 */
[C---:B----4-:R-:W-:Y:S01]  /*1e9c0*/  SEL R16, R249.reuse, R193, !P3 ;  /* 0x000000c1f9107207 */ /* 0x050fe20005800000 */
[----:B------:R2:W-:Y:S04]  /*1e9d0*/  STL [R1+0x268], R23 ;  /* 0x0002681701007387 */ /* 0x0005e80000100800 */
[----:B------:R3:W-:Y:S01]  /*1e9e0*/  STL [R1+0x264], R16 ;  /* 0x0002641001007387 */ /* 0x0007e20000100800 */
[----:B--2---:R-:W-:-:S03]  /*1e9f0*/  SEL R23, R249, R195, !P3 ;  /* 0x000000c3f9177207 */ /* 0x004fc60005800000 */
[----:B------:R2:W-:Y:S01]  /*1ea00*/  STL [R1+0x248], R22 ;  /* 0x0002481601007387 */ /* 0x0005e20000100800 */
[----:B---3--:R-:W-:-:S03]  /*1ea10*/  SEL R16, R249, R196, !P3 ;  /* 0x000000c4f9107207 */ /* 0x008fc60005800000 */
        /* <DEDUP_REMOVED lines=20> */
[----:B----4-:R-:W-:-:S05]  /*1eb60*/  SEL R16, R249, R209, !P3 ;  /* 0x000000d1f9107207 */ /* 0x010fca0005800000 */
        /* <DEDUP_REMOVED lines=9> */
[----:B----4-:R-:W-:-:S03]  /*1ec00*/  SEL R22, R249, R217, !P3 ;  /* 0x000000d9f9167207 */ /* 0x010fc60005800000 */
[----:B------:R2:W-:Y:S04]  /*1ec10*/  STL [R1+0x1c4], R16 ;  /* 0x0001c41001007387 */ /* 0x0005e80000100800 */
[----:B------:R3:W-:Y:S01]  /*1ec20*/  STL [R1+0x1ec], R23 ;  /* 0x0001ec1701007387 */ /* 0x0007e20000100800 */
[----:B--2---:R-:W-:-:S03]  /*1ec30*/  SEL R16, R249, R218, !P3 ;  /* 0x000000daf9107207 */ /* 0x004fc60005800000 */
[----:B------:R2:W-:Y:S01]  /*1ec40*/  STL [R1+0x1e8], R22 ;  /* 0x0001e81601007387 */ /* 0x0005e20000100800 */
[----:B---3--:R-:W-:-:S03]  /*1ec50*/  SEL R23, R249, R219, !P3 ;  /* 0x000000dbf9177207 */ /* 0x008fc60005800000 */
[----:B------:R3:W-:Y:S01]  /*1ec60*/  STL [R1+0x1cc], R16 ;  /* 0x0001cc1001007387 */ /* 0x0007e20000100800 */
[----:B--2---:R-:W-:-:S03]  /*1ec70*/  SEL R22, R249, R220, !P3 ;  /* 0x000000dcf9167207 */ /* 0x004fc60005800000 */
[----:B------:R-:W-:Y:S01]  /*1ec80*/  STL [R1+0x1a8], R23 ;  /* 0x0001a81701007387 */ /* 0x000fe20000100800 */
[----:B---3--:R-:W-:-:S03]  /*1ec90*/  SEL R16, R249, R221, !P3 ;  /* 0x000000ddf9107207 */ /* 0x008fc60005800000 */
[----:B------:R2:W-:Y:S04]  /*1eca0*/  STL [R1+0x158], R22 ;  /* 0x0001581601007387 */ /* 0x0005e80000100800 */
[----:B------:R3:W-:Y:S04]  /*1ecb0*/  STL [R1+0x144], R16 ;  /* 0x0001441001007387 */ /* 0x0007e80000100800 */
[----:B------:R-:W4:Y:S01]  /*1ecc0*/  LDL.LU R27, [R1+0x6b8] ;  /* 0x0006b800011b7983 */ /* 0x000f220000300800 */
[C---:B--2---:R-:W-:Y:S02]  /*1ecd0*/  SEL R22, R249.reuse, R225, !P3 ;  /* 0x000000e1f9167207 */ /* 0x044fe40005800000 */
[----:B---3--:R-:W-:-:S03]  /*1ece0*/  SEL R16, R249, R226, !P3 ;  /* 0x000000e2f9107207 */ /* 0x008fc60005800000 */
[----:B------:R-:W-:Y:S04]  /*1ecf0*/  STL [R1+0x140], R22 ;  /* 0x0001401601007387 */ /* 0x000fe80000100800 */
[----:B------:R-:W2:Y:S04]  /*1ed00*/  LDL.LU R26, [R1+0x6bc] ;  /* 0x0006bc00011a7983 */ /* 0x000ea80000300800 */
[----:B------:R3:W-:Y:S04]  /*1ed10*/  STL [R1+0xe8], R16 ;  /* 0x0000e81001007387 */ /* 0x0007e80000100800 */
[----:B------:R-:W2:Y:S04]  /*1ed20*/  LDL.LU R25, [R1+0x6c0] ;  /* 0x0006c00001197983 */ /* 0x000ea80000300800 */
[----:B------:R-:W2:Y:S01]  /*1ed30*/  LDL.LU R23, [R1+0x6c4] ;  /* 0x0006c40001177983 */ /* 0x000ea20000300800 */
[----:B---3--:R-:W-:-:S03]  /*1ed40*/  SEL R16, R249, R248, !P3 ;  /* 0x000000f8f9107207 */ /* 0x008fc60005800000 */
[----:B------:R-:W3:Y:S04]  /*1ed50*/  LDL.LU R22, [R1+0x208] ;  /* 0x0002080001167983 */ /* 0x000ee80000300800 */
[----:B------:R1:W-:Y:S04]  /*1ed60*/  STL [R1+0x15d0], R16 ;  /* 0x0015d01001007387 */ /* 0x0003e80000100800 */
[----:B------:R-:W-:Y:S01]  /*1ed70*/  STL [R1+0x1600], R111 ;  /* 0x0016006f01007387 */ /* 0x000fe20000100800 */
[----:B-1----:R-:W-:-:S03]  /*1ed80*/  SEL R16, R249, R252, !P3 ;  /* 0x000000fcf9107207 */ /* 0x002fc60005800000 */
[----:B------:R1:W-:Y:S04]  /*1ed90*/  STL [R1+0x16a0], R24 ;  /* 0x0016a01801007387 */ /* 0x0003e80000100800 */
[----:B------:R-:W-:Y:S04]  /*1eda0*/  STL [R1+0x16d0], R16 ;  /* 0x0016d01001007387 */ /* 0x000fe80000100800 */
[----:B------:R1:W-:Y:S02]  /*1edb0*/  STL [R1+0x1868], R2 ;  /* 0x0018680201007387 */ /* 0x0003e40000100800 */
[----:B-1----:R-:W4:Y:S01]  /*1edc0*/  LDC R24, c[0x0][0x234] ;  /* 0x00008d00ff187b82 */ /* 0x002f220000000800 */
[----:B------:R-:W-:Y:S01]  /*1edd0*/  SEL R2, R249, R3, !P3 ;  /* 0x00000003f9027207 */ /* 0x000fe20005800000 */
[----:B------:R-:W1:Y:S06]  /*1ede0*/  S2R R173, SR_TID.X ;  /* 0x0000000000ad7919 */ /* 0x000e6c0000002100 */
[----:B------:R-:W1:Y:S01]  /*1edf0*/  LDC R16, c[0x0][0x23c] ;  /* 0x00008f00ff107b82 */ /* 0x000e620000000800 */
[----:B------:R4:W-:Y:S04]  /*1ee00*/  STL [R1+0x1a70], R2 ;  /* 0x001a700201007387 */ /* 0x0009e80000100800 */
        /* <DEDUP_REMOVED lines=25> */
[----:B-1----:R-:W-:-:S03]  /*1efa0*/  LOP3.LUT R171, R173, 0x7f, RZ, 0xc0, !PT ;  /* 0x0000007fadab7812 */ /* 0x002fc600078ec0ff */
[----:B------:R-:W2:Y:S04]  /*1efb0*/  LDL.LU R183, [R1+0x448] ;  /* 0x0004480001b77983 */ /* 0x000ea80000300800 */
[----:B------:R-:W2:Y:S04]  /*1efc0*/  LDL.LU R182, [R1+0x470] ;  /* 0x0004700001b67983 */ /* 0x000ea80000300800 */
[----:B------:R-:W2:Y:S04]  /*1efd0*/  LDL.LU R181, [R1+0x49c] ;  /* 0x00049c0001b57983 */ /* 0x000ea80000300800 */
[----:B------:R-:W2:Y:S04]  /*1efe0*/  LDL.LU R180, [R1+0x494] ;  /* 0x0004940001b47983 */ /* 0x000ea80000300800 */
[----:B------:R-:W2:Y:S01]  /*1eff0*/  LDL.LU R179, [R1+0x490] ;  /* 0x0004900001b37983 */ /* 0x000ea20000300800 */
[----:B------:R-:W-:-:S03]  /*1f000*/  IMAD R16, R171, R16, RZ ;  /* 0x00000010ab107224 */ /* 0x000fc600078e02ff */
[----:B------:R-:W2:Y:S01]  /*1f010*/  LDL.LU R178, [R1+0x48c] ;  /* 0x00048c0001b27983 */ /* 0x000ea20000300800 */
[----:B------:R-:W-:-:S03]  /*1f020*/  SEL R149, R249, R175, !P3 ;  /* 0x000000aff9957207 */ /* 0x000fc60005800000 */
[----:B------:R-:W2:Y:S01]  /*1f030*/  LDL.LU R177, [R1+0x480] ;  /* 0x0004800001b17983 */ /* 0x000ea20000300800 */
[----:B------:R-:W-:-:S03]  /*1f040*/  SEL R226, R249, R244, !P3 ;  /* 0x000000f4f9e27207 */ /* 0x000fc60005800000 */
[----:B------:R-:W2:Y:S01]  /*1f050*/  LDL.LU R176, [R1+0x478] ;  /* 0x0004780001b07983 */ /* 0x000ea20000300800 */
[----:B------:R-:W-:-:S03]  /*1f060*/  SEL R147, R249, R174, !P3 ;  /* 0x000000aef9937207 */ /* 0x000fc60005800000 */
[----:B------:R-:W2:Y:S04]  /*1f070*/  LDL.LU R175, [R1+0x474] ;  /* 0x0004740001af7983 */ /* 0x000ea80000300800 */
[----:B------:R-:W2:Y:S04]  /*1f080*/  LDL.LU R174, [R1+0x46c] ;  /* 0x00046c0001ae7983 */ /* 0x000ea80000300800 */
[----:B------:R-:W2:Y:S04]  /*1f090*/  LDL.LU R170, [R1+0x464] ;  /* 0x0004640001aa7983 */ /* 0x000ea80000300800 */
[----:B------:R-:W2:Y:S04]  /*1f0a0*/  LDL.LU R169, [R1+0x45c] ;  /* 0x00045c0001a97983 */ /* 0x000ea80000300800 */
[----:B------:R-:W2:Y:S04]  /*1f0b0*/  LDL.LU R168, [R1+0x458] ;  /* 0x0004580001a87983 */ /* 0x000ea80000300800 */
[----:B------:R-:W2:Y:S04]  /*1f0c0*/  LDL.LU R167, [R1+0x454] ;  /* 0x0004540001a77983 */ /* 0x000ea80000300800 */
[----:B------:R-:W2:Y:S01]  /*1f0d0*/  LDL.LU R166, [R1+0x450] ;  /* 0x0004500001a67983 */ /* 0x000ea20000300800 */
[----:B------:R-:W-:-:S03]  /*1f0e0*/  @!P6 IADD3 R4, -R4, RZ, RZ ;  /* 0x000000ff0404e210 */ /* 0x000fc60007ffe1ff */
[----:B------:R-:W2:Y:S01]  /*1f0f0*/  LDL.LU R164, [R1+0x44c] ;  /* 0x00044c0001a47983 */ /* 0x000ea20000300800 */
[C---:B------:R-:W-:Y:S02]  /*1f100*/  SEL R141, R249.reuse, R143, !P3 ;  /* 0x0000008ff98d7207 */ /* 0x040fe40005800000 */
[C---:B------:R-:W-:Y:S01]  /*1f110*/  SEL R143, R249.reuse, R158, !P3 ;  /* 0x0000009ef98f7207 */ /* 0x040fe20005800000 */
[----:B------:R-:W2:Y:S01]  /*1f120*/  LDL.LU R162, [R1+0x444] ;  /* 0x0004440001a27983 */ /* 0x000ea20000300800 */
[C---:B------:R-:W-:Y:S02]  /*1f130*/  SEL R145, R249.reuse, R159, !P3 ;  /* 0x0000009ff9917207 */ /* 0x040fe40005800000 */
[C---:B------:R-:W-:Y:S01]  /*1f140*/  SEL R10, R249.reuse, R10, !P3 ;  /* 0x0000000af90a7207 */ /* 0x040fe20005800000 */
[----:B------:R-:W2:Y:S01]  /*1f150*/  LDL.LU R160, [R1+0x438] ;  /* 0x0004380001a07983 */ /* 0x000ea20000300800 */
[C---:B------:R-:W-:Y:S02]  /*1f160*/  SEL R17, R249.reuse, R17, !P3 ;  /* 0x00000011f9117207 */ /* 0x040fe40005800000 */
[C---:B------:R-:W-:Y:S01]  /*1f170*/  SEL R15, R249.reuse, R15, !P3 ;  /* 0x0000000ff90f7207 */ /* 0x040fe20005800000 */
[----:B------:R-:W2:Y:S01]  /*1f180*/  LDL.LU R158, [R1+0x434] ;  /* 0x00043400019e7983 */ /* 0x000ea20000300800 */
[----:B------:R-:W-:-:S02]  /*1f190*/  SEL R13, R249, R13, !P3 ;  /* 0x0000000df90d7207 */ /* 0x000fc40005800000 */
        /* <DEDUP_REMOVED lines=39> */
[----:B------:R-:W-:Y:S02]  /*1f410*/  SEL R247, R249, R247, !P3 ;  /* 0x000000f7f9f77207 */ /* 0x000fe40005800000 */
[----:B---3--:R-:W-:-:S04]  /*1f420*/  LEA R244, P0, R16, R22, 0x2 ;  /* 0x0000001610f47211 */ /* 0x008fc800078010ff */
[----:B------:R-:W-:Y:S02]  /*1f430*/  LEA.HI.X.SX32 R16, R16, R0, 0x2, P0 ;  /* 0x0000000010107211 */ /* 0x000fe400000f16ff */
[----:B------:R-:W1:Y:S01]  /*1f440*/  LDC R0, c[0x0][0x240] ;  /* 0x00009000ff007b82 */ /* 0x000e620000000800 */
[----:B------:R-:W-:Y:S01]  /*1f450*/  SEL R249, R249, R4, !P3 ;  /* 0x00000004f9f97207 */ /* 0x000fe20005800000 */
[-C--:B----4-:R-:W-:Y:S02]  /*1f460*/  IMAD R2, R27, R24.reuse, RZ ;  /* 0x000000181b027224 */ /* 0x090fe400078e02ff */
[-C--:B--2---:R-:W-:Y:S02]  /*1f470*/  IMAD R3, R26, R24.reuse, RZ ;  /* 0x000000181a037224 */ /* 0x084fe400078e02ff */
[-C--:B------:R-:W-:Y:S02]  /*1f480*/  IMAD R4, R25, R24.reuse, RZ ;  /* 0x0000001819047224 */ /* 0x080fe400078e02ff */
[----:B------:R-:W-:Y:S01]  /*1f490*/  IMAD R111, R23, R24, RZ ;  /* 0x00000018176f7224 */ /* 0x000fe200078e02ff */
[----:B------:R-:W-:-:S02]  /*1f4a0*/  LEA R26, P4, R2, R20, 0x2 ;  /* 0x00000014021a7211 */ /* 0x000fc400078810ff */
[-C--:B------:R-:W-:Y:S02]  /*1f4b0*/  LEA R24, P1, R3, R20.reuse, 0x2 ;  /* 0x0000001403187211 */ /* 0x080fe400078210ff */
[-C--:B------:R-:W-:Y:S02]  /*1f4c0*/  LEA R22, P2, R4, R20.reuse, 0x2 ;  /* 0x0000001404167211 */ /* 0x080fe400078410ff */
[----:B------:R-:W-:Y:S02]  /*1f4d0*/  LEA R20, P3, R111, R20, 0x2 ;  /* 0x000000146f147211 */ /* 0x000fe400078610ff */
[-C--:B------:R-:W-:Y:S02]  /*1f4e0*/  LEA.HI.X.SX32 R27, R2, R21.reuse, 0x2, P4 ;  /* 0x00000015021b7211 */ /* 0x080fe400020f16ff */
[-C--:B------:R-:W-:Y:S02]  /*1f4f0*/  LEA.HI.X.SX32 R25, R3, R21.reuse, 0x2, P1 ;  /* 0x0000001503197211 */ /* 0x080fe400008f16ff */
[----:B------:R-:W-:-:S02]  /*1f500*/  LEA.HI.X.SX32 R23, R4, R21, 0x2, P2 ;  /* 0x0000001504177211 */ /* 0x000fc400010f16ff */
[----:B------:R-:W-:Y:S01]  /*1f510*/  LEA.HI.X.SX32 R21, R111, R21, 0x2, P3 ;  /* 0x000000156f157211 */ /* 0x000fe200018f16ff */
[-C--:B-1----:R-:W-:Y:S02]  /*1f520*/  IMAD R137, R81, R0.reuse, RZ ;  /* 0x0000000051897224 */ /* 0x082fe400078e02ff */
[-C--:B------:R-:W-:Y:S02]  /*1f530*/  IMAD R136, R73, R0.reuse, RZ ;  /* 0x0000000049887224 */ /* 0x080fe400078e02ff */
[-C--:B------:R-:W-:Y:S02]  /*1f540*/  IMAD R111, R144, R0.reuse, RZ ;  /* 0x00000000906f7224 */ /* 0x080fe400078e02ff */
[----:B------:R-:W2:Y:S01]  /*1f550*/  LDL.LU R144, [R1+0x3f8] ;  /* 0x0003f80001907983 */ /* 0x000ea20000300800 */
[----:B------:R-:W-:-:S03]  /*1f560*/  IMAD R81, R142, R0, RZ ;  /* 0x000000008e517224 */ /* 0x000fc600078e02ff */
[----:B------:R-:W3:Y:S01]  /*1f570*/  LDL.LU R142, [R1+0x3f4] ;  /* 0x0003f400018e7983 */ /* 0x000ee20000300800 */
[----:B------:R-:W-:-:S03]  /*1f580*/  IMAD R73, R140, R0, RZ ;  /* 0x000000008c497224 */ /* 0x000fc600078e02ff */
[----:B------:R-:W4:Y:S01]  /*1f590*/  LDL.LU R140, [R1+0x3e8] ;  /* 0x0003e800018c7983 */ /* 0x000f220000300800 */
[-C--:B------:R-:W-:Y:S02]  /*1f5a0*/  IMAD R2, R130, R0.reuse, RZ ;  /* 0x0000000082027224 */ /* 0x080fe400078e02ff */
[-C--:B------:R-:W-:Y:S02]  /*1f5b0*/  IMAD R130, R108, R0.reuse, RZ ;  /* 0x000000006c827224 */ /* 0x080fe400078e02ff */
[-C--:B------:R-:W-:Y:S02]  /*1f5c0*/  IMAD R131, R14, R0.reuse, RZ ;  /* 0x000000000e837224 */ /* 0x080fe400078e02ff */
[-C--:B------:R-:W-:Y:S02]  /*1f5d0*/  IMAD R180, R180, R0.reuse, RZ ;  /* 0x00000000b4b47224 */ /* 0x080fe400078e02ff */
[----:B------:R-:W-:-:S03]  /*1f5e0*/  IMAD R108, R179, R0, RZ ;  /* 0x00000000b36c7224 */ /* 0x000fc600078e02ff */
[----:B------:R-:W-:Y:S01]  /*1f5f0*/  STL [R1+0x470], R180 ;  /* 0x000470b401007387 */ /* 0x000fe20000100800 */
[----:B------:R-:W-:-:S03]  /*1f600*/  IMAD R14, R178, R0, RZ ;  /* 0x00000000b20e7224 */ /* 0x000fc600078e02ff */
[----:B------:R1:W-:Y:S01]  /*1f610*/  STL [R1+0x1640], R108 ;  /* 0x0016406c01007387 */ /* 0x0003e20000100800 */
[----:B------:R-:W-:-:S03]  /*1f620*/  IMAD R177, R177, R0, RZ ;  /* 0x00000000b1b17224 */ /* 0x000fc600078e02ff */
[----:B------:R1:W-:Y:S02]  /*1f630*/  STL [R1+0x16c0], R14 ;  /* 0x0016c00e01007387 */ /* 0x0003e40000100800 */
[-C--:B-1----:R-:W-:Y:S02]  /*1f640*/  IMAD R108, R176, R0.reuse, RZ ;  /* 0x00000000b06c7224 */ /* 0x082fe400078e02ff */
        /* <DEDUP_REMOVED lines=16> */
[----:B------:R1:W-:Y:S04]  /*1f750*/  STL [R1+0x1a7c], R14 ;  /* 0x001a7c0e01007387 */ /* 0x0003e80000100800 */
[----:B------:R-:W-:Y:S01]  /*1f760*/  STL [R1+0x448], R160 ;  /* 0x000448a001007387 */ /* 0x000fe20000100800 */
[-C--:B-1----:R-:W-:Y:S02]  /*1f770*/  IMAD R108, R156, R0.reuse, RZ ;  /* 0x000000009c6c7224 */ /* 0x082fe400078e02ff */
[-C--:B------:R-:W-:Y:S02]  /*1f780*/  IMAD R14, R158, R0.reuse, RZ ;  /* 0x000000009e0e7224 */ /* 0x080fe400078e02ff */
[----:B------:R-:W-:-:S03]  /*1f790*/  IMAD R154, R154, R0, RZ ;  /* 0x000000009a9a7224 */ /* 0x000fc600078e02ff */
[----:B------:R1:W-:Y:S04]  /*1f7a0*/  STL [R1+0x44c], R14 ;  /* 0x00044c0e01007387 */ /* 0x0003e80000100800 */
[----:B------:R1:W-:Y:S02]  /*1f7b0*/  STL [R1+0x16b8], R108 ;  /* 0x0016b86c01007387 */ /* 0x0003e40000100800 */
[-C--:B-1----:R-:W-:Y:S02]  /*1f7c0*/  IMAD R14, R152, R0.reuse, RZ ;  /* 0x00000000980e7224 */ /* 0x082fe400078e02ff */
[----:B------:R-:W-:Y:S01]  /*1f7d0*/  STL [R1+0x1708], R154 ;  /* 0x0017089a01007387 */ /* 0x000fe20000100800 */
[----:B------:R-:W-:-:S03]  /*1f7e0*/  IMAD R108, R150, R0, RZ ;  /* 0x00000000966c7224 */ /* 0x000fc600078e02ff */
[----:B------:R1:W-:Y:S01]  /*1f7f0*/  STL [R1+0x1884], R14 ;  /* 0x0018840e01007387 */ /* 0x0003e20000100800 */
[----:B------:R-:W-:-:S03]  /*1f800*/  IMAD R135, R57, R0, RZ ;  /* 0x0000000039877224 */ /* 0x000fc600078e02ff */
[----:B------:R3:W-:Y:S01]  /*1f810*/  STL [R1+0x1a84], R108 ;  /* 0x001a846c01007387 */ /* 0x0007e20000100800 */
[-C--:B-1----:R-:W-:Y:S02]  /*1f820*/  IMAD R14, R146, R0.reuse, RZ ;  /* 0x00000000920e7224 */ /* 0x082fe400078e02ff */
[----:B------:R-:W-:-:S03]  /*1f830*/  IMAD R57, R186, R0, RZ ;  /* 0x00000000ba397224 */ /* 0x000fc600078e02ff */
[----:B------:R4:W-:Y:S01]  /*1f840*/  STL [R1+0x3d4], R14 ;  /* 0x0003d40e01007387 */ /* 0x0009e20000100800 */
[-C--:B------:R-:W-:Y:S02]  /*1f850*/  IMAD R134, R49, R0.reuse, RZ ;  /* 0x0000000031867224 */ /* 0x080fe400078e02ff */
[-C--:B------:R-:W-:Y:S02]  /*1f860*/  IMAD R49, R185, R0.reuse, RZ ;  /* 0x00000000b9317224 */ /* 0x080fe400078e02ff */
[-C--:B------:R-:W-:Y:S02]  /*1f870*/  IMAD R133, R41, R0.reuse, RZ ;  /* 0x0000000029857224 */ /* 0x080fe400078e02ff */
[-C--:B------:R-:W-:Y:S02]  /*1f880*/  IMAD R132, R33, R0.reuse, RZ ;  /* 0x0000000021847224 */ /* 0x080fe400078e02ff */
[-C--:B------:R-:W-:Y:S02]  /*1f890*/  IMAD R41, R184, R0.reuse, RZ ;  /* 0x00000000b8297224 */ /* 0x080fe400078e02ff */
[----:B------:R-:W-:-:S02]  /*1f8a0*/  IMAD R33, R183, R0, RZ ;  /* 0x00000000b7217224 */ /* 0x000fc400078e02ff */
[-C--:B------:R-:W-:Y:S02]  /*1f8b0*/  IMAD R3, R182, R0.reuse, RZ ;  /* 0x00000000b6037224 */ /* 0x080fe400078e02ff */
[-C--:B------:R-:W-:Y:S02]  /*1f8c0*/  IMAD R240, R181, R0.reuse, RZ ;  /* 0x00000000b5f07224 */ /* 0x080fe400078e02ff */
[-C--:B------:R-:W-:Y:S02]  /*1f8d0*/  IMAD R227, R174, R0.reuse, RZ ;  /* 0x00000000aee37224 */ /* 0x080fe400078e02ff */
[-C--:B------:R-:W-:Y:S02]  /*1f8e0*/  IMAD R225, R162, R0.reuse, RZ ;  /* 0x00000000a2e17224 */ /* 0x080fe400078e02ff */
[-C--:B------:R-:W-:Y:S02]  /*1f8f0*/  IMAD R223, R148, R0.reuse, RZ ;  /* 0x0000000094df7224 */ /* 0x080fe400078e02ff */
[----:B--2---:R-:W-:-:S02]  /*1f900*/  IMAD R144, R144, R0, RZ ;  /* 0x0000000090907224 */ /* 0x004fc400078e02ff */
[----:B---3--:R-:W-:-:S03]  /*1f910*/  IMAD R108, R142, R0, RZ ;  /* 0x000000008e6c7224 */ /* 0x008fc600078e02ff */
[----:B------:R1:W-:Y:S01]  /*1f920*/  STL [R1+0x428], R144 ;  /* 0x0004289001007387 */ /* 0x0003e20000100800 */
[----:B----4-:R-:W-:-:S03]  /*1f930*/  IMAD R14, R140, R0, RZ ;  /* 0x000000008c0e7224 */ /* 0x010fc600078e02ff */
[----:B------:R-:W2:Y:S04]  /*1f940*/  LDL.LU R186, [R1+0x3e0] ;  /* 0x0003e00001ba7983 */ /* 0x000ea80000300800 */
[----:B------:R2:W-:Y:S04]  /*1f950*/  STL [R1+0x16b4], R108 ;  /* 0x0016b46c01007387 */ /* 0x0005e80000100800 */
        /* <DEDUP_REMOVED lines=31> */
[----:B--2---:R-:W-:-:S05]  /*1fb50*/  IMAD R108, R186, R0, RZ ;  /* 0x00000000ba6c7224 */ /* 0x004fca00078e02ff */
[----:B------:R1:W-:Y:S01]  /*1fb60*/  STL [R1+0x188c], R108 ;  /* 0x00188c6c01007387 */ /* 0x0003e20000100800 */
[----:B---3--:R-:W-:-:S05]  /*1fb70*/  IMAD R14, R185, R0, RZ ;  /* 0x00000000b90e7224 */ /* 0x008fca00078e02ff */
[----:B------:R2:W-:Y:S01]  /*1fb80*/  STL [R1+0x1a8c], R14 ;  /* 0x001a8c0e01007387 */ /* 0x0005e20000100800 */
[-C--:B----4-:R-:W-:Y:S02]  /*1fb90*/  IMAD R183, R183, R0.reuse, RZ ;  /* 0x00000000b7b77224 */ /* 0x090fe400078e02ff */
[----:B-1----:R-:W-:-:S03]  /*1fba0*/  IMAD R108, R182, R0, RZ ;  /* 0x00000000b66c7224 */ /* 0x002fc600078e02ff */
[----:B------:R-:W-:Y:S01]  /*1fbb0*/  STL [R1+0x394], R183 ;  /* 0x000394b701007387 */ /* 0x000fe20000100800 */
[----:B--2---:R-:W-:-:S03]  /*1fbc0*/  IMAD R14, R181, R0, RZ ;  /* 0x00000000b50e7224 */ /* 0x004fc600078e02ff */
[----:B------:R1:W-:Y:S01]  /*1fbd0*/  STL [R1+0x3cc], R108 ;  /* 0x0003cc6c01007387 */ /* 0x0003e20000100800 */
[----:B------:R-:W-:-:S03]  /*1fbe0*/  IMAD R180, R180, R0, RZ ;  /* 0x00000000b4b47224 */ /* 0x000fc600078e02ff */
[----:B------:R2:W-:Y:S01]  /*1fbf0*/  STL [R1+0x16b0], R14 ;  /* 0x0016b00e01007387 */ /* 0x0005e20000100800 */
        /* <DEDUP_REMOVED lines=37> */
[----:B------:R1:W-:Y:S01]  /*1fe50*/  STL [R1+0x16e0], R146 ;  /* 0x0016e09201007387 */ /* 0x0003e20000100800 */
[----:B--2---:R-:W-:-:S03]  /*1fe60*/  IMAD R14, R142, R0, RZ ;  /* 0x000000008e0e7224 */ /* 0x004fc600078e02ff */
[----:B------:R2:W-:Y:S01]  /*1fe70*/  STL [R1+0x18ac], R108 ;  /* 0x0018ac6c01007387 */ /* 0x0005e20000100800 */
[----:B------:R-:W-:-:S03]  /*1fe80*/  IMAD R220, R184, R0, RZ ;  /* 0x00000000b8dc7224 */ /* 0x000fc600078e02ff */
[----:B------:R-:W3:Y:S04]  /*1fe90*/  LDL.LU R186, [R1+0x300] ;  /* 0x0003000001ba7983 */ /* 0x000ee80000300800 */
[----:B------:R4:W-:Y:S04]  /*1fea0*/  STL [R1+0x1aac], R14 ;  /* 0x001aac0e01007387 */ /* 0x0009e80000100800 */
[----:B------:R-:W2:Y:S04]  /*1feb0*/  LDL.LU R185, [R1+0x2fc] ;  /* 0x0002fc0001b97983 */ /* 0x000ea80000300800 */
[----:B------:R-:W4:Y:S04]  /*1fec0*/  LDL.LU R184, [R1+0x2f8] ;  /* 0x0002f80001b87983 */ /* 0x000f280000300800 */
[----:B------:R-:W4:Y:S04]  /*1fed0*/  LDL.LU R183, [R1+0x2f4] ;  /* 0x0002f40001b77983 */ /* 0x000f280000300800 */
[----:B------:R-:W4:Y:S04]  /*1fee0*/  LDL.LU R182, [R1+0x2e8] ;  /* 0x0002e80001b67983 */ /* 0x000f280000300800 */
[----:B------:R-:W4:Y:S01]  /*1fef0*/  LDL.LU R181, [R1+0x2dc] ;  /* 0x0002dc0001b57983 */ /* 0x000f220000300800 */
[----:B------:R-:W-:-:S03]  /*1ff00*/  IMAD R219, R177, R0, RZ ;  /* 0x00000000b1db7224 */ /* 0x000fc600078e02ff */
[----:B------:R-:W4:Y:S04]  /*1ff10*/  LDL.LU R180, [R1+0x2d4] ;  /* 0x0002d40001b47983 */ /* 0x000f280000300800 */
[----:B------:R-:W4:Y:S04]  /*1ff20*/  LDL.LU R179, [R1+0x2d0] ;  /* 0x0002d00001b37983 */ /* 0x000f280000300800 */
[----:B------:R-:W4:Y:S04]  /*1ff30*/  LDL.LU R178, [R1+0x2c8] ;  /* 0x0002c80001b27983 */ /* 0x000f280000300800 */
        /* <DEDUP_REMOVED lines=19> */
[----:B------:R-:W4:Y:S04]  /*20070*/  LDL.LU R148, [R1+0x22c] ;  /* 0x00022c0001947983 */ /* 0x000f280000300800 */
[----:B-1----:R-:W4:Y:S01]  /*20080*/  LDL.LU R146, [R1+0x220] ;  /* 0x0002200001927983 */ /* 0x002f220000300800 */
[----:B------:R-:W-:-:S03]  /*20090*/  IMAD R213, R140, R0, RZ ;  /* 0x000000008cd57224 */ /* 0x000fc600078e02ff */
[----:B------:R-:W4:Y:S04]  /*200a0*/  LDL.LU R144, [R1+0x21c] ;  /* 0x00021c0001907983 */ /* 0x000f280000300800 */
[----:B------:R-:W4:Y:S04]  /*200b0*/  LDL.LU R142, [R1+0x204] ;  /* 0x00020400018e7983 */ /* 0x000f280000300800 */
[----:B------:R-:W4:Y:S01]  /*200c0*/  LDL.LU R140, [R1+0x200] ;  /* 0x00020000018c7983 */ /* 0x000f220000300800 */
[-C--:B---3--:R-:W-:Y:S02]  /*200d0*/  IMAD R186, R186, R0.reuse, RZ ;  /* 0x00000000baba7224 */ /* 0x088fe400078e02ff */
[----:B--2---:R-:W-:-:S03]  /*200e0*/  IMAD R108, R185, R0, RZ ;  /* 0x00000000b96c7224 */ /* 0x004fc600078e02ff */
[----:B------:R-:W-:Y:S01]  /*200f0*/  STL [R1+0x258], R186 ;  /* 0x000258ba01007387 */ /* 0x000fe20000100800 */
[----:B----4-:R-:W-:-:S03]  /*20100*/  IMAD R14, R184, R0, RZ ;  /* 0x00000000b80e7224 */ /* 0x010fc600078e02ff */
        /* <DEDUP_REMOVED lines=41> */
[-C--:B------:R-:W-:Y:S02]  /*203a0*/  IMAD R144, R144, R0.reuse, RZ ;  /* 0x0000000090907224 */ /* 0x080fe400078e02ff */
[-C--:B--2---:R-:W-:Y:S01]  /*203b0*/  IMAD R14, R148, R0.reuse, RZ ;  /* 0x00000000940e7224 */ /* 0x084fe200078e02ff */
[----:B------:R1:W-:Y:S04]  /*203c0*/  STL [R1+0x18cc], R108 ;  /* 0x0018cc6c01007387 */ /* 0x0003e80000100800 */
[----:B------:R2:W-:Y:S01]  /*203d0*/  STL [R1+0x1acc], R14 ;  /* 0x001acc0e01007387 */ /* 0x0005e20000100800 */
[----:B-1----:R-:W-:-:S03]  /*203e0*/  IMAD R108, R142, R0, RZ ;  /* 0x000000008e6c7224 */ /* 0x002fc600078e02ff */
[----:B------:R1:W-:Y:S01]  /*203f0*/  STL [R1+0x1e0], R144 ;  /* 0x0001e09001007387 */ /* 0x0003e20000100800 */
[----:B--2---:R-:W-:-:S03]  /*20400*/  IMAD R14, R140, R0, RZ ;  /* 0x000000008c0e7224 */ /* 0x004fc600078e02ff */
[----:B------:R-:W2:Y:S04]  /*20410*/  LDL.LU R186, [R1+0x1fc] ;  /* 0x0001fc0001ba7983 */ /* 0x000ea80000300800 */
[----:B------:R3:W-:Y:S04]  /*20420*/  STL [R1+0x254], R108 ;  /* 0x0002546c01007387 */ /* 0x0007e80000100800 */
[----:B------:R-:W3:Y:S04]  /*20430*/  LDL.LU R185, [R1+0x1f8] ;  /* 0x0001f80001b97983 */ /* 0x000ee80000300800 */
[----:B------:R4:W-:Y:S04]  /*20440*/  STL [R1+0x168c], R14 ;  /* 0x00168c0e01007387 */ /* 0x0009e80000100800 */
        /* <DEDUP_REMOVED lines=30> */
[----:B-1----:R-:W4:Y:S04]  /*20630*/  LDL.LU R144, [R1+0x150] ;  /* 0x0001500001907983 */ /* 0x002f280000300800 */
[----:B------:R-:W4:Y:S04]  /*20640*/  LDL.LU R142, [R1+0x148] ;  /* 0x00014800018e7983 */ /* 0x000f280000300800 */
[----:B------:R-:W4:Y:S01]  /*20650*/  LDL.LU R140, [R1+0x13c] ;  /* 0x00013c00018c7983 */ /* 0x000f220000300800 */
[----:B--2---:R-:W-:-:S02]  /*20660*/  IMAD R186, R186, R0, RZ ;  /* 0x00000000baba7224 */ /* 0x004fc400078e02ff */
[----:B---3--:R-:W-:-:S03]  /*20670*/  IMAD R108, R185, R0, RZ ;  /* 0x00000000b96c7224 */ /* 0x008fc600078e02ff */
[----:B------:R-:W-:Y:S04]  /*20680*/  STL [R1+0x16d4], R186 ;  /* 0x0016d4ba01007387 */ /* 0x000fe80000100800 */
[----:B------:R1:W-:Y:S01]  /*20690*/  STL [R1+0x18d4], R108 ;  /* 0x0018d46c01007387 */ /* 0x0003e20000100800 */
[----:B----4-:R-:W-:-:S05]  /*206a0*/  IMAD R14, R184, R0, RZ ;  /* 0x00000000b80e7224 */ /* 0x010fca00078e02ff */
[----:B------:R2:W-:Y:S01]  /*206b0*/  STL [R1+0x1ad4], R14 ;  /* 0x001ad40e01007387 */ /* 0x0005e20000100800 */
[-C--:B------:R-:W-:Y:S02]  /*206c0*/  IMAD R182, R182, R0.reuse, RZ ;  /* 0x00000000b6b67224 */ /* 0x080fe400078e02ff */
        /* <DEDUP_REMOVED lines=46> */
[----:B------:R3:W-:Y:S01]  /*209b0*/  STL [R1+0x18f4], R108 ;  /* 0x0018f46c01007387 */ /* 0x0007e20000100800 */
[----:B------:R-:W-:-:S03]  /*209c0*/  IMAD R204, R183, R0, RZ ;  /* 0x00000000b7cc7224 */ /* 0x000fc600078e02ff */
[----:B------:R-:W4:Y:S04]  /*209d0*/  LDL.LU R185, [R1+0x130] ;  /* 0x0001300001b97983 */ /* 0x000f280000300800 */
[----:B------:R3:W-:Y:S04]  /*209e0*/  STL [R1+0x1af4], R14 ;  /* 0x001af40e01007387 */ /* 0x0007e80000100800 */
[----:B------:R-:W3:Y:S04]  /*209f0*/  LDL.LU R184, [R1+0x12c] ;  /* 0x00012c0001b87983 */ /* 0x000ee80000300800 */
[----:B------:R-:W2:Y:S04]  /*20a00*/  LDL.LU R183, [R1+0x128] ;  /* 0x0001280001b77983 */ /* 0x000ea80000300800 */
[----:B------:R-:W2:Y:S04]  /*20a10*/  LDL.LU R182, [R1+0x124] ;  /* 0x0001240001b67983 */ /* 0x000ea80000300800 */
[----:B------:R-:W2:Y:S04]  /*20a20*/  LDL.LU R181, [R1+0x120] ;  /* 0x0001200001b57983 */ /* 0x000ea80000300800 */
[----:B------:R-:W2:Y:S01]  /*20a30*/  LDL.LU R180, [R1+0x11c] ;  /* 0x00011c0001b47983 */ /* 0x000ea20000300800 */
[----:B------:R-:W-:-:S03]  /*20a40*/  IMAD R202, R176, R0, RZ ;  /* 0x00000000b0ca7224 */ /* 0x000fc600078e02ff */
[----:B------:R-:W2:Y:S04]  /*20a50*/  LDL.LU R179, [R1+0x114] ;  /* 0x0001140001b37983 */ /* 0x000ea80000300800 */
[----:B------:R-:W2:Y:S04]  /*20a60*/  LDL.LU R178, [R1+0x110] ;  /* 0x0001100001b27983 */ /* 0x000ea80000300800 */
[----:B------:R-:W2:Y:S04]  /*20a70*/  LDL.LU R177, [R1+0x10c] ;  /* 0x00010c0001b17983 */ /* 0x000ea80000300800 */
        /* <DEDUP_REMOVED lines=19> */
[----:B------:R-:W2:Y:S04]  /*20bb0*/  LDL.LU R146, [R1+0xb8] ;  /* 0x0000b80001927983 */ /* 0x000ea80000300800 */
[----:B-1----:R-:W2:Y:S04]  /*20bc0*/  LDL.LU R144, [R1+0xb0] ;  /* 0x0000b00001907983 */ /* 0x002ea80000300800 */
[----:B------:R-:W2:Y:S04]  /*20bd0*/  LDL.LU R142, [R1+0xac] ;  /* 0x0000ac00018e7983 */ /* 0x000ea80000300800 */
[----:B------:R-:W2:Y:S01]  /*20be0*/  LDL.LU R140, [R1+0xa8] ;  /* 0x0000a800018c7983 */ /* 0x000ea20000300800 */
[----:B----4-:R-:W-:-:S02]  /*20bf0*/  IMAD R185, R185, R0, RZ ;  /* 0x00000000b9b97224 */ /* 0x010fc400078e02ff */
[----:B---3--:R-:W-:-:S03]  /*20c00*/  IMAD R108, R184, R0, RZ ;  /* 0x00000000b86c7224 */ /* 0x008fc600078e02ff */
        /* <DEDUP_REMOVED lines=44> */
[----:B------:R1:W-:Y:S04]  /*20ed0*/  STL [R1+0x1914], R108 ;  /* 0x0019146c01007387 */ /* 0x0003e80000100800 */
[----:B------:R2:W-:Y:S04]  /*20ee0*/  STL [R1+0x1b14], R14 ;  /* 0x001b140e01007387 */ /* 0x0005e80000100800 */
[----:B------:R-:W3:Y:S01]  /*20ef0*/  LDL.LU R188, [R1+0xa4] ;  /* 0x0000a40001bc7983 */ /* 0x000ee20000300800 */
[-C--:B-1----:R-:W-:Y:S02]  /*20f00*/  IMAD R108, R142, R0.reuse, RZ ;  /* 0x000000008e6c7224 */ /* 0x082fe400078e02ff */
[----:B--2---:R-:W-:-:S03]  /*20f10*/  IMAD R14, R140, R0, RZ ;  /* 0x000000008c0e7224 */ /* 0x004fc600078e02ff */
[----:B------:R-:W-:Y:S04]  /*20f20*/  STL [R1+0x74], R108 ;  /* 0x0000746c01007387 */ /* 0x000fe80000100800 */
[----:B------:R-:W2:Y:S04]  /*20f30*/  LDL.LU R187, [R1+0xa0] ;  /* 0x0000a00001bb7983 */ /* 0x000ea80000300800 */
[----:B------:R3:W-:Y:S04]  /*20f40*/  STL [R1+0x17c], R14 ;  /* 0x00017c0e01007387 */ /* 0x0007e80000100800 */
[----:B------:R-:W4:Y:S04]  /*20f50*/  LDL.LU R185, [R1+0x9c] ;  /* 0x00009c0001b97983 */ /* 0x000f280000300800 */
[----:B------:R-:W4:Y:S04]  /*20f60*/  LDL.LU R184, [R1+0x98] ;  /* 0x0000980001b87983 */ /* 0x000f280000300800 */
[----:B------:R-:W4:Y:S04]  /*20f70*/  LDL.LU R170, [R1+0x90] ;  /* 0x0000900001aa7983 */ /* 0x000f280000300800 */
[----:B------:R-:W4:Y:S04]  /*20f80*/  LDL.LU R183, [R1+0x8c] ;  /* 0x00008c0001b77983 */ /* 0x000f280000300800 */
[----:B------:R-:W4:Y:S01]  /*20f90*/  LDL.LU R182, [R1+0x88] ;  /* 0x0000880001b67983 */ /* 0x000f220000300800 */
[----:B------:R-:W-:-:S03]  /*20fa0*/  IMAD R192, R179, R0, RZ ;  /* 0x00000000b3c07224 */ /* 0x000fc600078e02ff */
        /* <DEDUP_REMOVED lines=13> */
[----:B------:R-:W4:Y:S01]  /*21080*/  LDL.LU R164, [R1+0x50] ;  /* 0x0000500001a47983 */ /* 0x000f220000300800 */
[----:B------:R-:W-:-:S03]  /*21090*/  IMAD R186, R158, R0, RZ ;  /* 0x000000009eba7224 */ /* 0x000fc600078e02ff */
        /* <DEDUP_REMOVED lines=13> */
[----:B------:R-:W-:-:S02]  /*21170*/  IMAD R239, R15, R0, RZ ;  /* 0x000000000fef7224 */ /* 0x000fc400078e02ff */
[-C--:B------:R-:W-:Y:S02]  /*21180*/  IMAD R228, R5, R0.reuse, RZ ;  /* 0x0000000005e47224 */ /* 0x080fe400078e02ff */
[-C--:B------:R-:W-:Y:S02]  /*21190*/  IMAD R6, R6, R0.reuse, RZ ;  /* 0x0000000006067224 */ /* 0x080fe400078e02ff */
[-C--:B------:R-:W-:Y:S02]  /*211a0*/  IMAD R5, R7, R0.reuse, RZ ;  /* 0x0000000007057224 */ /* 0x080fe400078e02ff */
[-C--:B------:R-:W-:Y:S02]  /*211b0*/  IMAD R7, R8, R0.reuse, RZ ;  /* 0x0000000008077224 */ /* 0x080fe400078e02ff */
[----:B---3--:R-:W-:-:S05]  /*211c0*/  IMAD R14, R188, R0, RZ ;  /* 0x00000000bc0e7224 */ /* 0x008fca00078e02ff */
[----:B------:R1:W-:Y:S01]  /*211d0*/  STL [R1+0x1668], R14 ;  /* 0x0016680e01007387 */ /* 0x0003e20000100800 */
[-C--:B--2---:R-:W-:Y:S02]  /*211e0*/  IMAD R187, R187, R0.reuse, RZ ;  /* 0x00000000bbbb7224 */ /* 0x084fe400078e02ff */
[----:B----4-:R-:W-:-:S03]  /*211f0*/  IMAD R108, R185, R0, RZ ;  /* 0x00000000b96c7224 */ /* 0x010fc600078e02ff */
[----:B------:R-:W-:Y:S01]  /*21200*/  STL [R1+0x171c], R187 ;  /* 0x00171cbb01007387 */ /* 0x000fe20000100800 */
[----:B-1----:R-:W-:-:S03]  /*21210*/  IMAD R14, R184, R0, RZ ;  /* 0x00000000b80e7224 */ /* 0x002fc600078e02ff */
[----:B------:R1:W-:Y:S04]  /*21220*/  STL [R1+0x191c], R108 ;  /* 0x00191c6c01007387 */ /* 0x0003e80000100800 */
        /* <DEDUP_REMOVED lines=36> */
[----:B------:R2:W-:Y:S01]  /*21470*/  STL [R1+0x1b34], R14 ;  /* 0x001b340e01007387 */ /* 0x0005e20000100800 */
[-C--:B-1----:R-:W-:Y:S02]  /*21480*/  IMAD R108, R146, R0.reuse, RZ ;  /* 0x00000000926c7224 */ /* 0x082fe400078e02ff */
[-C--:B------:R-:W-:Y:S02]  /*21490*/  IMAD R142, R142, R0.reuse, RZ ;  /* 0x000000008e8e7224 */ /* 0x080fe400078e02ff */
[-C--:B--2---:R-:W-:Y:S01]  /*214a0*/  IMAD R14, R144, R0.reuse, RZ ;  /* 0x00000000900e7224 */ /* 0x084fe200078e02ff */
[----:B------:R1:W-:Y:S04]  /*214b0*/  STL [R1+0x128], R108 ;  /* 0x0001286c01007387 */ /* 0x0003e80000100800 */
[----:B------:R2:W-:Y:S01]  /*214c0*/  STL [R1+0x1648], R14 ;  /* 0x0016480e01007387 */ /* 0x0005e20000100800 */
[----:B------:R-:W-:-:S02]  /*214d0*/  IMAD R166, R17, R0, RZ ;  /* 0x0000000011a67224 */ /* 0x000fc400078e02ff */
[-C--:B-1----:R-:W-:Y:S01]  /*214e0*/  IMAD R108, R140, R0.reuse, RZ ;  /* 0x000000008c6c7224 */ /* 0x082fe200078e02ff */
[----:B------:R-:W-:Y:S01]  /*214f0*/  STL [R1+0x173c], R142 ;  /* 0x00173c8e01007387 */ /* 0x000fe20000100800 */
[----:B--2---:R-:W-:-:S03]  /*21500*/  IMAD R14, R10, R0, RZ ;  /* 0x000000000a0e7224 */ /* 0x004fc600078e02ff */
[----:B------:R-:W2:Y:S04]  /*21510*/  LDL.LU R10, [R1+0x4ad4] ;  /* 0x004ad400010a7983 */ /* 0x000ea80000300800 */
[----:B------:R1:W-:Y:S04]  /*21520*/  STL [R1+0x193c], R108 ;  /* 0x00193c6c01007387 */ /* 0x0003e80000100800 */
[----:B------:R-:W3:Y:S04]  /*21530*/  LDL.LU R17, [R1+0x4ad0] ;  /* 0x004ad00001117983 */ /* 0x000ee80000300800 */
[----:B------:R4:W-:Y:S01]  /*21540*/  STL [R1+0x1b3c], R14 ;  /* 0x001b3c0e01007387 */ /* 0x0009e20000100800 */
[----:B-1----:R-:W-:-:S03]  /*21550*/  IMAD R108, R13, R0, RZ ;  /* 0x000000000d6c7224 */ /* 0x002fc600078e02ff */
[----:B------:R-:W2:Y:S01]  /*21560*/  LDL.LU R15, [R1+0x4acc] ;  /* 0x004acc00010f7983 */ /* 0x000ea20000300800 */
[----:B------:R-:W-:-:S03]  /*21570*/  IMAD R140, R245, R0, RZ ;  /* 0x00000000f58c7224 */ /* 0x000fc600078e02ff */
[----:B------:R-:W2:Y:S01]  /*21580*/  LDL.LU R13, [R1+0x4ac8] ;  /* 0x004ac800010d7983 */ /* 0x000ea20000300800 */
[----:B----4-:R-:W-:-:S03]  /*21590*/  IMAD R14, R11, R0, RZ ;  /* 0x000000000b0e7224 */ /* 0x010fc600078e02ff */
[----:B------:R-:W4:Y:S04]  /*215a0*/  LDL.LU R11, [R1+0x4ac4] ;  /* 0x004ac400010b7983 */ /* 0x000f280000300800 */
[----:B------:R1:W-:Y:S04]  /*215b0*/  STL [R1+0x10c], R108 ;  /* 0x00010c6c01007387 */ /* 0x0003e80000100800 */
[----:B------:R-:W4:Y:S04]  /*215c0*/  LDL.LU R245, [R1+0x4ac0] ;  /* 0x004ac00001f57983 */ /* 0x000f280000300800 */
[----:B------:R1:W-:Y:S02]  /*215d0*/  STL [R1+0x1638], R14 ;  /* 0x0016380e01007387 */ /* 0x0003e40000100800 */
[----:B-1----:R-:W-:-:S02]  /*215e0*/  IMAD R108, R110, R0, RZ ;  /* 0x000000006e6c7224 */ /* 0x002fc400078e02ff */
[----:B------:R-:W-:Y:S01]  /*215f0*/  STL [R1+0x1744], R140 ;  /* 0x0017448c01007387 */ /* 0x000fe20000100800 */
[----:B------:R-:W-:-:S03]  /*21600*/  IMAD R14, R109, R0, RZ ;  /* 0x000000006d0e7224 */ /* 0x000fc600078e02ff */
[----:B------:R-:W-:Y:S04]  /*21610*/  STL [R1+0x1944], R108 ;  /* 0x0019446c01007387 */ /* 0x000fe80000100800 */
[----:B------:R-:W-:Y:S04]  /*21620*/  STL [R1+0x1b44], R14 ;  /* 0x001b440e01007387 */ /* 0x000fe80000100800 */
[----:B------:R1:W-:Y:S04]  /*21630*/  STL [R1+0x108], R6 ;  /* 0x0001080601007387 */ /* 0x0003e80000100800 */
[----:B------:R1:W-:Y:S02]  /*21640*/  STL [R1+0x1630], R5 ;  /* 0x0016300501007387 */ /* 0x0003e40000100800 */
[----:B-1----:R-:W-:-:S02]  /*21650*/  IMAD R6, R9, R0, RZ ;  /* 0x0000000009067224 */ /* 0x002fc400078e02ff */
[----:B------:R-:W-:Y:S01]  /*21660*/  STL [R1+0x174c], R7 ;  /* 0x00174c0701007387 */ /* 0x000fe20000100800 */
[----:B------:R-:W-:-:S03]  /*21670*/  IMAD R5, R12, R0, RZ ;  /* 0x000000000c057224 */ /* 0x000fc600078e02ff */
[----:B------:R1:W-:Y:S01]  /*21680*/  STL [R1+0x194c], R6 ;  /* 0x00194c0601007387 */ /* 0x0003e20000100800 */
[----:B------:R-:W-:Y:S01]  /*21690*/  VIADD R4, R172, 0xffffff81 ;  /* 0xffffff81ac047836 */ /* 0x000fe20000000000 */
[----:B------:R-:W-:Y:S01]  /*216a0*/  ISETP.GE.AND P5, PT, R171, R172, PT ;  /* 0x000000acab00720c */ /* 0x000fe20003fa6270 */
[-C--:B------:R-:W-:Y:S01]  /*216b0*/  IMAD R160, R34, R0.reuse, RZ ;  /* 0x0000000022a07224 */ /* 0x080fe200078e02ff */
[----:B------:R1:W-:Y:S01]  /*216c0*/  STL [R1+0x1b4c], R5 ;  /* 0x001b4c0501007387 */ /* 0x0003e20000100800 */
[-C--:B------:R-:W-:Y:S01]  /*216d0*/  IMAD R168, R164, R0.reuse, RZ ;  /* 0x00000000a4a87224 */ /* 0x080fe200078e02ff */
[----:B------:R-:W3:Y:S01]  /*216e0*/  LDC R12, c[0x0][0x238] ;  /* 0x00008e00ff0c7b82 */ /* 0x000ee20000000800 */
[-C--:B-1----:R-:W-:Y:S02]  /*216f0*/  IMAD R6, R28, R0.reuse, RZ ;  /* 0x000000001c067224 */ /* 0x082fe400078e02ff */
[----:B------:R-:W-:-:S03]  /*21700*/  IMAD R5, R29, R0, RZ ;  /* 0x000000001d057224 */ /* 0x000fc600078e02ff */
[----:B------:R1:W-:Y:S01]  /*21710*/  STL [R1+0xec], R6 ;  /* 0x0000ec0601007387 */ /* 0x0003e20000100800 */
[-C--:B------:R-:W-:Y:S01]  /*21720*/  IMAD R7, R30, R0.reuse, RZ ;  /* 0x000000001e077224 */ /* 0x080fe200078e02ff */
[----:B------:R-:W-:Y:S01]  /*21730*/  ISETP.GE.U32.AND P0, PT, R4, 0x7fffff02, PT ;  /* 0x7fffff020400780c */ /* 0x000fe20003f06070 */
[----:B------:R-:W3:Y:S01]  /*21740*/  LDC R34, c[0x0][0x230] ;  /* 0x00008c00ff227b82 */ /* 0x000ee20000000800 */
[----:B------:R1:W-:Y:S02]  /*21750*/  STL [R1+0x1628], R5 ;  /* 0x0016280501007387 */ /* 0x0003e40000100800 */
[-C--:B-1----:R-:W-:Y:S02]  /*21760*/  IMAD R6, R31, R0.reuse, RZ ;  /* 0x000000001f067224 */ /* 0x082fe400078e02ff */
[----:B------:R1:W-:Y:S01]  /*21770*/  STL [R1+0x1754], R7 ;  /* 0x0017540701007387 */ /* 0x0003e20000100800 */
[-C--:B------:R-:W-:Y:S02]  /*21780*/  IMAD R167, R150, R0.reuse, RZ ;  /* 0x0000000096a77224 */ /* 0x080fe400078e02ff */
[----:B------:R-:W2:Y:S01]  /*21790*/  LDC R30, c[0x0][0x230] ;  /* 0x00008c00ff1e7b82 */ /* 0x000ea20000000800 */
[-C--:B------:R-:W-:Y:S01]  /*217a0*/  IMAD R5, R32, R0.reuse, RZ ;  /* 0x0000000020057224 */ /* 0x080fe200078e02ff */
[----:B------:R1:W-:Y:S04]  /*217b0*/  STL [R1+0x1954], R6 ;  /* 0x0019540601007387 */ /* 0x0003e80000100800 */
[----:B------:R1:W-:Y:S02]  /*217c0*/  STL [R1+0x1b54], R5 ;  /* 0x001b540501007387 */ /* 0x0003e40000100800 */
[-C--:B-1----:R-:W-:Y:S01]  /*217d0*/  IMAD R7, R38, R0.reuse, RZ ;  /* 0x0000000026077224 */ /* 0x082fe200078e02ff */
[----:B------:R-:W1:Y:S01]  /*217e0*/  LDC R29, c[0x0][0x238] ;  /* 0x00008e00ff1d7b82 */ /* 0x000e620000000800 */
[----:B------:R-:W-:-:S02]  /*217f0*/  IMAD R6, R36, R0, RZ ;  /* 0x0000000024067224 */ /* 0x000fc400078e02ff */
[----:B------:R-:W-:-:S03]  /*21800*/  IMAD R5, R37, R0, RZ ;  /* 0x0000000025057224 */ /* 0x000fc600078e02ff */
[----:B------:R1:W-:Y:S01]  /*21810*/  STL [R1+0xcc], R6 ;  /* 0x0000cc0601007387 */ /* 0x0003e20000100800 */
[-C--:B------:R-:W-:Y:S01]  /*21820*/  IMAD R248, R148, R0.reuse, RZ ;  /* 0x0000000094f87224 */ /* 0x080fe200078e02ff */
[----:B------:R-:W2:Y:S02]  /*21830*/  LDC R31, c[0x0][0x230] ;  /* 0x00008c00ff1f7b82 */ /* 0x000ea40000000800 */
[----:B------:R1:W-:Y:S02]  /*21840*/  STL [R1+0x1620], R5 ;  /* 0x0016200501007387 */ /* 0x0003e40000100800 */
[-C--:B-1----:R-:W-:Y:S02]  /*21850*/  IMAD R6, R39, R0.reuse, RZ ;  /* 0x0000000027067224 */ /* 0x082fe400078e02ff */
[----:B------:R-:W-:Y:S01]  /*21860*/  STL [R1+0x175c], R7 ;  /* 0x00175c0701007387 */ /* 0x000fe20000100800 */
[-C--:B------:R-:W-:Y:S01]  /*21870*/  IMAD R164, R107, R0.reuse, RZ ;  /* 0x000000006ba47224 */ /* 0x080fe200078e02ff */
[----:B------:R-:W-:Y:S01]  /*21880*/  ULDC.64 UR60, c[0x0][0x208] ;  /* 0x00008200003c7ab9 */ /* 0x000fe20000000a00 */
[-C--:B------:R-:W-:Y:S01]  /*21890*/  IMAD R5, R40, R0.reuse, RZ ;  /* 0x0000000028057224 */ /* 0x080fe200078e02ff */
[----:B------:R1:W-:Y:S01]  /*218a0*/  STL [R1+0x195c], R6 ;  /* 0x00195c0601007387 */ /* 0x0003e20000100800 */
[----:B------:R-:W-:Y:S01]  /*218b0*/  VIADD R4, R172, 0xffffff83 ;  /* 0xffffff83ac047836 */ /* 0x000fe20000000000 */
[----:B------:R-:W2:Y:S02]  /*218c0*/  LDC R32, c[0x0][0x230] ;  /* 0x00008c00ff207b82 */ /* 0x000ea40000000800 */
[----:B------:R1:W-:Y:S02]  /*218d0*/  STL [R1+0x1b5c], R5 ;  /* 0x001b5c0501007387 */ /* 0x0003e40000100800 */
[----:B-1----:R-:W-:-:S04]  /*218e0*/  IMAD R6, R44, R0, RZ ;  /* 0x000000002c067224 */ /* 0x002fc800078e02ff */
[----:B------:R-:W1:Y:S01]  /*218f0*/  LDC R36, c[0x0][0x238] ;  /* 0x00008e00ff247b82 */ /* 0x000e620000000800 */
[-C--:B------:R-:W-:Y:S01]  /*21900*/  IMAD R5, R45, R0.reuse, RZ ;  /* 0x000000002d057224 */ /* 0x080fe200078e02ff */
[----:B------:R1:W-:Y:S01]  /*21910*/  STL [R1+0xc8], R6 ;  /* 0x0000c80601007387 */ /* 0x0003e20000100800 */
[----:B------:R-:W-:-:S03]  /*21920*/  IMAD R7, R46, R0, RZ ;  /* 0x000000002e077224 */ /* 0x000fc600078e02ff */
[----:B------:R1:W-:Y:S02]  /*21930*/  STL [R1+0x1618], R5 ;  /* 0x0016180501007387 */ /* 0x0003e40000100800 */
[-C--:B-1----:R-:W-:Y:S02]  /*21940*/  IMAD R6, R47, R0.reuse, RZ ;  /* 0x000000002f067224 */ /* 0x082fe400078e02ff */
[----:B------:R-:W-:Y:S01]  /*21950*/  STL [R1+0x1764], R7 ;  /* 0x0017640701007387 */ /* 0x000fe20000100800 */
[----:B------:R-:W-:-:S03]  /*21960*/  IMAD R5, R48, R0, RZ ;  /* 0x0000000030057224 */ /* 0x000fc600078e02ff */
[----:B------:R1:W-:Y:S04]  /*21970*/  STL [R1+0x1964], R6 ;  /* 0x0019640601007387 */ /* 0x0003e80000100800 */
[----:B------:R1:W-:Y:S02]  /*21980*/  STL [R1+0x1b64], R5 ;  /* 0x001b640501007387 */ /* 0x0003e40000100800 */
[-C--:B-1----:R-:W-:Y:S02]  /*21990*/  IMAD R6, R52, R0.reuse, RZ ;  /* 0x0000000034067224 */ /* 0x082fe400078e02ff */
[----:B------:R-:W-:-:S03]  /*219a0*/  IMAD R5, R53, R0, RZ ;  /* 0x0000000035057224 */ /* 0x000fc600078e02ff */
        /* <DEDUP_REMOVED lines=37> */
[----:B------:R3:W-:Y:S01]  /*21c00*/  STL [R1+0x1b84], R5 ;  /* 0x001b840501007387 */ /* 0x0007e20000100800 */
[-C--:B-1----:R-:W-:Y:S02]  /*21c10*/  IMAD R6, R84, R0.reuse, RZ ;  /* 0x0000000054067224 */ /* 0x082fe400078e02ff */
[----:B---3--:R-:W-:-:S03]  /*21c20*/  IMAD R5, R85, R0, RZ ;  /* 0x0000000055057224 */ /* 0x008fc600078e02ff */
[----:B------:R1:W-:Y:S01]  /*21c30*/  STL [R1+0x6c], R6 ;  /* 0x00006c0601007387 */ /* 0x0003e20000100800 */
[----:B------:R-:W-:-:S03]  /*21c40*/  IMAD R7, R86, R0, RZ ;  /* 0x0000000056077224 */ /* 0x000fc600078e02ff */
[----:B------:R3:W-:Y:S01]  /*21c50*/  STL [R1+0x15e8], R5 ;  /* 0x0015e80501007387 */ /* 0x0007e20000100800 */
[----:B-1----:R-:W-:-:S03]  /*21c60*/  IMAD R6, R87, R0, RZ ;  /* 0x0000000057067224 */ /* 0x002fc600078e02ff */
[----:B------:R-:W-:Y:S01]  /*21c70*/  STL [R1+0x178c], R7 ;  /* 0x00178c0701007387 */ /* 0x000fe20000100800 */
[----:B---3--:R-:W-:-:S03]  /*21c80*/  IMAD R5, R88, R0, RZ ;  /* 0x0000000058057224 */ /* 0x008fc600078e02ff */
        /* <DEDUP_REMOVED lines=8> */
[----:B------:R1:W-:Y:S01]  /*21d10*/  STL [R1+0x1794], R7 ;  /* 0x0017940701007387 */ /* 0x0003e20000100800 */
[----:B---3--:R-:W-:-:S03]  /*21d20*/  IMAD R5, R96, R0, RZ ;  /* 0x0000000060057224 */ /* 0x008fc600078e02ff */
[----:B------:R3:W-:Y:S04]  /*21d30*/  STL [R1+0x1994], R6 ;  /* 0x0019940601007387 */ /* 0x0007e80000100800 */
[----:B------:R2:W-:Y:S01]  /*21d40*/  STL [R1+0x1b94], R5 ;  /* 0x001b940501007387 */ /* 0x0005e20000100800 */
[-C--:B-1----:R-:W-:Y:S01]  /*21d50*/  IMAD R7, R102, R0.reuse, RZ ;  /* 0x0000000066077224 */ /* 0x082fe200078e02ff */
[----:B------:R-:W-:Y:S01]  /*21d60*/  IADD3 R37, R172, 0x7f, RZ ;  /* 0x0000007fac257810 */ /* 0x000fe20007ffe0ff */
[-C--:B------:R-:W-:Y:S02]  /*21d70*/  IMAD R129, R129, R0.reuse, RZ ;  /* 0x0000000081817224 */ /* 0x080fe400078e02ff */
[-C--:B------:R-:W-:Y:S02]  /*21d80*/  IMAD R128, R128, R0.reuse, RZ ;  /* 0x0000000080807224 */ /* 0x080fe400078e02ff */
[----:B---3--:R-:W-:-:S02]  /*21d90*/  IMAD R6, R100, R0, RZ ;  /* 0x0000000064067224 */ /* 0x008fc400078e02ff */
[-C--:B--2---:R-:W-:Y:S01]  /*21da0*/  IMAD R5, R101, R0.reuse, RZ ;  /* 0x0000000065057224 */ /* 0x084fe200078e02ff */
[----:B------:R-:W-:Y:S01]  /*21db0*/  ISETP.GT.AND P2, PT, R37, 0x7f, PT ;  /* 0x0000007f2500780c */ /* 0x000fe20003f44270 */
[-C--:B------:R-:W-:Y:S01]  /*21dc0*/  IMAD R127, R127, R0.reuse, RZ ;  /* 0x000000007f7f7224 */ /* 0x080fe200078e02ff */
[----:B------:R1:W-:Y:S01]  /*21dd0*/  STL [R1+0x48], R6 ;  /* 0x0000480601007387 */ /* 0x0003e20000100800 */
[-C--:B------:R-:W-:Y:S02]  /*21de0*/  IMAD R126, R126, R0.reuse, RZ ;  /* 0x000000007e7e7224 */ /* 0x080fe400078e02ff */
[-C--:B------:R-:W-:Y:S01]  /*21df0*/  IMAD R125, R125, R0.reuse, RZ ;  /* 0x000000007d7d7224 */ /* 0x080fe200078e02ff */
[----:B------:R2:W-:Y:S01]  /*21e00*/  STL [R1+0x15d8], R5 ;  /* 0x0015d80501007387 */ /* 0x0005e20000100800 */
[-C--:B------:R-:W-:Y:S02]  /*21e10*/  IMAD R124, R124, R0.reuse, RZ ;  /* 0x000000007c7c7224 */ /* 0x080fe400078e02ff */
[-C--:B------:R-:W-:Y:S01]  /*21e20*/  IMAD R123, R123, R0.reuse, RZ ;  /* 0x000000007b7b7224 */ /* 0x080fe200078e02ff */
[----:B------:R-:W-:Y:S01]  /*21e30*/  STL [R1+0x179c], R7 ;  /* 0x00179c0701007387 */ /* 0x000fe20000100800 */
[----:B------:R-:W-:-:S02]  /*21e40*/  IMAD R122, R122, R0, RZ ;  /* 0x000000007a7a7224 */ /* 0x000fc400078e02ff */
[-C--:B------:R-:W-:Y:S01]  /*21e50*/  IMAD R121, R121, R0.reuse, RZ ;  /* 0x0000000079797224 */ /* 0x080fe200078e02ff */
[----:B------:R-:W3:Y:S01]  /*21e60*/  LDL R140, [R1+0x3d40] ;  /* 0x003d4000018c7983 */ /* 0x000ee20000100800 */
[-C--:B-1----:R-:W-:Y:S02]  /*21e70*/  IMAD R6, R103, R0.reuse, RZ ;  /* 0x0000000067067224 */ /* 0x082fe400078e02ff */
[-C--:B------:R-:W-:Y:S01]  /*21e80*/  IMAD R120, R120, R0.reuse, RZ ;  /* 0x0000000078787224 */ /* 0x080fe200078e02ff */
[----:B------:R-:W-:Y:S01]  /*21e90*/  SEL R28, RZ, 0x4, !P2 ;  /* 0x00000004ff1c7807 */ /* 0x000fe20005000000 */
[-C--:B--2---:R-:W-:Y:S01]  /*21ea0*/  IMAD R5, R104, R0.reuse, RZ ;  /* 0x0000000068057224 */ /* 0x084fe200078e02ff */
[----:B------:R-:W-:Y:S01]  /*21eb0*/  STL [R1+0x199c], R6 ;  /* 0x00199c0601007387 */ /* 0x000fe20000100800 */
[-C--:B------:R-:W-:Y:S02]  /*21ec0*/  IMAD R119, R119, R0.reuse, RZ ;  /* 0x0000000077777224 */ /* 0x080fe400078e02ff */
[-C--:B------:R-:W-:Y:S01]  /*21ed0*/  IMAD R118, R118, R0.reuse, RZ ;  /* 0x0000000076767224 */ /* 0x080fe200078e02ff */
[----:B------:R1:W-:Y:S01]  /*21ee0*/  STL [R1+0x1b9c], R5 ;  /* 0x001b9c0501007387 */ /* 0x0003e20000100800 */
[----:B------:R-:W-:-:S02]  /*21ef0*/  IMAD R117, R117, R0, RZ ;  /* 0x0000000075757224 */ /* 0x000fc400078e02ff */
        /* <DEDUP_REMOVED lines=30> */
[----:B------:R-:W-:Y:S01]  /*220e0*/  IMAD R142, R106, R0, RZ ;  /* 0x000000006a8e7224 */ /* 0x000fe200078e02ff */
[----:B------:R-:W-:Y:S01]  /*220f0*/  ISETP.GE.U32.AND P3, PT, R4, 0x7fffff04, PT ;  /* 0x7fffff040400780c */ /* 0x000fe20003f66070 */
[----:B------:R-:W-:Y:S01]  /*22100*/  VIADD R0, R172, 0xffffffa0 ;  /* 0xffffffa0ac007836 */ /* 0x000fe20000000000 */
[----:B------:R-:W-:Y:S01]  /*22110*/  SEL R28, R28, RZ, !P5 ;  /* 0x000000ff1c1c7207 */ /* 0x000fe20006800000 */
[C---:B-1----:R-:W-:Y:S01]  /*22120*/  VIADD R5, R172.reuse, 0xffffff82 ;  /* 0xffffff82ac057836 */ /* 0x042fe20000000000 */
[----:B------:R-:W-:Y:S01]  /*22130*/  IADD3 R4, R172, -0x5f, RZ ;  /* 0xffffffa1ac047810 */ /* 0x000fe20007ffe0ff */
[----:B------:R-:W1:Y:S01]  /*22140*/  LDC R6, c[0x0][0x238] ;  /* 0x00008e00ff067b82 */ /* 0x000e620000000800 */
[-C--:B------:R-:W-:Y:S02]  /*22150*/  LEA R18, P2, R2, R244.reuse, 0x2 ;  /* 0x000000f402127211 */ /* 0x080fe400078410ff */
[----:B------:R-:W-:Y:S02]  /*22160*/  LEA R8, P5, R3, R244, 0x2 ;  /* 0x000000f403087211 */ /* 0x000fe400078a10ff */
[----:B------:R-:W-:Y:S01]  /*22170*/  ISETP.GE.U32.AND P4, PT, R0, 0x7fffff21, PT ;  /* 0x7fffff210000780c */ /* 0x000fe20003f86070 */
[----:B------:R-:W-:Y:S01]  /*22180*/  VIADD R0, R138, 0xffffffff ;  /* 0xffffffff8a007836 */ /* 0x000fe20000000000 */
[----:B------:R-:W-:Y:S01]  /*22190*/  ISETP.GE.U32.AND P1, PT, R5, 0x7fffff03, PT ;  /* 0x7fffff030500780c */ /* 0x000fe20003f26070 */
[----:B------:R-:W2:Y:S01]  /*221a0*/  LDC R7, c[0x0][0x238] ;  /* 0x00008e00ff077b82 */ /* 0x000ea20000000800 */
[----:B------:R-:W-:-:S02]  /*221b0*/  LEA.HI.X.SX32 R19, R2, R16, 0x2, P2 ;  /* 0x0000001002137211 */ /* 0x000fc400010f16ff */
[----:B------:R-:W-:Y:S02]  /*221c0*/  LEA.HI.X.SX32 R9, R3, R16, 0x2, P5 ;  /* 0x0000001003097211 */ /* 0x000fe400028f16ff */
[----:B------:R-:W-:-:S03]  /*221d0*/  ISETP.GE.U32.AND P2, PT, R4, 0x7fffff22, PT ;  /* 0x7fffff220400780c */ /* 0x000fc60003f46070 */
[----:B------:R-:W4:Y:S01]  /*221e0*/  LDC R5, c[0x0][0x230] ;  /* 0x00008c00ff057b82 */ /* 0x000f220000000800 */
[----:B------:R-:W-:Y:S01]  /*221f0*/  ISETP.GE.U32.AND P6, PT, R0, 0x7fffff80, PT ;  /* 0x7fffff800000780c */ /* 0x000fe20003fc6070 */
[----:B------:R-:W-:-:S06]  /*22200*/  IMAD.SHL.U32 R0, R173, 0x10, RZ ;  /* 0x00000010ad007824 */ /* 0x000fcc00078e00ff */
[----:B------:R-:W2:Y:S01]  /*22210*/  LDC R3, c[0x0][0x238] ;  /* 0x00008e00ff037b82 */ /* 0x000ea20000000800 */
[----:B------:R-:W-:-:S07]  /*22220*/  LOP3.LUT R0, R0, 0x70, RZ, 0xc0, !PT ;  /* 0x0000007000007812 */ /* 0x000fce00078ec0ff */
[----:B------:R-:W2:Y:S01]  /*22230*/  LDC R4, c[0x0][0x238] ;  /* 0x00008e00ff047b82 */ /* 0x000ea20000000800 */
[----:B------:R-:W-:Y:S01]  /*22240*/  IADD3 R2, R34, -0x2, RZ ;  /* 0xfffffffe22027810 */ /* 0x000fe20007ffe0ff */
[----:B------:R-:W-:-:S03]  /*22250*/  IMAD R0, R171, 0x80, R0 ;  /* 0x00000080ab007824 */ /* 0x000fc600078e0200 */
[----:B------:R-:W-:Y:S01]  /*22260*/  ISETP.GE.U32.AND P5, PT, R2, 0x7fffff7f, PT ;  /* 0x7fffff7f0200780c */ /* 0x000fe20003fa6070 */
[----:B----4-:R-:W-:Y:S02]  /*22270*/  VIADD R2, R5, 0xfffffffd ;  /* 0xfffffffd05027836 */ /* 0x010fe40000000000 */
[----:B------:R-:W4:Y:S01]  /*22280*/  LDC R35, c[0x0][0x238] ;  /* 0x00008e00ff237b82 */ /* 0x000f220000000800 */
[----:B-1----:R-:W-:-:S04]  /*22290*/  IMAD.WIDE R42, R6, 0x4, R22 ;  /* 0x00000004062a7825 */ /* 0x002fc800078e0216 */
[----:B--2---:R-:W-:-:S03]  /*222a0*/  IMAD.WIDE R46, R3, 0x4, R26 ;  /* 0x00000004032e7825 */ /* 0x004fc600078e021a */
[----:B------:R-:W1:Y:S01]  /*222b0*/  LDC R5, c[0x0][0x238] ;  /* 0x00008e00ff057b82 */ /* 0x000e620000000800 */
[----:B------:R-:W-:-:S04]  /*222c0*/  IMAD.WIDE R38, R7, 0x4, R24 ;  /* 0x0000000407267825 */ /* 0x000fc800078e0218 */
[----:B------:R-:W-:Y:S01]  /*222d0*/  IMAD.WIDE R44, R4, 0x4, R20 ;  /* 0x00000004042c7825 */ /* 0x000fe200078e0214 */
[----:B------:R2:W-:Y:S02]  /*222e0*/  STL.64 [R1+0x6c8], R46 ;  /* 0x0006c82e01007387 */ /* 0x0005e40000100a00 */
[----:B------:R-:W4:Y:S02]  /*222f0*/  LDC R4, c[0x0][0x238] ;  /* 0x00008e00ff047b82 */ /* 0x000f240000000800 */
[----:B------:R2:W-:Y:S01]  /*22300*/  STL.64 [R1+0x6c0], R44 ;  /* 0x0006c02c01007387 */ /* 0x0005e20000100a00 */
[----:B------:R-:W-:-:S03]  /*22310*/  IMAD R3, R12, 0x3, RZ ;  /* 0x000000030c037824 */ /* 0x000fc600078e02ff */
[----:B------:R2:W-:Y:S02]  /*22320*/  STL.64 [R1+0x6b8], R42 ;  /* 0x0006b82a01007387 */ /* 0x0005e40000100a00 */
[----:B------:R-:W1:Y:S02]  /*22330*/  LDC R6, c[0x0][0x230] ;  /* 0x00008c00ff067b82 */ /* 0x000e640000000800 */
[----:B------:R2:W-:Y:S06]  /*22340*/  STL.64 [R1+0x6b0], R38 ;  /* 0x0006b02601007387 */ /* 0x0005ec0000100a00 */
[----:B------:R-:W1:Y:S08]  /*22350*/  LDC R12, c[0x0][0x230] ;  /* 0x00008c00ff0c7b82 */ /* 0x000e700000000800 */
        /* <DEDUP_REMOVED lines=9> */
[----:B------:R-:W1:Y:S01]  /*223f0*/  LDC R138, c[0x0][0x240] ;  /* 0x00009000ff8a7b82 */ /* 0x000e620000000800 */
[----:B---3--:R-:W-:-:S05]  /*22400*/  IADD3 R14, R140, R0, RZ ;  /* 0x000000008c0e7210 */ /* 0x008fca0007ffe0ff */
[----:B------:R-:W-:Y:S01]  /*22410*/  @!PT LDS RZ, [RZ] ;  /* 0x00000000fffff984 */ /* 0x000fe20000000800 */
[----:B------:R-:W-:Y:S01]  /*22420*/  @!PT LDS RZ, [RZ] ;  /* 0x00000000fffff984 */ /* 0x000fe20000000800 */
[----:B------:R-:W-:Y:S01]  /*22430*/  @!PT LDS RZ, [RZ] ;  /* 0x00000000fffff984 */ /* 0x000fe20000000800 */
[----:B------:R-:W-:Y:S04]  /*22440*/  LDGSTS.E [R14], desc[UR60][R26.64], !P6 ;  /* 0x000000001a0e7fae */ /* 0x000fe8000f12187c */
[----:B------:R-:W-:Y:S04]  /*22450*/  LDGSTS.E [R14+0x4000], desc[UR60][R20.64], !P6 ;  /* 0x04000000140e7fae */ /* 0x000fe8000f12187c */
[----:B------:R-:W-:Y:S04]  /*22460*/  LDGSTS.E [R14+0x8000], desc[UR60][R22.64], !P6 ;  /* 0x08000000160e7fae */ /* 0x000fe8000f12187c */
[----:B------:R-:W-:Y:S01]  /*22470*/  LDGSTS.E [R14+0xc000], desc[UR60][R24.64], !P6 ;  /* 0x0c000000180e7fae */ /* 0x000fe2000f12187c */
[----:B------:R-:W-:Y:S01]  /*22480*/  ISETP.GE.U32.AND P6, PT, R2, 0x7fffff7e, PT ;  /* 0x7fffff7e0200780c */ /* 0x000fe20003fc6070 */
[----:B------:R-:W-:-:S02]  /*22490*/  VIADD R2, R30, 0xfffffffc ;  /* 0xfffffffc1e027836 */ /* 0x000fc40000000000 */
[----:B------:R2:W-:Y:S04]  /*224a0*/  LDGSTS.E [R14+0x4], desc[UR60][R46.64], !P5 ;  /* 0x000040002e0e7fae */ /* 0x0005e8000e92187c */
[----:B------:R3:W-:Y:S04]  /*224b0*/  LDGSTS.E [R14+0x4004], desc[UR60][R44.64], !P5 ;  /* 0x040040002c0e7fae */ /* 0x0007e8000e92187c */
[----:B------:R4:W-:Y:S04]  /*224c0*/  LDGSTS.E [R14+0x8004], desc[UR60][R42.64], !P5 ;  /* 0x080040002a0e7fae */ /* 0x0009e8000e92187c */
[----:B------:R1:W-:Y:S01]  /*224d0*/  LDGSTS.E [R14+0xc004], desc[UR60][R38.64], !P5 ;  /* 0x0c004000260e7fae */ /* 0x0003e2000e92187c */
[----:B------:R-:W-:Y:S01]  /*224e0*/  ISETP.GE.U32.AND P5, PT, R2, 0x7fffff7d, PT ;  /* 0x7fffff7d0200780c */ /* 0x000fe20003fa6070 */
[----:B------:R-:W-:-:S02]  /*224f0*/  IMAD.SHL.U32 R2, R29, 0x2, RZ ;  /* 0x000000021d027824 */ /* 0x000fc400078e00ff */
[----:B------:R-:W1:Y:S02]  /*22500*/  LDC R29, c[0x0][0x230] ;  /* 0x00008c00ff1d7b82 */ /* 0x000e640000000800 */
[----:B--2---:R-:W-:-:S04]  /*22510*/  IMAD.WIDE R46, R2, 0x4, R26 ;  /* 0x00000004022e7825 */ /* 0x004fc800078e021a */
[C---:B---3--:R-:W-:Y:S01]  /*22520*/  IMAD.WIDE R44, R2.reuse, 0x4, R20 ;  /* 0x00000004022c7825 */ /* 0x048fe200078e0214 */
[----:B------:R-:W-:Y:S03]  /*22530*/  STL.64 [R1+0x6a8], R46 ;  /* 0x0006a82e01007387 */ /* 0x000fe60000100a00 */
[C---:B----4-:R-:W-:Y:S01]  /*22540*/  IMAD.WIDE R42, R2.reuse, 0x4, R22 ;  /* 0x00000004022a7825 */ /* 0x050fe200078e0216 */
[----:B------:R-:W-:Y:S03]  /*22550*/  LDGSTS.E [R14+0x8], desc[UR60][R46.64], !P6 ;  /* 0x000080002e0e7fae */ /* 0x000fe6000f12187c */
[--C-:B-1----:R-:W-:Y:S01]  /*22560*/  IMAD.WIDE R38, R2, 0x4, R24.reuse ;  /* 0x0000000402267825 */ /* 0x102fe200078e0218 */
[----:B------:R-:W-:Y:S01]  /*22570*/  IADD3 R2, R31, -0x21, RZ ;  /* 0xffffffdf1f027810 */ /* 0x000fe20007ffe0ff */
[----:B------:R1:W-:Y:S04]  /*22580*/  STL.64 [R1+0x6a0], R44 ;  /* 0x0006a02c01007387 */ /* 0x0003e80000100a00 */
[----:B------:R1:W-:Y:S01]  /*22590*/  LDGSTS.E [R14+0x4008], desc[UR60][R44.64], !P6 ;  /* 0x040080002c0e7fae */ /* 0x0003e2000f12187c */
[----:B------:R-:W-:-:S03]  /*225a0*/  IMAD.WIDE R30, R3, 0x4, R24 ;  /* 0x00000004031e7825 */ /* 0x000fc600078e0218 */
[----:B------:R2:W-:Y:S04]  /*225b0*/  STL.64 [R1+0x698], R42 ;  /* 0x0006982a01007387 */ /* 0x0005e80000100a00 */
[----:B------:R2:W-:Y:S01]  /*225c0*/  LDGSTS.E [R14+0x8008], desc[UR60][R42.64], !P6 ;  /* 0x080080002a0e7fae */ /* 0x0005e2000f12187c */
[----:B-1----:R-:W-:-:S03]  /*225d0*/  IMAD.WIDE R44, R3, 0x4, R26 ;  /* 0x00000004032c7825 */ /* 0x002fc600078e021a */
[----:B------:R1:W-:Y:S04]  /*225e0*/  STL.64 [R1+0x6d0], R38 ;  /* 0x0006d02601007387 */ /* 0x0003e80000100a00 */
[----:B------:R1:W-:Y:S01]  /*225f0*/  LDGSTS.E [R14+0xc008], desc[UR60][R38.64], !P6 ;  /* 0x0c008000260e7fae */ /* 0x0003e2000f12187c */
[----:B------:R-:W-:Y:S01]  /*22600*/  ISETP.GE.U32.AND P6, PT, R2, 0x7fffff60, PT ;  /* 0x7fffff600200780c */ /* 0x000fe20003fc6070 */
[----:B--2---:R-:W-:Y:S02]  /*22610*/  IMAD.WIDE R42, R3, 0x4, R20 ;  /* 0x00000004032a7825 */ /* 0x004fe400078e0214 */
[----:B------:R2:W-:Y:S02]  /*22620*/  LDGSTS.E [R14+0xc], desc[UR60][R44.64], !P5 ;  /* 0x0000c0002c0e7fae */ /* 0x0005e4000e92187c */
[----:B------:R-:W-:-:S02]  /*22630*/  VIADD R2, R32, 0xffffffde ;  /* 0xffffffde20027836 */ /* 0x000fc40000000000 */
[----:B------:R3:W-:Y:S01]  /*22640*/  LDGSTS.E [R14+0x400c], desc[UR60][R42.64], !P5 ;  /* 0x0400c0002a0e7fae */ /* 0x0007e2000e92187c */
[----:B------:R-:W4:Y:S01]  /*22650*/  LDC R32, c[0x0][0x238] ;  /* 0x00008e00ff207b82 */ /* 0x000f220000000800 */
[----:B-1----:R-:W-:-:S05]  /*22660*/  IMAD.WIDE R38, R3, 0x4, R22 ;  /* 0x0000000403267825 */ /* 0x002fca00078e0216 */
[----:B------:R1:W-:Y:S04]  /*22670*/  LDGSTS.E [R14+0x800c], desc[UR60][R38.64], !P5 ;  /* 0x0800c000260e7fae */ /* 0x0003e8000e92187c */
[----:B------:R1:W-:Y:S01]  /*22680*/  LDGSTS.E [R14+0xc00c], desc[UR60][R30.64], !P5 ;  /* 0x0c00c0001e0e7fae */ /* 0x0003e2000e92187c */
[----:B------:R-:W-:Y:S01]  /*22690*/  ISETP.GE.U32.AND P5, PT, R2, 0x7fffff5f, PT ;  /* 0x7fffff5f0200780c */ /* 0x000fe20003fa6070 */
[----:B------:R-:W-:Y:S02]  /*226a0*/  IMAD.SHL.U32 R2, R4, 0x20, RZ ;  /* 0x0000002004027824 */ /* 0x000fe400078e00ff */
[----:B------:R-:W4:Y:S01]  /*226b0*/  LDC R4, c[0x0][0x238] ;  /* 0x00008e00ff047b82 */ /* 0x000f220000000800 */
[----:B------:R2:W-:Y:S01]  /*226c0*/  STL.64 [R1+0x690], R44 ;  /* 0x0006902c01007387 */ /* 0x0005e20000100a00 */
[----:B------:R-:W-:-:S03]  /*226d0*/  IMAD R3, R5, 0x21, RZ ;  /* 0x0000002105037824 */ /* 0x000fc600078e02ff */
[----:B------:R3:W-:Y:S03]  /*226e0*/  STL.64 [R1+0x688], R42 ;  /* 0x0006882a01007387 */ /* 0x0007e60000100a00 */
[----:B------:R-:W4:Y:S01]  /*226f0*/  LDC R5, c[0x0][0x238] ;  /* 0x00008e00ff057b82 */ /* 0x000f220000000800 */
[----:B------:R1:W-:Y:S01]  /*22700*/  STL.64 [R1+0x680], R38 ;  /* 0x0006802601007387 */ /* 0x0003e20000100a00 */
[----:B--2---:R-:W-:-:S03]  /*22710*/  IMAD.WIDE R44, R2, 0x4, R26 ;  /* 0x00000004022c7825 */ /* 0x004fc600078e021a */
[----:B------:R2:W-:Y:S01]  /*22720*/  STL.64 [R1+0x678], R30 ;  /* 0x0006781e01007387 */ /* 0x0005e20000100a00 */
[----:B---3--:R-:W-:-:S03]  /*22730*/  IMAD.WIDE R42, R2, 0x4, R20 ;  /* 0x00000004022a7825 */ /* 0x008fc600078e0214 */
[----:B------:R3:W-:Y:S01]  /*22740*/  STL.64 [R1+0x670], R44 ;  /* 0x0006702c01007387 */ /* 0x0007e20000100a00 */
[----:B-1----:R-:W-:-:S03]  /*22750*/  IMAD.WIDE R38, R2, 0x4, R22 ;  /* 0x0000000402267825 */ /* 0x002fc600078e0216 */
[----:B------:R3:W-:Y:S01]  /*22760*/  LDGSTS.E [R14+0x10000], desc[UR60][R44.64], !P6 ;  /* 0x100000002c0e7fae */ /* 0x0007e2000f12187c */
[----:B--2---:R-:W-:Y:S01]  /*22770*/  IMAD.WIDE R30, R2, 0x4, R24 ;  /* 0x00000004021e7825 */ /* 0x004fe200078e0218 */
[----:B------:R-:W-:Y:S02]  /*22780*/  IADD3 R2, R6, -0x23, RZ ;  /* 0xffffffdd06027810 */ /* 0x000fe40007ffe0ff */
[----:B------:R1:W-:Y:S01]  /*22790*/  STL.64 [R1+0x668], R42 ;  /* 0x0006682a01007387 */ /* 0x0003e20000100a00 */
[----:B------:R-:W2:Y:S03]  /*227a0*/  LDC R6, c[0x0][0x230] ;  /* 0x00008c00ff067b82 */ /* 0x000ea60000000800 */
[----:B------:R1:W-:Y:S01]  /*227b0*/  LDGSTS.E [R14+0x14000], desc[UR60][R42.64], !P6 ;  /* 0x140000002a0e7fae */ /* 0x0003e2000f12187c */
[----:B---3--:R-:W-:-:S03]  /*227c0*/  IMAD.WIDE R44, R3, 0x4, R26 ;  /* 0x00000004032c7825 */ /* 0x008fc600078e021a */
[----:B------:R3:W-:Y:S04]  /*227d0*/  STL.64 [R1+0x660], R38 ;  /* 0x0006602601007387 */ /* 0x0007e80000100a00 */
[----:B------:R3:W-:Y:S01]  /*227e0*/  LDGSTS.E [R14+0x18000], desc[UR60][R38.64], !P6 ;  /* 0x18000000260e7fae */ /* 0x0007e2000f12187c */
[----:B-1----:R-:W-:-:S03]  /*227f0*/  IMAD.WIDE R42, R3, 0x4, R20 ;  /* 0x00000004032a7825 */ /* 0x002fc600078e0214 */
[----:B------:R1:W-:Y:S04]  /*22800*/  STL.64 [R1+0x6d8], R30 ;  /* 0x0006d81e01007387 */ /* 0x0003e80000100a00 */
[----:B------:R1:W-:Y:S01]  /*22810*/  LDGSTS.E [R14+0x1c000], desc[UR60][R30.64], !P6 ;  /* 0x1c0000001e0e7fae */ /* 0x0003e2000f12187c */
[----:B------:R-:W-:Y:S01]  /*22820*/  ISETP.GE.U32.AND P6, PT, R2, 0x7fffff5e, PT ;  /* 0x7fffff5e0200780c */ /* 0x000fe20003fc6070 */
[----:B---3--:R-:W-:Y:S02]  /*22830*/  IMAD.WIDE R38, R3, 0x4, R22 ;  /* 0x0000000403267825 */ /* 0x008fe400078e0216 */
[----:B------:R3:W-:Y:S02]  /*22840*/  LDGSTS.E [R14+0x10004], desc[UR60][R44.64], !P5 ;  /* 0x100040002c0e7fae */ /* 0x0007e4000e92187c */
[----:B------:R-:W-:-:S02]  /*22850*/  VIADD R2, R12, 0xffffffdc ;  /* 0xffffffdc0c027836 */ /* 0x000fc40000000000 */
[----:B------:R3:W-:Y:S01]  /*22860*/  LDGSTS.E [R14+0x14004], desc[UR60][R42.64], !P5 ;  /* 0x140040002a0e7fae */ /* 0x0007e2000e92187c */
[----:B------:R-:W2:Y:S01]  /*22870*/  LDC R12, c[0x0][0x230] ;  /* 0x00008c00ff0c7b82 */ /* 0x000ea20000000800 */
[----:B-1----:R-:W-:Y:S02]  /*22880*/  IMAD.WIDE R30, R3, 0x4, R24 ;  /* 0x00000004031e7825 */ /* 0x002fe400078e0218 */
[----:B------:R1:W-:Y:S04]  /*22890*/  LDGSTS.E [R14+0x18004], desc[UR60][R38.64], !P5 ;  /* 0x18004000260e7fae */ /* 0x0003e8000e92187c */
[----:B------:R1:W-:Y:S01]  /*228a0*/  LDGSTS.E [R14+0x1c004], desc[UR60][R30.64], !P5 ;  /* 0x1c0040001e0e7fae */ /* 0x0003e2000e92187c */
[----:B------:R-:W-:Y:S01]  /*228b0*/  ISETP.GE.U32.AND P5, PT, R2, 0x7fffff5d, PT ;  /* 0x7fffff5d0200780c */ /* 0x000fe20003fa6070 */
[----:B----4-:R-:W-:-:S02]  /*228c0*/  IMAD R2, R4, 0x22, RZ ;  /* 0x0000002204027824 */ /* 0x010fc400078e02ff */
[----:B------:R3:W-:Y:S01]  /*228d0*/  STL.64 [R1+0x658], R44 ;  /* 0x0006582c01007387 */ /* 0x0007e20000100a00 */
[----:B------:R-:W-:Y:S01]  /*228e0*/  IMAD R3, R7, 0x23, RZ ;  /* 0x0000002307037824 */ /* 0x000fe200078e02ff */
[----:B------:R-:W4:Y:S02]  /*228f0*/  LDC R4, c[0x0][0x238] ;  /* 0x00008e00ff047b82 */ /* 0x000f240000000800 */
[----:B------:R1:W-:Y:S04]  /*22900*/  STL.64 [R1+0x650], R42 ;  /* 0x0006502a01007387 */ /* 0x0003e80000100a00 */
[----:B------:R1:W-:Y:S02]  /*22910*/  STL.64 [R1+0x648], R38 ;  /* 0x0006482601007387 */ /* 0x0003e40000100a00 */
[----:B------:R-:W4:Y:S01]  /*22920*/  LDC R7, c[0x0][0x230] ;  /* 0x00008c00ff077b82 */ /* 0x000f220000000800 */
[C---:B---3--:R-:W-:Y:S01]  /*22930*/  IMAD.WIDE R44, R2.reuse, 0x4, R26 ;  /* 0x00000004022c7825 */ /* 0x048fe200078e021a */
[----:B------:R3:W-:Y:S03]  /*22940*/  STL.64 [R1+0x640], R30 ;  /* 0x0006401e01007387 */ /* 0x0007e60000100a00 */
[C---:B-1----:R-:W-:Y:S01]  /*22950*/  IMAD.WIDE R42, R2.reuse, 0x4, R20 ;  /* 0x00000004022a7825 */ /* 0x042fe200078e0214 */
[----:B------:R1:W-:Y:S03]  /*22960*/  STL.64 [R1+0x638], R44 ;  /* 0x0006382c01007387 */ /* 0x0003e60000100a00 */
[C---:B------:R-:W-:Y:S01]  /*22970*/  IMAD.WIDE R38, R2.reuse, 0x4, R22 ;  /* 0x0000000402267825 */ /* 0x040fe200078e0216 */
[----:B------:R1:W-:Y:S03]  /*22980*/  LDGSTS.E [R14+0x10008], desc[UR60][R44.64], !P6 ;  /* 0x100080002c0e7fae */ /* 0x0003e6000f12187c */
[----:B---3--:R-:W-:Y:S01]  /*22990*/  IMAD.WIDE R30, R2, 0x4, R24 ;  /* 0x00000004021e7825 */ /* 0x008fe200078e0218 */
[----:B------:R3:W-:Y:S03]  /*229a0*/  STL.64 [R1+0x630], R42 ;  /* 0x0006302a01007387 */ /* 0x0007e60000100a00 */
[----:B------:R-:W-:Y:S01]  /*229b0*/  VIADD R2, R29, 0xffffffbf ;  /* 0xffffffbf1d027836 */ /* 0x000fe20000000000 */
[----:B------:R3:W-:Y:S01]  /*229c0*/  LDGSTS.E [R14+0x14008], desc[UR60][R42.64], !P6 ;  /* 0x140080002a0e7fae */ /* 0x0007e2000f12187c */
[----:B------:R-:W4:Y:S01]  /*229d0*/  LDC R29, c[0x0][0x230] ;  /* 0x00008c00ff1d7b82 */ /* 0x000f220000000800 */
[----:B-1----:R-:W-:-:S02]  /*229e0*/  IMAD.WIDE R44, R3, 0x4, R26 ;  /* 0x00000004032c7825 */ /* 0x002fc400078e021a */
[----:B------:R1:W-:Y:S04]  /*229f0*/  STL.64 [R1+0x628], R38 ;  /* 0x0006282601007387 */ /* 0x0003e80000100a00 */
[----:B------:R1:W-:Y:S01]  /*22a00*/  LDGSTS.E [R14+0x18008], desc[UR60][R38.64], !P6 ;  /* 0x18008000260e7fae */ /* 0x0003e2000f12187c */
[----:B---3--:R-:W-:-:S03]  /*22a10*/  IMAD.WIDE R42, R3, 0x4, R20 ;  /* 0x00000004032a7825 */ /* 0x008fc600078e0214 */
[----:B------:R3:W-:Y:S04]  /*22a20*/  STL.64 [R1+0x6e0], R30 ;  /* 0x0006e01e01007387 */ /* 0x0007e80000100a00 */
[----:B------:R3:W-:Y:S01]  /*22a30*/  LDGSTS.E [R14+0x1c008], desc[UR60][R30.64], !P6 ;  /* 0x1c0080001e0e7fae */ /* 0x0007e2000f12187c */
[----:B------:R-:W-:Y:S01]  /*22a40*/  ISETP.GE.U32.AND P6, PT, R2, 0x7fffff40, PT ;  /* 0x7fffff400200780c */ /* 0x000fe20003fc6070 */
[C---:B-1----:R-:W-:Y:S01]  /*22a50*/  IMAD.WIDE R38, R3.reuse, 0x4, R22 ;  /* 0x0000000403267825 */ /* 0x042fe200078e0216 */
[----:B--2---:R-:W-:Y:S01]  /*22a60*/  IADD3 R2, R6, -0x42, RZ ;  /* 0xffffffbe06027810 */ /* 0x004fe20007ffe0ff */
[----:B------:R1:W-:Y:S01]  /*22a70*/  LDGSTS.E [R14+0x1000c], desc[UR60][R44.64], !P5 ;  /* 0x1000c0002c0e7fae */ /* 0x0003e2000e92187c */
[----:B------:R-:W2:Y:S03]  /*22a80*/  LDC R6, c[0x0][0x238] ;  /* 0x00008e00ff067b82 */ /* 0x000ea60000000800 */
[----:B------:R1:W-:Y:S01]  /*22a90*/  LDGSTS.E [R14+0x1400c], desc[UR60][R42.64], !P5 ;  /* 0x1400c0002a0e7fae */ /* 0x0003e2000e92187c */
[----:B---3--:R-:W-:-:S03]  /*22aa0*/  IMAD.WIDE R30, R3, 0x4, R24 ;  /* 0x00000004031e7825 */ /* 0x008fc600078e0218 */
[----:B------:R3:W-:Y:S04]  /*22ab0*/  LDGSTS.E [R14+0x1800c], desc[UR60][R38.64], !P5 ;  /* 0x1800c000260e7fae */ /* 0x0007e8000e92187c */
[----:B------:R3:W-:Y:S01]  /*22ac0*/  LDGSTS.E [R14+0x1c00c], desc[UR60][R30.64], !P5 ;  /* 0x1c00c0001e0e7fae */ /* 0x0007e2000e92187c */
[----:B------:R-:W-:Y:S01]  /*22ad0*/  ISETP.GE.U32.AND P5, PT, R2, 0x7fffff3f, PT ;  /* 0x7fffff3f0200780c */ /* 0x000fe20003fa6070 */
[----:B------:R-:W-:Y:S02]  /*22ae0*/  IMAD.SHL.U32 R2, R5, 0x40, RZ ;  /* 0x0000004005027824 */ /* 0x000fe400078e00ff */
[----:B------:R-:W2:Y:S01]  /*22af0*/  LDC R5, c[0x0][0x238] ;  /* 0x00008e00ff057b82 */ /* 0x000ea20000000800 */
[----:B------:R1:W-:Y:S01]  /*22b00*/  STL.64 [R1+0x620], R44 ;  /* 0x0006202c01007387 */ /* 0x0003e20000100a00 */
[----:B----4-:R-:W-:-:S03]  /*22b10*/  IMAD R3, R4, 0x41, RZ ;  /* 0x0000004104037824 */ /* 0x010fc600078e02ff */
[----:B------:R4:W-:Y:S03]  /*22b20*/  STL.64 [R1+0x618], R42 ;  /* 0x0006182a01007387 */ /* 0x0009e60000100a00 */
[----:B------:R-:W2:Y:S01]  /*22b30*/  LDC R4, c[0x0][0x238] ;  /* 0x00008e00ff047b82 */ /* 0x000ea20000000800 */
[----:B------:R3:W-:Y:S01]  /*22b40*/  STL.64 [R1+0x610], R38 ;  /* 0x0006102601007387 */ /* 0x0007e20000100a00 */
[----:B-1----:R-:W-:-:S03]  /*22b50*/  IMAD.WIDE R44, R2, 0x4, R26 ;  /* 0x00000004022c7825 */ /* 0x002fc600078e021a */
[----:B------:R1:W-:Y:S01]  /*22b60*/  STL.64 [R1+0x608], R30 ;  /* 0x0006081e01007387 */ /* 0x0003e20000100a00 */
[----:B----4-:R-:W-:-:S03]  /*22b70*/  IMAD.WIDE R42, R2, 0x4, R20 ;  /* 0x00000004022a7825 */ /* 0x010fc600078e0214 */
[----:B------:R4:W-:Y:S01]  /*22b80*/  STL.64 [R1+0x600], R44 ;  /* 0x0006002c01007387 */ /* 0x0009e20000100a00 */
[----:B---3--:R-:W-:-:S03]  /*22b90*/  IMAD.WIDE R38, R2, 0x4, R22 ;  /* 0x0000000402267825 */ /* 0x008fc600078e0216 */
[----:B------:R4:W-:Y:S01]  /*22ba0*/  LDGSTS.E [R14+0x20000], desc[UR60][R44.64], !P6 ;  /* 0x200000002c0e7fae */ /* 0x0009e2000f12187c */
[----:B-1----:R-:W-:-:S03]  /*22bb0*/  IMAD.WIDE R30, R2, 0x4, R24 ;  /* 0x00000004021e7825 */ /* 0x002fc600078e0218 */
[----:B------:R1:W-:Y:S01]  /*22bc0*/  STL.64 [R1+0x5f8], R42 ;  /* 0x0005f82a01007387 */ /* 0x0003e20000100a00 */
[----:B------:R-:W-:-:S03]  /*22bd0*/  VIADD R2, R12, 0xffffffbd ;  /* 0xffffffbd0c027836 */ /* 0x000fc60000000000 */
[----:B------:R1:W-:Y:S01]  /*22be0*/  LDGSTS.E [R14+0x24000], desc[UR60][R42.64], !P6 ;  /* 0x240000002a0e7fae */ /* 0x0003e2000f12187c */
[----:B------:R-:W3:Y:S01]  /*22bf0*/  LDC R12, c[0x0][0x230] ;  /* 0x00008c00ff0c7b82 */ /* 0x000ee20000000800 */
[C---:B----4-:R-:W-:Y:S02]  /*22c00*/  IMAD.WIDE R44, R3.reuse, 0x4, R26 ;  /* 0x00000004032c7825 */ /* 0x050fe400078e021a */
[----:B------:R4:W-:Y:S04]  /*22c10*/  STL.64 [R1+0x5f0], R38 ;  /* 0x0005f02601007387 */ /* 0x0009e80000100a00 */
[----:B------:R4:W-:Y:S01]  /*22c20*/  LDGSTS.E [R14+0x28000], desc[UR60][R38.64], !P6 ;  /* 0x28000000260e7fae */ /* 0x0009e2000f12187c */
[----:B-1----:R-:W-:-:S03]  /*22c30*/  IMAD.WIDE R42, R3, 0x4, R20 ;  /* 0x00000004032a7825 */ /* 0x002fc600078e0214 */
[----:B------:R1:W-:Y:S04]  /*22c40*/  STL.64 [R1+0x6e8], R30 ;  /* 0x0006e81e01007387 */ /* 0x0003e80000100a00 */
[----:B------:R1:W-:Y:S01]  /*22c50*/  LDGSTS.E [R14+0x2c000], desc[UR60][R30.64], !P6 ;  /* 0x2c0000001e0e7fae */ /* 0x0003e2000f12187c */
[----:B------:R-:W-:Y:S01]  /*22c60*/  ISETP.GE.U32.AND P6, PT, R2, 0x7fffff3e, PT ;  /* 0x7fffff3e0200780c */ /* 0x000fe20003fc6070 */
[----:B----4-:R-:W-:Y:S01]  /*22c70*/  IMAD.WIDE R38, R3, 0x4, R22 ;  /* 0x0000000403267825 */ /* 0x010fe200078e0216 */
[----:B------:R-:W-:Y:S01]  /*22c80*/  IADD3 R2, R7, -0x44, RZ ;  /* 0xffffffbc07027810 */ /* 0x000fe20007ffe0ff */
[----:B------:R4:W-:Y:S01]  /*22c90*/  LDGSTS.E [R14+0x20004], desc[UR60][R44.64], !P5 ;  /* 0x200040002c0e7fae */ /* 0x0009e2000e92187c */
[----:B------:R-:W3:Y:S03]  /*22ca0*/  LDC R7, c[0x0][0x238] ;  /* 0x00008e00ff077b82 */ /* 0x000ee60000000800 */
[----:B------:R4:W-:Y:S01]  /*22cb0*/  LDGSTS.E [R14+0x24004], desc[UR60][R42.64], !P5 ;  /* 0x240040002a0e7fae */ /* 0x0009e2000e92187c */
[----:B-1----:R-:W-:-:S03]  /*22cc0*/  IMAD.WIDE R30, R3, 0x4, R24 ;  /* 0x00000004031e7825 */ /* 0x002fc600078e0218 */
[----:B------:R1:W-:Y:S04]  /*22cd0*/  LDGSTS.E [R14+0x28004], desc[UR60][R38.64], !P5 ;  /* 0x28004000260e7fae */ /* 0x0003e8000e92187c */
[----:B------:R1:W-:Y:S01]  /*22ce0*/  LDGSTS.E [R14+0x2c004], desc[UR60][R30.64], !P5 ;  /* 0x2c0040001e0e7fae */ /* 0x0003e2000e92187c */
[----:B------:R-:W-:Y:S01]  /*22cf0*/  ISETP.GE.U32.AND P5, PT, R2, 0x7fffff3d, PT ;  /* 0x7fffff3d0200780c */ /* 0x000fe20003fa6070 */
[----:B--2---:R-:W-:Y:S02]  /*22d00*/  IMAD R2, R5, 0x42, RZ ;  /* 0x0000004205027824 */ /* 0x004fe400078e02ff */
[----:B------:R4:W-:Y:S01]  /*22d10*/  STL.64 [R1+0x5e8], R44 ;  /* 0x0005e82c01007387 */ /* 0x0009e20000100a00 */
[----:B------:R-:W2:Y:S01]  /*22d20*/  LDC R5, c[0x0][0x230] ;  /* 0x00008c00ff057b82 */ /* 0x000ea20000000800 */
[----:B------:R-:W-:-:S02]  /*22d30*/  IMAD R3, R6, 0x43, RZ ;  /* 0x0000004306037824 */ /* 0x000fc400078e02ff */
[----:B------:R1:W-:Y:S04]  /*22d40*/  STL.64 [R1+0x5e0], R42 ;  /* 0x0005e02a01007387 */ /* 0x0003e80000100a00 */
[----:B------:R1:W-:Y:S01]  /*22d50*/  STL.64 [R1+0x5d8], R38 ;  /* 0x0005d82601007387 */ /* 0x0003e20000100a00 */
[----:B------:R-:W2:Y:S01]  /*22d60*/  LDC R6, c[0x0][0x238] ;  /* 0x00008e00ff067b82 */ /* 0x000ea20000000800 */
[C---:B----4-:R-:W-:Y:S02]  /*22d70*/  IMAD.WIDE R44, R2.reuse, 0x4, R26 ;  /* 0x00000004022c7825 */ /* 0x050fe400078e021a */
[----:B------:R4:W-:Y:S02]  /*22d80*/  STL.64 [R1+0x5d0], R30 ;  /* 0x0005d01e01007387 */ /* 0x0009e40000100a00 */
[----:B-1----:R-:W-:-:S02]  /*22d90*/  IMAD.WIDE R42, R2, 0x4, R20 ;  /* 0x00000004022a7825 */ /* 0x002fc400078e0214 */
[----:B------:R1:W-:Y:S02]  /*22da0*/  STL.64 [R1+0x5c8], R44 ;  /* 0x0005c82c01007387 */ /* 0x0003e40000100a00 */
[C---:B------:R-:W-:Y:S02]  /*22db0*/  IMAD.WIDE R38, R2.reuse, 0x4, R22 ;  /* 0x0000000402267825 */ /* 0x040fe400078e0216 */
[----:B------:R1:W-:Y:S02]  /*22dc0*/  LDGSTS.E [R14+0x20008], desc[UR60][R44.64], !P6 ;  /* 0x200080002c0e7fae */ /* 0x0003e4000f12187c */
[----:B----4-:R-:W-:Y:S02]  /*22dd0*/  IMAD.WIDE R30, R2, 0x4, R24 ;  /* 0x00000004021e7825 */ /* 0x010fe400078e0218 */
[----:B------:R4:W-:Y:S02]  /*22de0*/  STL.64 [R1+0x5c0], R42 ;  /* 0x0005c02a01007387 */ /* 0x0009e40000100a00 */
[----:B------:R-:W-:-:S02]  /*22df0*/  VIADD R2, R29, 0xffffff9f ;  /* 0xffffff9f1d027836 */ /* 0x000fc40000000000 */
[----:B------:R4:W-:Y:S01]  /*22e00*/  LDGSTS.E [R14+0x24008], desc[UR60][R42.64], !P6 ;  /* 0x240080002a0e7fae */ /* 0x0009e2000f12187c */
[----:B------:R-:W2:Y:S01]  /*22e10*/  LDC R29, c[0x0][0x230] ;  /* 0x00008c00ff1d7b82 */ /* 0x000ea20000000800 */
[C---:B-1----:R-:W-:Y:S02]  /*22e20*/  IMAD.WIDE R44, R3.reuse, 0x4, R26 ;  /* 0x00000004032c7825 */ /* 0x042fe400078e021a */
[----:B------:R1:W-:Y:S04]  /*22e30*/  STL.64 [R1+0x5b8], R38 ;  /* 0x0005b82601007387 */ /* 0x0003e80000100a00 */
[----:B------:R1:W-:Y:S01]  /*22e40*/  LDGSTS.E [R14+0x28008], desc[UR60][R38.64], !P6 ;  /* 0x28008000260e7fae */ /* 0x0003e2000f12187c */
[----:B----4-:R-:W-:-:S03]  /*22e50*/  IMAD.WIDE R42, R3, 0x4, R20 ;  /* 0x00000004032a7825 */ /* 0x010fc600078e0214 */
[----:B------:R4:W-:Y:S04]  /*22e60*/  STL.64 [R1+0x6f0], R30 ;  /* 0x0006f01e01007387 */ /* 0x0009e80000100a00 */
[----:B------:R4:W-:Y:S01]  /*22e70*/  LDGSTS.E [R14+0x2c008], desc[UR60][R30.64], !P6 ;  /* 0x2c0080001e0e7fae */ /* 0x0009e2000f12187c */
[----:B------:R-:W-:Y:S01]  /*22e80*/  ISETP.GE.U32.AND P6, PT, R2, 0x7fffff20, PT ;  /* 0x7fffff200200780c */ /* 0x000fe20003fc6070 */
[----:B-1----:R-:W-:Y:S02]  /*22e90*/  IMAD.WIDE R38, R3, 0x4, R22 ;  /* 0x0000000403267825 */ /* 0x002fe400078e0216 */
[----:B------:R1:W-:Y:S02]  /*22ea0*/  LDGSTS.E [R14+0x2000c], desc[UR60][R44.64], !P5 ;  /* 0x2000c0002c0e7fae */ /* 0x0003e4000e92187c */
[----:B---3--:R-:W-:-:S02]  /*22eb0*/  VIADD R2, R12, 0xffffff9e ;  /* 0xffffff9e0c027836 */ /* 0x008fc40000000000 */
[----:B------:R3:W-:Y:S01]  /*22ec0*/  LDGSTS.E [R14+0x2400c], desc[UR60][R42.64], !P5 ;  /* 0x2400c0002a0e7fae */ /* 0x0007e2000e92187c */
[----:B------:R-:W2:Y:S01]  /*22ed0*/  LDC R12, c[0x0][0x238] ;  /* 0x00008e00ff0c7b82 */ /* 0x000ea20000000800 */
[----:B----4-:R-:W-:Y:S02]  /*22ee0*/  IMAD.WIDE R30, R3, 0x4, R24 ;  /* 0x00000004031e7825 */ /* 0x010fe400078e0218 */
[----:B------:R4:W-:Y:S04]  /*22ef0*/  LDGSTS.E [R14+0x2800c], desc[UR60][R38.64], !P5 ;  /* 0x2800c000260e7fae */ /* 0x0009e8000e92187c */
[----:B------:R4:W-:Y:S01]  /*22f00*/  LDGSTS.E [R14+0x2c00c], desc[UR60][R30.64], !P5 ;  /* 0x2c00c0001e0e7fae */ /* 0x0009e2000e92187c */
[----:B------:R-:W-:Y:S01]  /*22f10*/  ISETP.GE.U32.AND P5, PT, R2, 0x7fffff1f, PT ;  /* 0x7fffff1f0200780c */ /* 0x000fe20003fa6070 */
[----:B------:R-:W-:-:S02]  /*22f20*/  IMAD R2, R7, 0x60, RZ ;  /* 0x0000006007027824 */ /* 0x000fc400078e02ff */
[----:B------:R1:W-:Y:S01]  /*22f30*/  STL.64 [R1+0x5b0], R44 ;  /* 0x0005b02c01007387 */ /* 0x0003e20000100a00 */
[----:B------:R-:W2:Y:S01]  /*22f40*/  LDC R7, c[0x0][0x230] ;  /* 0x00008c00ff077b82 */ /* 0x000ea20000000800 */
[----:B------:R-:W-:Y:S02]  /*22f50*/  IMAD R3, R4, 0x61, RZ ;  /* 0x0000006104037824 */ /* 0x000fe400078e02ff */
[----:B------:R3:W-:Y:S04]  /*22f60*/  STL.64 [R1+0x5a8], R42 ;  /* 0x0005a82a01007387 */ /* 0x0007e80000100a00 */
[----:B------:R4:W-:Y:S01]  /*22f70*/  STL.64 [R1+0x5a0], R38 ;  /* 0x0005a02601007387 */ /* 0x0009e20000100a00 */
[----:B------:R-:W2:Y:S01]  /*22f80*/  LDC R4, c[0x0][0x238] ;  /* 0x00008e00ff047b82 */ /* 0x000ea20000000800 */
[----:B-1----:R-:W-:-:S02]  /*22f90*/  IMAD.WIDE R44, R2, 0x4, R26 ;  /* 0x00000004022c7825 */ /* 0x002fc400078e021a */
[----:B------:R1:W-:Y:S02]  /*22fa0*/  STL.64 [R1+0x598], R30 ;  /* 0x0005981e01007387 */ /* 0x0003e40000100a00 */
[C---:B---3--:R-:W-:Y:S02]  /*22fb0*/  IMAD.WIDE R42, R2.reuse, 0x4, R20 ;  /* 0x00000004022a7825 */ /* 0x048fe400078e0214 */
[----:B------:R3:W-:Y:S02]  /*22fc0*/  STL.64 [R1+0x590], R44 ;  /* 0x0005902c01007387 */ /* 0x0007e40000100a00 */
[C---:B----4-:R-:W-:Y:S02]  /*22fd0*/  IMAD.WIDE R38, R2.reuse, 0x4, R22 ;  /* 0x0000000402267825 */ /* 0x050fe400078e0216 */
[----:B------:R3:W-:Y:S02]  /*22fe0*/  LDGSTS.E [R14+0x30000], desc[UR60][R44.64], !P6 ;  /* 0x300000002c0e7fae */ /* 0x0007e4000f12187c */
[----:B-1----:R-:W-:Y:S01]  /*22ff0*/  IMAD.WIDE R30, R2, 0x4, R24 ;  /* 0x00000004021e7825 */ /* 0x002fe200078e0218 */
[----:B--2---:R-:W-:Y:S01]  /*23000*/  IADD3 R2, R5, -0x63, RZ ;  /* 0xffffff9d05027810 */ /* 0x004fe20007ffe0ff */
        /* <DEDUP_REMOVED lines=17> */
[----:B------:R3:W-:Y:S04]  /*23120*/  STL.64 [R1+0x578], R44 ;  /* 0x0005782c01007387 */ /* 0x0007e80000100a00 */
[----:B------:R1:W-:Y:S01]  /*23130*/  LDGSTS.E [R14+0x3c004], desc[UR60][R30.64], !P5 ;  /* 0x3c0040001e0e7fae */ /* 0x0003e2000e92187c */
[----:B------:R-:W-:Y:S01]  /*23140*/  ISETP.GE.U32.AND P5, PT, R2, 0x7fffff1d, PT ;  /* 0x7fffff1d0200780c */ /* 0x000fe20003fa6070 */
[----:B------:R-:W-:-:S02]  /*23150*/  IMAD R2, R12, 0x62, RZ ;  /* 0x000000620c027824 */ /* 0x000fc400078e02ff */
[----:B------:R4:W-:Y:S04]  /*23160*/  STL.64 [R1+0x570], R42 ;  /* 0x0005702a01007387 */ /* 0x0009e80000100a00 */
[----:B------:R1:W-:Y:S01]  /*23170*/  STL.64 [R1+0x568], R38 ;  /* 0x0005682601007387 */ /* 0x0003e20000100a00 */
[----:B------:R-:W-:-:S03]  /*23180*/  IMAD.WIDE R46, R2, 0x4, R26 ;  /* 0x00000004022e7825 */ /* 0x000fc600078e021a */
[----:B------:R1:W-:Y:S01]  /*23190*/  STL.64 [R1+0x560], R30 ;  /* 0x0005601e01007387 */ /* 0x0003e20000100a00 */
[----:B---3--:R-:W-:-:S04]  /*231a0*/  IMAD.WIDE R44, R2, 0x4, R20 ;  /* 0x00000004022c7825 */ /* 0x008fc800078e0214 */
[----:B------:R-:W-:Y:S01]  /*231b0*/  IMAD R3, R6, 0x63, RZ ;  /* 0x0000006306037824 */ /* 0x000fe200078e02ff */
[----:B------:R3:W-:Y:S01]  /*231c0*/  LDGSTS.E [R14+0x30008], desc[UR60][R46.64], !P6 ;  /* 0x300080002e0e7fae */ /* 0x0007e2000f12187c */
[C---:B----4-:R-:W-:Y:S01]  /*231d0*/  IMAD.WIDE R42, R2.reuse, 0x4, R22 ;  /* 0x00000004022a7825 */ /* 0x050fe200078e0216 */
[----:B------:R-:W4:Y:S03]  /*231e0*/  LDC R6, c[0x0][0x230] ;  /* 0x00008c00ff067b82 */ /* 0x000f260000000800 */
[----:B-1----:R-:W-:-:S05]  /*231f0*/  IMAD.WIDE R38, R2, 0x4, R24 ;  /* 0x0000000402267825 */ /* 0x002fca00078e0218 */
[----:B------:R-:W1:Y:S01]  /*23200*/  LDC R30, c[0x0][0x238] ;  /* 0x00008e00ff1e7b82 */ /* 0x000e620000000800 */
[----:B------:R3:W-:Y:S01]  /*23210*/  STL.64 [R1+0x558], R46 ;  /* 0x0005582e01007387 */ /* 0x0007e20000100a00 */
[----:B------:R-:W-:-:S03]  /*23220*/  VIADD R2, R7, 0xfffffffb ;  /* 0xfffffffb07027836 */ /* 0x000fc60000000000 */
[----:B------:R2:W-:Y:S01]  /*23230*/  STL.64 [R1+0x550], R44 ;  /* 0x0005502c01007387 */ /* 0x0005e20000100a00 */
[----:B------:R-:W-:Y:S02]  /*23240*/  LOP3.LUT R12, R0, 0x10, RZ, 0x3c, !PT ;  /* 0x00000010000c7812 */ /* 0x000fe400078e3cff */
[----:B------:R-:W4:Y:S01]  /*23250*/  LDC R7, c[0x0][0x230] ;  /* 0x00008c00ff077b82 */ /* 0x000f220000000800 */
[----:B------:R2:W-:Y:S01]  /*23260*/  LDGSTS.E [R14+0x34008], desc[UR60][R44.64], !P6 ;  /* 0x340080002c0e7fae */ /* 0x0005e2000f12187c */
[----:B---3--:R-:W-:-:S03]  /*23270*/  IMAD.WIDE R46, R3, 0x4, R26 ;  /* 0x00000004032e7825 */ /* 0x008fc600078e021a */
[----:B------:R3:W-:Y:S04]  /*23280*/  STL.64 [R1+0x548], R42 ;  /* 0x0005482a01007387 */ /* 0x0007e80000100a00 */
[----:B------:R3:W-:Y:S01]  /*23290*/  LDGSTS.E [R14+0x38008], desc[UR60][R42.64], !P6 ;  /* 0x380080002a0e7fae */ /* 0x0007e2000f12187c */
[----:B--2---:R-:W-:-:S03]  /*232a0*/  IMAD.WIDE R44, R3, 0x4, R20 ;  /* 0x00000004032c7825 */ /* 0x004fc600078e0214 */
[----:B------:R2:W-:Y:S04]  /*232b0*/  STL.64 [R1+0x700], R38 ;  /* 0x0007002601007387 */ /* 0x0005e80000100a00 */
[----:B------:R2:W-:Y:S01]  /*232c0*/  LDGSTS.E [R14+0x3c008], desc[UR60][R38.64], !P6 ;  /* 0x3c008000260e7fae */ /* 0x0005e2000f12187c */
[----:B------:R-:W-:Y:S01]  /*232d0*/  ISETP.GE.U32.AND P6, PT, R2, 0x7fffff7c, PT ;  /* 0x7fffff7c0200780c */ /* 0x000fe20003fc6070 */
[----:B---3--:R-:W-:Y:S01]  /*232e0*/  IMAD.WIDE R42, R3, 0x4, R22 ;  /* 0x00000004032a7825 */ /* 0x008fe200078e0216 */
[----:B------:R-:W-:Y:S01]  /*232f0*/  IADD3 R2, R5, -0x6, RZ ;  /* 0xfffffffa05027810 */ /* 0x000fe20007ffe0ff */
[----:B------:R-:W-:Y:S01]  /*23300*/  LDGSTS.E [R14+0x3000c], desc[UR60][R46.64], !P5 ;  /* 0x3000c0002e0e7fae */ /* 0x000fe2000e92187c */
[----:B------:R-:W3:Y:S03]  /*23310*/  LDC R5, c[0x0][0x238] ;  /* 0x00008e00ff057b82 */ /* 0x000ee60000000800 */
[----:B------:R4:W-:Y:S01]  /*23320*/  LDGSTS.E [R14+0x3400c], desc[UR60][R44.64], !P5 ;  /* 0x3400c0002c0e7fae */ /* 0x0009e2000e92187c */
[----:B--2---:R-:W-:-:S03]  /*23330*/  IMAD.WIDE R38, R3, 0x4, R24 ;  /* 0x0000000403267825 */ /* 0x004fc600078e0218 */
[----:B------:R2:W-:Y:S04]  /*23340*/  LDGSTS.E [R14+0x3800c], desc[UR60][R42.64], !P5 ;  /* 0x3800c0002a0e7fae */ /* 0x0005e8000e92187c */
[----:B------:R2:W-:Y:S01]  /*23350*/  LDGSTS.E [R14+0x3c00c], desc[UR60][R38.64], !P5 ;  /* 0x3c00c000260e7fae */ /* 0x0005e2000e92187c */
[----:B------:R-:W-:Y:S01]  /*23360*/  ISETP.GE.U32.AND P5, PT, R2, 0x7fffff7b, PT ;  /* 0x7fffff7b0200780c */ /* 0x000fe20003fa6070 */
[----:B------:R-:W-:Y:S02]  /*23370*/  IMAD.SHL.U32 R2, R4, 0x4, RZ ;  /* 0x0000000404027824 */ /* 0x000fe400078e00ff */
[----:B------:R-:W-:Y:S01]  /*23380*/  STL.64 [R1+0x540], R46 ;  /* 0x0005402e01007387 */ /* 0x000fe20000100a00 */
[----:B------:R-:W3:Y:S01]  /*23390*/  LDC R4, c[0x0][0x238] ;  /* 0x00008e00ff047b82 */ /* 0x000ee20000000800 */
[----:B------:R-:W-:-:S02]  /*233a0*/  IMAD.IADD R12, R140, 0x1, R12 ;  /* 0x000000018c0c7824 */ /* 0x000fc400078e020c */
[----:B------:R4:W-:Y:S01]  /*233b0*/  STL.64 [R1+0x538], R44 ;  /* 0x0005382c01007387 */ /* 0x0009e20000100a00 */
[----:B-1----:R-:W-:-:S03]  /*233c0*/  IMAD R3, R30, 0x5, RZ ;  /* 0x000000051e037824 */ /* 0x002fc600078e02ff */
[----:B------:R2:W-:Y:S01]  /*233d0*/  STL.64 [R1+0x530], R42 ;  /* 0x0005302a01007387 */ /* 0x0005e20000100a00 */
[----:B------:R-:W-:-:S03]  /*233e0*/  IMAD.WIDE R30, R2, 0x4, R24 ;  /* 0x00000004021e7825 */ /* 0x000fc600078e0218 */
[----:B------:R1:W-:Y:S01]  /*233f0*/  STL.64 [R1+0x528], R38 ;  /* 0x0005282601007387 */ /* 0x0003e20000100a00 */
[----:B----4-:R-:W-:-:S04]  /*23400*/  IMAD.WIDE R44, R2, 0x4, R26 ;  /* 0x00000004022c7825 */ /* 0x010fc800078e021a */
[C---:B--2---:R-:W-:Y:S01]  /*23410*/  IMAD.WIDE R42, R2.reuse, 0x4, R20 ;  /* 0x00000004022a7825 */ /* 0x044fe200078e0214 */
[----:B------:R2:W-:Y:S03]  /*23420*/  STL.64 [R1+0x708], R44 ;  /* 0x0007082c01007387 */ /* 0x0005e60000100a00 */
[----:B-1----:R-:W-:Y:S01]  /*23430*/  IMAD.WIDE R38, R2, 0x4, R22 ;  /* 0x0000000402267825 */ /* 0x002fe200078e0216 */
[----:B------:R-:W-:Y:S01]  /*23440*/  IADD3 R2, R29, -0x7, RZ ;  /* 0xfffffff91d027810 */ /* 0x000fe20007ffe0ff */
[----:B------:R2:W-:Y:S01]  /*23450*/  LDGSTS.E [R12], desc[UR60][R44.64], !P6 ;  /* 0x000000002c0c7fae */ /* 0x0005e2000f12187c */
[----:B------:R-:W1:Y:S03]  /*23460*/  LDC R29, c[0x0][0x230] ;  /* 0x00008c00ff1d7b82 */ /* 0x000e660000000800 */
[----:B------:R4:W-:Y:S04]  /*23470*/  STL.64 [R1+0x520], R42 ;  /* 0x0005202a01007387 */ /* 0x0009e80000100a00 */
[----:B------:R4:W-:Y:S01]  /*23480*/  LDGSTS.E [R12+0x4000], desc[UR60][R42.64], !P6 ;  /* 0x040000002a0c7fae */ /* 0x0009e2000f12187c */
[----:B--2---:R-:W-:-:S03]  /*23490*/  IMAD.WIDE R44, R3, 0x4, R26 ;  /* 0x00000004032c7825 */ /* 0x004fc600078e021a */
[----:B------:R2:W-:Y:S04]  /*234a0*/  STL.64 [R1+0x518], R38 ;  /* 0x0005182601007387 */ /* 0x0005e80000100a00 */
[----:B------:R2:W-:Y:S01]  /*234b0*/  LDGSTS.E [R12+0x8000], desc[UR60][R38.64], !P6 ;  /* 0x08000000260c7fae */ /* 0x0005e2000f12187c */
[----:B----4-:R-:W-:-:S03]  /*234c0*/  IMAD.WIDE R42, R3, 0x4, R20 ;  /* 0x00000004032a7825 */ /* 0x010fc600078e0214 */
[----:B------:R4:W-:Y:S04]  /*234d0*/  STL.64 [R1+0x710], R30 ;  /* 0x0007101e01007387 */ /* 0x0009e80000100a00 */
[----:B------:R4:W-:Y:S01]  /*234e0*/  LDGSTS.E [R12+0xc000], desc[UR60][R30.64], !P6 ;  /* 0x0c0000001e0c7fae */ /* 0x0009e2000f12187c */
[----:B------:R-:W-:Y:S01]  /*234f0*/  ISETP.GE.U32.AND P6, PT, R2, 0x7fffff7a, PT ;  /* 0x7fffff7a0200780c */ /* 0x000fe20003fc6070 */
[----:B------:R-:W-:Y:S02]  /*23500*/  VIADD R2, R6, 0xfffffff8 ;  /* 0xfffffff806027836 */ /* 0x000fe40000000000 */
[C---:B--2---:R-:W-:Y:S01]  /*23510*/  IMAD.WIDE R38, R3.reuse, 0x4, R22 ;  /* 0x0000000403267825 */ /* 0x044fe200078e0216 */
[----:B------:R2:W-:Y:S01]  /*23520*/  LDGSTS.E [R12+0x4], desc[UR60][R44.64], !P5 ;  /* 0x000040002c0c7fae */ /* 0x0005e2000e92187c */
[----:B------:R-:W1:Y:S03]  /*23530*/  LDC R6, c[0x0][0x238] ;  /* 0x00008e00ff067b82 */ /* 0x000e660000000800 */
[----:B------:R2:W-:Y:S01]  /*23540*/  LDGSTS.E [R12+0x4004], desc[UR60][R42.64], !P5 ;  /* 0x040040002a0c7fae */ /* 0x0005e2000e92187c */
[----:B----4-:R-:W-:-:S03]  /*23550*/  IMAD.WIDE R30, R3, 0x4, R24 ;  /* 0x00000004031e7825 */ /* 0x010fc600078e0218 */
[----:B------:R4:W-:Y:S04]  /*23560*/  LDGSTS.E [R12+0x8004], desc[UR60][R38.64], !P5 ;  /* 0x08004000260c7fae */ /* 0x0009e8000e92187c */
[----:B------:R4:W-:Y:S01]  /*23570*/  LDGSTS.E [R12+0xc004], desc[UR60][R30.64], !P5 ;  /* 0x0c0040001e0c7fae */ /* 0x0009e2000e92187c */
[----:B------:R-:W-:Y:S01]  /*23580*/  ISETP.GE.U32.AND P5, PT, R2, 0x7fffff79, PT ;  /* 0x7fffff790200780c */ /* 0x000fe20003fa6070 */
[----:B---3--:R-:W-:Y:S02]  /*23590*/  IMAD R2, R5, 0x6, RZ ;  /* 0x0000000605027824 */ /* 0x008fe400078e02ff */
[----:B------:R2:W-:Y:S01]  /*235a0*/  STL.64 [R1+0x510], R44 ;  /* 0x0005102c01007387 */ /* 0x0005e20000100a00 */
[----:B------:R-:W3:Y:S03]  /*235b0*/  LDC R5, c[0x0][0x238] ;  /* 0x00008e00ff057b82 */ /* 0x000ee60000000800 */
[----:B------:R4:W-:Y:S01]  /*235c0*/  STL.64 [R1+0x508], R42 ;  /* 0x0005082a01007387 */ /* 0x0009e20000100a00 */
[----:B------:R-:W-:-:S03]  /*235d0*/  IMAD.WIDE R46, R2, 0x4, R26 ;  /* 0x00000004022e7825 */ /* 0x000fc600078e021a */
[----:B------:R4:W-:Y:S01]  /*235e0*/  STL.64 [R1+0x500], R38 ;  /* 0x0005002601007387 */ /* 0x0009e20000100a00 */
[----:B------:R-:W-:Y:S02]  /*235f0*/  IMAD R3, R4, 0x7, RZ ;  /* 0x0000000704037824 */ /* 0x000fe400078e02ff */
[----:B------:R-:W3:Y:S01]  /*23600*/  LDC R4, c[0x0][0x238] ;  /* 0x00008e00ff047b82 */ /* 0x000ee20000000800 */
[----:B------:R1:W-:Y:S01]  /*23610*/  STL.64 [R1+0x4f8], R30 ;  /* 0x0004f81e01007387 */ /* 0x0003e20000100a00 */
[----:B--2---:R-:W-:-:S04]  /*23620*/  IMAD.WIDE R44, R2, 0x4, R20 ;  /* 0x00000004022c7825 */ /* 0x004fc800078e0214 */
[C---:B----4-:R-:W-:Y:S01]  /*23630*/  IMAD.WIDE R42, R2.reuse, 0x4, R22 ;  /* 0x00000004022a7825 */ /* 0x050fe200078e0216 */
[----:B------:R2:W-:Y:S03]  /*23640*/  STL.64 [R1+0x4f0], R46 ;  /* 0x0004f02e01007387 */ /* 0x0005e60000100a00 */
[----:B------:R-:W-:Y:S01]  /*23650*/  IMAD.WIDE R38, R2, 0x4, R24 ;  /* 0x0000000402267825 */ /* 0x000fe200078e0218 */
[----:B------:R2:W-:Y:S01]  /*23660*/  LDGSTS.E [R12+0x8], desc[UR60][R46.64], !P6 ;  /* 0x000080002e0c7fae */ /* 0x0005e2000f12187c */
[----:B-1----:R-:W1:Y:S02]  /*23670*/  LDC R30, c[0x0][0x230] ;  /* 0x00008c00ff1e7b82 */ /* 0x002e640000000800 */
[----:B------:R-:W-:Y:S01]  /*23680*/  VIADD R2, R7, 0xffffffdb ;  /* 0xffffffdb07027836 */ /* 0x000fe20000000000 */
[----:B------:R4:W-:Y:S04]  /*23690*/  STL.64 [R1+0x4e8], R44 ;  /* 0x0004e82c01007387 */ /* 0x0009e80000100a00 */
[----:B------:R4:W-:Y:S01]  /*236a0*/  LDGSTS.E [R12+0x4008], desc[UR60][R44.64], !P6 ;  /* 0x040080002c0c7fae */ /* 0x0009e2000f12187c */
[----:B------:R-:W1:Y:S01]  /*236b0*/  LDC R7, c[0x0][0x230] ;  /* 0x00008c00ff077b82 */ /* 0x000e620000000800 */
[----:B--2---:R-:W-:-:S02]  /*236c0*/  IMAD.WIDE R46, R3, 0x4, R26 ;  /* 0x00000004032e7825 */ /* 0x004fc400078e021a */
[----:B------:R2:W-:Y:S04]  /*236d0*/  STL.64 [R1+0x4e0], R42 ;  /* 0x0004e02a01007387 */ /* 0x0005e80000100a00 */
[----:B------:R2:W-:Y:S01]  /*236e0*/  LDGSTS.E [R12+0x8008], desc[UR60][R42.64], !P6 ;  /* 0x080080002a0c7fae */ /* 0x0005e2000f12187c */
[----:B------:R-:W1:Y:S01]  /*236f0*/  LDC R31, c[0x0][0x230] ;  /* 0x00008c00ff1f7b82 */ /* 0x000e620000000800 */
[C---:B----4-:R-:W-:Y:S02]  /*23700*/  IMAD.WIDE R44, R3.reuse, 0x4, R20 ;  /* 0x00000004032c7825 */ /* 0x050fe400078e0214 */
[----:B------:R4:W-:Y:S04]  /*23710*/  STL.64 [R1+0x718], R38 ;  /* 0x0007182601007387 */ /* 0x0009e80000100a00 */
[----:B------:R4:W-:Y:S01]  /*23720*/  LDGSTS.E [R12+0xc008], desc[UR60][R38.64], !P6 ;  /* 0x0c008000260c7fae */ /* 0x0009e2000f12187c */
[----:B------:R-:W-:Y:S01]  /*23730*/  ISETP.GE.U32.AND P6, PT, R2, 0x7fffff5c, PT ;  /* 0x7fffff5c0200780c */ /* 0x000fe20003fc6070 */
[----:B--2---:R-:W-:Y:S01]  /*23740*/  IMAD.WIDE R42, R3, 0x4, R22 ;  /* 0x00000004032a7825 */ /* 0x004fe200078e0216 */
[----:B------:R-:W-:Y:S01]  /*23750*/  IADD3 R2, R29, -0x26, RZ ;  /* 0xffffffda1d027810 */ /* 0x000fe20007ffe0ff */
[----:B------:R2:W-:Y:S01]  /*23760*/  LDGSTS.E [R12+0xc], desc[UR60][R46.64], !P5 ;  /* 0x0000c0002e0c7fae */ /* 0x0005e2000e92187c */
[----:B------:R-:W1:Y:S03]  /*23770*/  LDC R29, c[0x0][0x230] ;  /* 0x00008c00ff1d7b82 */ /* 0x000e660000000800 */
[----:B------:R2:W-:Y:S01]  /*23780*/  LDGSTS.E [R12+0x400c], desc[UR60][R44.64], !P5 ;  /* 0x0400c0002c0c7fae */ /* 0x0005e2000e92187c */
[----:B----4-:R-:W-:-:S03]  /*23790*/  IMAD.WIDE R38, R3, 0x4, R24 ;  /* 0x0000000403267825 */ /* 0x010fc600078e0218 */
[----:B------:R4:W-:Y:S04]  /*237a0*/  LDGSTS.E [R12+0x800c], desc[UR60][R42.64], !P5 ;  /* 0x0800c0002a0c7fae */ /* 0x0009e8000e92187c */
[----:B------:R4:W-:Y:S01]  /*237b0*/  LDGSTS.E [R12+0xc00c], desc[UR60][R38.64], !P5 ;  /* 0x0c00c000260c7fae */ /* 0x0009e2000e92187c */
[----:B------:R-:W-:Y:S01]  /*237c0*/  ISETP.GE.U32.AND P5, PT, R2, 0x7fffff5b, PT ;  /* 0x7fffff5b0200780c */ /* 0x000fe20003fa6070 */
[----:B------:R-:W-:Y:S02]  /*237d0*/  IMAD R2, R6, 0x24, RZ ;  /* 0x0000002406027824 */ /* 0x000fe400078e02ff */
[----:B------:R-:W1:Y:S01]  /*237e0*/  LDC R6, c[0x0][0x238] ;  /* 0x00008e00ff067b82 */ /* 0x000e620000000800 */
[----:B------:R2:W-:Y:S01]  /*237f0*/  STL.64 [R1+0x720], R46 ;  /* 0x0007202e01007387 */ /* 0x0005e20000100a00 */
[----:B---3--:R-:W-:-:S03]  /*23800*/  IMAD R3, R5, 0x25, RZ ;  /* 0x0000002505037824 */ /* 0x008fc600078e02ff */
[----:B------:R3:W-:Y:S03]  /*23810*/  STL.64 [R1+0x728], R44 ;  /* 0x0007282c01007387 */ /* 0x0007e60000100a00 */
[----:B------:R-:W1:Y:S01]  /*23820*/  LDC R5, c[0x0][0x238] ;  /* 0x00008e00ff057b82 */ /* 0x000e620000000800 */
[----:B------:R4:W-:Y:S01]  /*23830*/  STL.64 [R1+0x730], R42 ;  /* 0x0007302a01007387 */ /* 0x0009e20000100a00 */
[----:B--2---:R-:W-:-:S03]  /*23840*/  IMAD.WIDE R46, R2, 0x4, R26 ;  /* 0x00000004022e7825 */ /* 0x004fc600078e021a */
[----:B------:R2:W-:Y:S01]  /*23850*/  STL.64 [R1+0x738], R38 ;  /* 0x0007382601007387 */ /* 0x0005e20000100a00 */
[----:B---3--:R-:W-:-:S03]  /*23860*/  IMAD.WIDE R44, R2, 0x4, R20 ;  /* 0x00000004022c7825 */ /* 0x008fc600078e0214 */
[----:B------:R3:W-:Y:S01]  /*23870*/  STL.64 [R1+0x740], R46 ;  /* 0x0007402e01007387 */ /* 0x0007e20000100a00 */
[----:B----4-:R-:W-:-:S03]  /*23880*/  IMAD.WIDE R42, R2, 0x4, R22 ;  /* 0x00000004022a7825 */ /* 0x010fc600078e0216 */
[----:B------:R3:W-:Y:S01]  /*23890*/  LDGSTS.E [R12+0x10000], desc[UR60][R46.64], !P6 ;  /* 0x100000002e0c7fae */ /* 0x0007e2000f12187c */
[----:B--2---:R-:W-:-:S03]  /*238a0*/  IMAD.WIDE R38, R2, 0x4, R24 ;  /* 0x0000000402267825 */ /* 0x004fc600078e0218 */
[----:B------:R2:W-:Y:S01]  /*238b0*/  STL.64 [R1+0x748], R44 ;  /* 0x0007482c01007387 */ /* 0x0005e20000100a00 */
[----:B-1----:R-:W-:-:S03]  /*238c0*/  VIADD R2, R30, 0xffffffd9 ;  /* 0xffffffd91e027836 */ /* 0x002fc60000000000 */
[----:B------:R2:W-:Y:S01]  /*238d0*/  LDGSTS.E [R12+0x14000], desc[UR60][R44.64], !P6 ;  /* 0x140000002c0c7fae */ /* 0x0005e2000f12187c */
[----:B------:R-:W1:Y:S01]  /*238e0*/  LDC R30, c[0x0][0x230] ;  /* 0x00008c00ff1e7b82 */ /* 0x000e620000000800 */
[C---:B---3--:R-:W-:Y:S02]  /*238f0*/  IMAD.WIDE R46, R3.reuse, 0x4, R26 ;  /* 0x00000004032e7825 */ /* 0x048fe400078e021a */
[----:B------:R3:W-:Y:S04]  /*23900*/  STL.64 [R1+0x750], R42 ;  /* 0x0007502a01007387 */ /* 0x0007e80000100a00 */
[----:B------:R3:W-:Y:S01]  /*23910*/  LDGSTS.E [R12+0x18000], desc[UR60][R42.64], !P6 ;  /* 0x180000002a0c7fae */ /* 0x0007e2000f12187c */
[----:B--2---:R-:W-:-:S03]  /*23920*/  IMAD.WIDE R44, R3, 0x4, R20 ;  /* 0x00000004032c7825 */ /* 0x004fc600078e0214 */
[----:B------:R2:W-:Y:S04]  /*23930*/  STL.64 [R1+0x758], R38 ;  /* 0x0007582601007387 */ /* 0x0005e80000100a00 */
[----:B------:R2:W-:Y:S01]  /*23940*/  LDGSTS.E [R12+0x1c000], desc[UR60][R38.64], !P6 ;  /* 0x1c000000260c7fae */ /* 0x0005e2000f12187c */
[----:B------:R-:W-:Y:S01]  /*23950*/  ISETP.GE.U32.AND P6, PT, R2, 0x7fffff5a, PT ;  /* 0x7fffff5a0200780c */ /* 0x000fe20003fc6070 */
[----:B---3--:R-:W-:Y:S02]  /*23960*/  IMAD.WIDE R42, R3, 0x4, R22 ;  /* 0x00000004032a7825 */ /* 0x008fe400078e0216 */
[----:B------:R3:W-:Y:S02]  /*23970*/  LDGSTS.E [R12+0x10004], desc[UR60][R46.64], !P5 ;  /* 0x100040002e0c7fae */ /* 0x0007e4000e92187c */
[----:B------:R-:W-:-:S02]  /*23980*/  VIADD R2, R7, 0xffffffd8 ;  /* 0xffffffd807027836 */ /* 0x000fc40000000000 */
[----:B------:R4:W-:Y:S01]  /*23990*/  LDGSTS.E [R12+0x14004], desc[UR60][R44.64], !P5 ;  /* 0x140040002c0c7fae */ /* 0x0009e2000e92187c */
[----:B------:R-:W1:Y:S01]  /*239a0*/  LDC R7, c[0x0][0x230] ;  /* 0x00008c00ff077b82 */ /* 0x000e620000000800 */
[----:B--2---:R-:W-:Y:S02]  /*239b0*/  IMAD.WIDE R38, R3, 0x4, R24 ;  /* 0x0000000403267825 */ /* 0x004fe400078e0218 */
[----:B------:R2:W-:Y:S04]  /*239c0*/  LDGSTS.E [R12+0x18004], desc[UR60][R42.64], !P5 ;  /* 0x180040002a0c7fae */ /* 0x0005e8000e92187c */
[----:B------:R2:W-:Y:S01]  /*239d0*/  LDGSTS.E [R12+0x1c004], desc[UR60][R38.64], !P5 ;  /* 0x1c004000260c7fae */ /* 0x0005e2000e92187c */
[----:B------:R-:W-:Y:S01]  /*239e0*/  ISETP.GE.U32.AND P5, PT, R2, 0x7fffff59, PT ;  /* 0x7fffff590200780c */ /* 0x000fe20003fa6070 */
[----:B------:R-:W-:-:S02]  /*239f0*/  IMAD R2, R4, 0x26, RZ ;  /* 0x0000002604027824 */ /* 0x000fc400078e02ff */
[----:B------:R-:W1:Y:S01]  /*23a00*/  LDC R4, c[0x0][0x238] ;  /* 0x00008e00ff047b82 */ /* 0x000e620000000800 */
[----:B------:R3:W-:Y:S01]  /*23a10*/  STL.64 [R1+0x760], R46 ;  /* 0x0007602e01007387 */ /* 0x0007e20000100a00 */
[----:B------:R-:W-:-:S03]  /*23a20*/  IMAD R3, R6, 0x27, RZ ;  /* 0x0000002706037824 */ /* 0x000fc600078e02ff */
[----:B------:R4:W-:Y:S03]  /*23a30*/  STL.64 [R1+0x768], R44 ;  /* 0x0007682c01007387 */ /* 0x0009e60000100a00 */
[----:B------:R-:W1:Y:S01]  /*23a40*/  LDC R6, c[0x0][0x238] ;  /* 0x00008e00ff067b82 */ /* 0x000e620000000800 */
[----:B------:R2:W-:Y:S01]  /*23a50*/  STL.64 [R1+0x770], R42 ;  /* 0x0007702a01007387 */ /* 0x0005e20000100a00 */
[----:B---3--:R-:W-:-:S03]  /*23a60*/  IMAD.WIDE R46, R2, 0x4, R26 ;  /* 0x00000004022e7825 */ /* 0x008fc600078e021a */
[----:B------:R3:W-:Y:S01]  /*23a70*/  STL.64 [R1+0x778], R38 ;  /* 0x0007782601007387 */ /* 0x0007e20000100a00 */
[----:B----4-:R-:W-:-:S03]  /*23a80*/  IMAD.WIDE R44, R2, 0x4, R20 ;  /* 0x00000004022c7825 */ /* 0x010fc600078e0214 */
[----:B------:R4:W-:Y:S01]  /*23a90*/  STL.64 [R1+0x780], R46 ;  /* 0x0007802e01007387 */ /* 0x0009e20000100a00 */
[----:B--2---:R-:W-:-:S03]  /*23aa0*/  IMAD.WIDE R42, R2, 0x4, R22 ;  /* 0x00000004022a7825 */ /* 0x004fc600078e0216 */
[----:B------:R4:W-:Y:S01]  /*23ab0*/  LDGSTS.E [R12+0x10008], desc[UR60][R46.64], !P6 ;  /* 0x100080002e0c7fae */ /* 0x0009e2000f12187c */
[----:B---3--:R-:W-:Y:S01]  /*23ac0*/  IMAD.WIDE R38, R2, 0x4, R24 ;  /* 0x0000000402267825 */ /* 0x008fe200078e0218 */
[----:B------:R-:W-:Y:S02]  /*23ad0*/  IADD3 R2, R29, -0x45, RZ ;  /* 0xffffffbb1d027810 */ /* 0x000fe40007ffe0ff */
[----:B------:R2:W-:Y:S01]  /*23ae0*/  STL.64 [R1+0x788], R44 ;  /* 0x0007882c01007387 */ /* 0x0005e20000100a00 */
[----:B------:R-:W3:Y:S03]  /*23af0*/  LDC R29, c[0x0][0x230] ;  /* 0x00008c00ff1d7b82 */ /* 0x000ee60000000800 */
[----:B------:R2:W-:Y:S01]  /*23b00*/  LDGSTS.E [R12+0x14008], desc[UR60][R44.64], !P6 ;  /* 0x140080002c0c7fae */ /* 0x0005e2000f12187c */
[----:B----4-:R-:W-:-:S03]  /*23b10*/  IMAD.WIDE R46, R3, 0x4, R26 ;  /* 0x00000004032e7825 */ /* 0x010fc600078e021a */
[----:B------:R4:W-:Y:S04]  /*23b20*/  STL.64 [R1+0x790], R42 ;  /* 0x0007902a01007387 */ /* 0x0009e80000100a00 */
[----:B------:R4:W-:Y:S01]  /*23b30*/  LDGSTS.E [R12+0x18008], desc[UR60][R42.64], !P6 ;  /* 0x180080002a0c7fae */ /* 0x0009e2000f12187c */
[----:B--2---:R-:W-:-:S03]  /*23b40*/  IMAD.WIDE R44, R3, 0x4, R20 ;  /* 0x00000004032c7825 */ /* 0x004fc600078e0214 */
[----:B------:R2:W-:Y:S04]  /*23b50*/  STL.64 [R1+0x798], R38 ;  /* 0x0007982601007387 */ /* 0x0005e80000100a00 */
[----:B------:R2:W-:Y:S01]  /*23b60*/  LDGSTS.E [R12+0x1c008], desc[UR60][R38.64], !P6 ;  /* 0x1c008000260c7fae */ /* 0x0005e2000f12187c */
[----:B------:R-:W-:Y:S01]  /*23b70*/  ISETP.GE.U32.AND P6, PT, R2, 0x7fffff3c, PT ;  /* 0x7fffff3c0200780c */ /* 0x000fe20003fc6070 */
[----:B----4-:R-:W-:Y:S02]  /*23b80*/  IMAD.WIDE R42, R3, 0x4, R22 ;  /* 0x00000004032a7825 */ /* 0x010fe400078e0216 */
[----:B------:R4:W-:Y:S02]  /*23b90*/  LDGSTS.E [R12+0x1000c], desc[UR60][R46.64], !P5 ;  /* 0x1000c0002e0c7fae */ /* 0x0009e4000e92187c */
[----:B-1----:R-:W-:-:S02]  /*23ba0*/  VIADD R2, R30, 0xffffffba ;  /* 0xffffffba1e027836 */ /* 0x002fc40000000000 */
[----:B------:R1:W-:Y:S01]  /*23bb0*/  LDGSTS.E [R12+0x1400c], desc[UR60][R44.64], !P5 ;  /* 0x1400c0002c0c7fae */ /* 0x0003e2000e92187c */
[----:B------:R-:W3:Y:S01]  /*23bc0*/  LDC R30, c[0x0][0x230] ;  /* 0x00008c00ff1e7b82 */ /* 0x000ee20000000800 */
[----:B--2---:R-:W-:Y:S02]  /*23bd0*/  IMAD.WIDE R38, R3, 0x4, R24 ;  /* 0x0000000403267825 */ /* 0x004fe400078e0218 */
[----:B------:R2:W-:Y:S04]  /*23be0*/  LDGSTS.E [R12+0x1800c], desc[UR60][R42.64], !P5 ;  /* 0x1800c0002a0c7fae */ /* 0x0005e8000e92187c */
[----:B------:R2:W-:Y:S01]  /*23bf0*/  LDGSTS.E [R12+0x1c00c], desc[UR60][R38.64], !P5 ;  /* 0x1c00c000260c7fae */ /* 0x0005e2000e92187c */
[----:B------:R-:W-:Y:S01]  /*23c00*/  ISETP.GE.U32.AND P5, PT, R2, 0x7fffff3b, PT ;  /* 0x7fffff3b0200780c */ /* 0x000fe20003fa6070 */
[----:B------:R-:W-:-:S02]  /*23c10*/  IMAD R2, R5, 0x44, RZ ;  /* 0x0000004405027824 */ /* 0x000fc400078e02ff */
[----:B------:R-:W3:Y:S01]  /*23c20*/  LDC R5, c[0x0][0x238] ;  /* 0x00008e00ff057b82 */ /* 0x000ee20000000800 */
[----:B------:R4:W-:Y:S01]  /*23c30*/  STL.64 [R1+0x7a0], R46 ;  /* 0x0007a02e01007387 */ /* 0x0009e20000100a00 */
[----:B------:R-:W-:-:S03]  /*23c40*/  IMAD R3, R4, 0x45, RZ ;  /* 0x0000004504037824 */ /* 0x000fc600078e02ff */
[----:B------:R1:W-:Y:S03]  /*23c50*/  STL.64 [R1+0x7a8], R44 ;  /* 0x0007a82c01007387 */ /* 0x0003e60000100a00 */
[----:B------:R-:W3:Y:S01]  /*23c60*/  LDC R4, c[0x0][0x238] ;  /* 0x00008e00ff047b82 */ /* 0x000ee20000000800 */
[----:B------:R2:W-:Y:S01]  /*23c70*/  STL.64 [R1+0x7b0], R42 ;  /* 0x0007b02a01007387 */ /* 0x0005e20000100a00 */
[----:B----4-:R-:W-:-:S03]  /*23c80*/  IMAD.WIDE R46, R2, 0x4, R26 ;  /* 0x00000004022e7825 */ /* 0x010fc600078e021a */
[----:B------:R4:W-:Y:S01]  /*23c90*/  STL.64 [R1+0x7b8], R38 ;  /* 0x0007b82601007387 */ /* 0x0009e20000100a00 */
[----:B-1----:R-:W-:-:S03]  /*23ca0*/  IMAD.WIDE R44, R2, 0x4, R20 ;  /* 0x00000004022c7825 */ /* 0x002fc600078e0214 */
[----:B------:R1:W-:Y:S01]  /*23cb0*/  STL.64 [R1+0x7c0], R46 ;  /* 0x0007c02e01007387 */ /* 0x0003e20000100a00 */
[----:B--2---:R-:W-:-:S03]  /*23cc0*/  IMAD.WIDE R42, R2, 0x4, R22 ;  /* 0x00000004022a7825 */ /* 0x004fc600078e0216 */
[----:B------:R1:W-:Y:S01]  /*23cd0*/  LDGSTS.E [R12+0x20000], desc[UR60][R46.64], !P6 ;  /* 0x200000002e0c7fae */ /* 0x0003e2000f12187c */
[----:B----4-:R-:W-:-:S03]  /*23ce0*/  IMAD.WIDE R38, R2, 0x4, R24 ;  /* 0x0000000402267825 */ /* 0x010fc600078e0218 */
[----:B------:R2:W-:Y:S01]  /*23cf0*/  STL.64 [R1+0x7c8], R44 ;  /* 0x0007c82c01007387 */ /* 0x0005e20000100a00 */
[----:B------:R-:W-:-:S03]  /*23d00*/  VIADD R2, R7, 0xffffffb9 ;  /* 0xffffffb907027836 */ /* 0x000fc60000000000 */
[----:B------:R2:W-:Y:S01]  /*23d10*/  LDGSTS.E [R12+0x24000], desc[UR60][R44.64], !P6 ;  /* 0x240000002c0c7fae */ /* 0x0005e2000f12187c */
[----:B------:R-:W4:Y:S01]  /*23d20*/  LDC R7, c[0x0][0x230] ;  /* 0x00008c00ff077b82 */ /* 0x000f220000000800 */
[C---:B-1----:R-:W-:Y:S02]  /*23d30*/  IMAD.WIDE R46, R3.reuse, 0x4, R26 ;  /* 0x00000004032e7825 */ /* 0x042fe400078e021a */
[----:B------:R1:W-:Y:S04]  /*23d40*/  STL.64 [R1+0x7d0], R42 ;  /* 0x0007d02a01007387 */ /* 0x0003e80000100a00 */
[----:B------:R1:W-:Y:S01]  /*23d50*/  LDGSTS.E [R12+0x28000], desc[UR60][R42.64], !P6 ;  /* 0x280000002a0c7fae */ /* 0x0003e2000f12187c */
[----:B--2---:R-:W-:-:S03]  /*23d60*/  IMAD.WIDE R44, R3, 0x4, R20 ;  /* 0x00000004032c7825 */ /* 0x004fc600078e0214 */
[----:B------:R2:W-:Y:S04]  /*23d70*/  STL.64 [R1+0x7d8], R38 ;  /* 0x0007d82601007387 */ /* 0x0005e80000100a00 */
[----:B------:R2:W-:Y:S01]  /*23d80*/  LDGSTS.E [R12+0x2c000], desc[UR60][R38.64], !P6 ;  /* 0x2c000000260c7fae */ /* 0x0005e2000f12187c */
[----:B------:R-:W-:Y:S01]  /*23d90*/  ISETP.GE.U32.AND P6, PT, R2, 0x7fffff3a, PT ;  /* 0x7fffff3a0200780c */ /* 0x000fe20003fc6070 */
[----:B-1----:R-:W-:Y:S01]  /*23da0*/  IMAD.WIDE R42, R3, 0x4, R22 ;  /* 0x00000004032a7825 */ /* 0x002fe200078e0216 */
[----:B---3--:R-:W-:Y:S01]  /*23db0*/  IADD3 R2, R29, -0x48, RZ ;  /* 0xffffffb81d027810 */ /* 0x008fe20007ffe0ff */
[----:B------:R1:W-:Y:S01]  /*23dc0*/  LDGSTS.E [R12+0x20004], desc[UR60][R46.64], !P5 ;  /* 0x200040002e0c7fae */ /* 0x0003e2000e92187c */
[----:B------:R-:W3:Y:S03]  /*23dd0*/  LDC R29, c[0x0][0x230] ;  /* 0x00008c00ff1d7b82 */ /* 0x000ee60000000800 */
[----:B------:R1:W-:Y:S01]  /*23de0*/  LDGSTS.E [R12+0x24004], desc[UR60][R44.64], !P5 ;  /* 0x240040002c0c7fae */ /* 0x0003e2000e92187c */
[----:B--2---:R-:W-:-:S03]  /*23df0*/  IMAD.WIDE R38, R3, 0x4, R24 ;  /* 0x0000000403267825 */ /* 0x004fc600078e0218 */
[----:B------:R2:W-:Y:S04]  /*23e00*/  LDGSTS.E [R12+0x28004], desc[UR60][R42.64], !P5 ;  /* 0x280040002a0c7fae */ /* 0x0005e8000e92187c */
[----:B------:R4:W-:Y:S01]  /*23e10*/  LDGSTS.E [R12+0x2c004], desc[UR60][R38.64], !P5 ;  /* 0x2c004000260c7fae */ /* 0x0009e2000e92187c */
[----:B------:R-:W-:Y:S01]  /*23e20*/  ISETP.GE.U32.AND P5, PT, R2, 0x7fffff39, PT ;  /* 0x7fffff390200780c */ /* 0x000fe20003fa6070 */
[----:B------:R-:W-:Y:S02]  /*23e30*/  IMAD R2, R6, 0x46, RZ ;  /* 0x0000004606027824 */ /* 0x000fe400078e02ff */
[----:B------:R-:W3:Y:S01]  /*23e40*/  LDC R6, c[0x0][0x238] ;  /* 0x00008e00ff067b82 */ /* 0x000ee20000000800 */
[----:B------:R1:W-:Y:S01]  /*23e50*/  STL.64 [R1+0x7e0], R46 ;  /* 0x0007e02e01007387 */ /* 0x0003e20000100a00 */
[----:B------:R-:W-:-:S03]  /*23e60*/  IMAD R3, R5, 0x47, RZ ;  /* 0x0000004705037824 */ /* 0x000fc600078e02ff */
[----:B------:R2:W-:Y:S03]  /*23e70*/  STL.64 [R1+0x7e8], R44 ;  /* 0x0007e82c01007387 */ /* 0x0005e60000100a00 */
[----:B------:R-:W3:Y:S01]  /*23e80*/  LDC R5, c[0x0][0x238] ;  /* 0x00008e00ff057b82 */ /* 0x000ee20000000800 */
[----:B------:R4:W-:Y:S01]  /*23e90*/  STL.64 [R1+0x7f0], R42 ;  /* 0x0007f02a01007387 */ /* 0x0009e20000100a00 */
[----:B-1----:R-:W-:-:S03]  /*23ea0*/  IMAD.WIDE R46, R2, 0x4, R26 ;  /* 0x00000004022e7825 */ /* 0x002fc600078e021a */
[----:B------:R1:W-:Y:S01]  /*23eb0*/  STL.64 [R1+0x7f8], R38 ;  /* 0x0007f82601007387 */ /* 0x0003e20000100a00 */
[----:B--2---:R-:W-:-:S03]  /*23ec0*/  IMAD.WIDE R44, R2, 0x4, R20 ;  /* 0x00000004022c7825 */ /* 0x004fc600078e0214 */
[----:B------:R2:W-:Y:S01]  /*23ed0*/  STL.64 [R1+0x800], R46 ;  /* 0x0008002e01007387 */ /* 0x0005e20000100a00 */
[----:B----4-:R-:W-:-:S03]  /*23ee0*/  IMAD.WIDE R42, R2, 0x4, R22 ;  /* 0x00000004022a7825 */ /* 0x010fc600078e0216 */
[----:B------:R2:W-:Y:S01]  /*23ef0*/  LDGSTS.E [R12+0x20008], desc[UR60][R46.64], !P6 ;  /* 0x200080002e0c7fae */ /* 0x0005e2000f12187c */
[----:B-1----:R-:W-:-:S03]  /*23f00*/  IMAD.WIDE R38, R2, 0x4, R24 ;  /* 0x0000000402267825 */ /* 0x002fc600078e0218 */
[----:B------:R1:W-:Y:S01]  /*23f10*/  STL.64 [R1+0x808], R44 ;  /* 0x0008082c01007387 */ /* 0x0003e20000100a00 */
[----:B------:R-:W-:-:S03]  /*23f20*/  VIADD R2, R30, 0xffffff9b ;  /* 0xffffff9b1e027836 */ /* 0x000fc60000000000 */
[----:B------:R1:W-:Y:S01]  /*23f30*/  LDGSTS.E [R12+0x24008], desc[UR60][R44.64], !P6 ;  /* 0x240080002c0c7fae */ /* 0x0003e2000f12187c */
[----:B------:R-:W4:Y:S01]  /*23f40*/  LDC R30, c[0x0][0x230] ;  /* 0x00008c00ff1e7b82 */ /* 0x000f220000000800 */
[C---:B--2---:R-:W-:Y:S02]  /*23f50*/  IMAD.WIDE R46, R3.reuse, 0x4, R26 ;  /* 0x00000004032e7825 */ /* 0x044fe400078e021a */
        /* <DEDUP_REMOVED lines=11> */
[----:B-1----:R-:W-:Y:S02]  /*24010*/  IMAD.WIDE R38, R3, 0x4, R24 ;  /* 0x0000000403267825 */ /* 0x002fe400078e0218 */
[----:B------:R1:W-:Y:S04]  /*24020*/  LDGSTS.E [R12+0x2800c], desc[UR60][R42.64], !P5 ;  /* 0x2800c0002a0c7fae */ /* 0x0003e8000e92187c */
[----:B------:R1:W-:Y:S01]  /*24030*/  LDGSTS.E [R12+0x2c00c], desc[UR60][R38.64], !P5 ;  /* 0x2c00c000260c7fae */ /* 0x0003e2000e92187c */
[----:B------:R-:W-:Y:S01]  /*24040*/  ISETP.GE.U32.AND P5, PT, R2, 0x7fffff1b, PT ;  /* 0x7fffff1b0200780c */ /* 0x000fe20003fa6070 */
[----:B------:R-:W-:-:S02]  /*24050*/  IMAD R2, R4, 0x64, RZ ;  /* 0x0000006404027824 */ /* 0x000fc400078e02ff */
[----:B------:R-:W4:Y:S01]  /*24060*/  LDC R4, c[0x0][0x238] ;  /* 0x00008e00ff047b82 */ /* 0x000f220000000800 */
[----:B------:R2:W-:Y:S01]  /*24070*/  STL.64 [R1+0x820], R46 ;  /* 0x0008202e01007387 */ /* 0x0005e20000100a00 */
[----:B---3--:R-:W-:-:S03]  /*24080*/  IMAD R3, R6, 0x65, RZ ;  /* 0x0000006506037824 */ /* 0x008fc600078e02ff */
        /* <DEDUP_REMOVED lines=23> */
[----:B----4-:R-:W-:-:S02]  /*24200*/  VIADD R2, R30, 0xffffff98 ;  /* 0xffffff981e027836 */ /* 0x010fc40000000000 */
[----:B------:R4:W-:Y:S01]  /*24210*/  LDGSTS.E [R12+0x34004], desc[UR60][R44.64], !P5 ;  /* 0x340040002c0c7fae */ /* 0x0009e2000e92187c */
[----:B------:R-:W2:Y:S01]  /*24220*/  LDC R30, c[0x0][0x230] ;  /* 0x00008c00ff1e7b82 */ /* 0x000ea20000000800 */
[----:B-1----:R-:W-:Y:S02]  /*24230*/  IMAD.WIDE R38, R3, 0x4, R24 ;  /* 0x0000000403267825 */ /* 0x002fe400078e0218 */
[----:B------:R1:W-:Y:S04]  /*24240*/  LDGSTS.E [R12+0x38004], desc[UR60][R42.64], !P5 ;  /* 0x380040002a0c7fae */ /* 0x0003e8000e92187c */
[----:B------:R1:W-:Y:S01]  /*24250*/  LDGSTS.E [R12+0x3c004], desc[UR60][R38.64], !P5 ;  /* 0x3c004000260c7fae */ /* 0x0003e2000e92187c */
[----:B------:R-:W-:Y:S01]  /*24260*/  ISETP.GE.U32.AND P5, PT, R2, 0x7fffff19, PT ;  /* 0x7fffff190200780c */ /* 0x000fe20003fa6070 */
[----:B------:R-:W-:-:S02]  /*24270*/  IMAD R2, R5, 0x66, RZ ;  /* 0x0000006605027824 */ /* 0x000fc400078e02ff */
[----:B------:R-:W2:Y:S01]  /*24280*/  LDC R5, c[0x0][0x238] ;  /* 0x00008e00ff057b82 */ /* 0x000ea20000000800 */
[----:B------:R3:W-:Y:S01]  /*24290*/  STL.64 [R1+0x9c0], R46 ;  /* 0x0009c02e01007387 */ /* 0x0007e20000100a00 */
[----:B------:R-:W-:-:S03]  /*242a0*/  IMAD R3, R4, 0x67, RZ ;  /* 0x0000006704037824 */ /* 0x000fc600078e02ff */
[----:B------:R4:W-:Y:S03]  /*242b0*/  STL.64 [R1+0x1440], R44 ;  /* 0x0014402c01007387 */ /* 0x0009e60000100a00 */
[----:B------:R-:W2:Y:S01]  /*242c0*/  LDC R4, c[0x0][0x238] ;  /* 0x00008e00ff047b82 */ /* 0x000ea20000000800 */
[----:B------:R1:W-:Y:S01]  /*242d0*/  STL.64 [R1+0x1448], R42 ;  /* 0x0014482a01007387 */ /* 0x0003e20000100a00 */
[----:B---3--:R-:W-:-:S03]  /*242e0*/  IMAD.WIDE R46, R2, 0x4, R26 ;  /* 0x00000004022e7825 */ /* 0x008fc600078e021a */
[----:B------:R3:W-:Y:S01]  /*242f0*/  STL.64 [R1+0x1450], R38 ;  /* 0x0014502601007387 */ /* 0x0007e20000100a00 */
[----:B----4-:R-:W-:-:S03]  /*24300*/  IMAD.WIDE R44, R2, 0x4, R20 ;  /* 0x00000004022c7825 */ /* 0x010fc600078e0214 */
[----:B------:R4:W-:Y:S01]  /*24310*/  STL.64 [R1+0x1458], R46 ;  /* 0x0014582e01007387 */ /* 0x0009e20000100a00 */
[----:B-1----:R-:W-:-:S03]  /*24320*/  IMAD.WIDE R42, R2, 0x4, R22 ;  /* 0x00000004022a7825 */ /* 0x002fc600078e0216 */
[----:B------:R4:W-:Y:S01]  /*24330*/  LDGSTS.E [R12+0x30008], desc[UR60][R46.64], !P6 ;  /* 0x300080002e0c7fae */ /* 0x0009e2000f12187c */
[----:B---3--:R-:W-:-:S03]  /*24340*/  IMAD.WIDE R38, R2, 0x4, R24 ;  /* 0x0000000402267825 */ /* 0x008fc600078e0218 */
[----:B------:R1:W-:Y:S01]  /*24350*/  STL.64 [R1+0x1460], R44 ;  /* 0x0014602c01007387 */ /* 0x0003e20000100a00 */
[----:B------:R-:W-:-:S03]  /*24360*/  VIADD R2, R7, 0xfffffff7 ;  /* 0xfffffff707027836 */ /* 0x000fc60000000000 */
[----:B------:R1:W-:Y:S01]  /*24370*/  LDGSTS.E [R12+0x34008], desc[UR60][R44.64], !P6 ;  /* 0x340080002c0c7fae */ /* 0x0003e2000f12187c */
[----:B----4-:R-:W-:-:S03]  /*24380*/  IMAD.WIDE R46, R3, 0x4, R26 ;  /* 0x00000004032e7825 */ /* 0x010fc600078e021a */
[----:B------:R3:W-:Y:S04]  /*24390*/  STL.64 [R1+0x1468], R42 ;  /* 0x0014682a01007387 */ /* 0x0007e80000100a00 */
[----:B------:R3:W-:Y:S01]  /*243a0*/  LDGSTS.E [R12+0x38008], desc[UR60][R42.64], !P6 ;  /* 0x380080002a0c7fae */ /* 0x0007e2000f12187c */
[----:B-1----:R-:W-:-:S03]  /*243b0*/  IMAD.WIDE R44, R3, 0x4, R20 ;  /* 0x00000004032c7825 */ /* 0x002fc600078e0214 */
[----:B------:R1:W-:Y:S04]  /*243c0*/  STL.64 [R1+0x1470], R38 ;  /* 0x0014702601007387 */ /* 0x0003e80000100a00 */
[----:B------:R1:W-:Y:S01]  /*243d0*/  LDGSTS.E [R12+0x3c008], desc[UR60][R38.64], !P6 ;  /* 0x3c008000260c7fae */ /* 0x0003e2000f12187c */
[----:B------:R-:W-:Y:S01]  /*243e0*/  ISETP.GE.U32.AND P6, PT, R2, 0x7fffff78, PT ;  /* 0x7fffff780200780c */ /* 0x000fe20003fc6070 */
[----:B---3--:R-:W-:Y:S01]  /*243f0*/  IMAD.WIDE R42, R3, 0x4, R22 ;  /* 0x00000004032a7825 */ /* 0x008fe200078e0216 */
[----:B--2---:R-:W-:Y:S01]  /*24400*/  IADD3 R2, R29, -0xa, RZ ;  /* 0xfffffff61d027810 */ /* 0x004fe20007ffe0ff */
[----:B------:R2:W-:Y:S01]  /*24410*/  LDGSTS.E [R12+0x3000c], desc[UR60][R46.64], !P5 ;  /* 0x3000c0002e0c7fae */ /* 0x0005e2000e92187c */
[----:B------:R-:W-:Y:S01]  /*24420*/  LOP3.LUT R7, R0, 0x20, RZ, 0x3c, !PT ;  /* 0x0000002000077812 */ /* 0x000fe200078e3cff */
[----:B------:R-:W3:Y:S02]  /*24430*/  LDC R29, c[0x0][0x230] ;  /* 0x00008c00ff1d7b82 */ /* 0x000ee40000000800 */
[----:B------:R4:W-:Y:S01]  /*24440*/  LDGSTS.E [R12+0x3400c], desc[UR60][R44.64], !P5 ;  /* 0x3400c0002c0c7fae */ /* 0x0009e2000e92187c */
[----:B-1----:R-:W-:-:S03]  /*24450*/  IMAD.WIDE R38, R3, 0x4, R24 ;  /* 0x0000000403267825 */ /* 0x002fc600078e0218 */
[----:B------:R1:W-:Y:S04]  /*24460*/  LDGSTS.E [R12+0x3800c], desc[UR60][R42.64], !P5 ;  /* 0x3800c0002a0c7fae */ /* 0x0003e8000e92187c */
[----:B------:R1:W-:Y:S01]  /*24470*/  LDGSTS.E [R12+0x3c00c], desc[UR60][R38.64], !P5 ;  /* 0x3c00c000260c7fae */ /* 0x0003e2000e92187c */
[----:B------:R-:W-:Y:S01]  /*24480*/  ISETP.GE.U32.AND P5, PT, R2, 0x7fffff77, PT ;  /* 0x7fffff770200780c */ /* 0x000fe20003fa6070 */
[----:B------:R-:W-:Y:S02]  /*24490*/  IMAD.SHL.U32 R2, R6, 0x8, RZ ;  /* 0x0000000806027824 */ /* 0x000fe400078e00ff */
[----:B------:R2:W-:Y:S01]  /*244a0*/  STL.64 [R1+0x1478], R46 ;  /* 0x0014782e01007387 */ /* 0x0005e20000100a00 */
[----:B------:R-:W-:Y:S01]  /*244b0*/  IMAD.IADD R7, R140, 0x1, R7 ;  /* 0x000000018c077824 */ /* 0x000fe200078e0207 */
[----:B------:R-:W3:Y:S02]  /*244c0*/  LDC R6, c[0x0][0x238] ;  /* 0x00008e00ff067b82 */ /* 0x000ee40000000800 */
[----:B------:R4:W-:Y:S01]  /*244d0*/  STL.64 [R1+0x1480], R44 ;  /* 0x0014802c01007387 */ /* 0x0009e20000100a00 */
[----:B------:R-:W-:-:S03]  /*244e0*/  IMAD R3, R5, 0x9, RZ ;  /* 0x0000000905037824 */ /* 0x000fc600078e02ff */
[----:B------:R1:W-:Y:S02]  /*244f0*/  STL.64 [R1+0x1488], R42 ;  /* 0x0014882a01007387 */ /* 0x0003e40000100a00 */
[----:B------:R-:W3:Y:S01]  /*24500*/  LDC R5, c[0x0][0x230] ;  /* 0x00008c00ff057b82 */ /* 0x000ee20000000800 */
[C---:B--2---:R-:W-:Y:S01]  /*24510*/  IMAD.WIDE R46, R2.reuse, 0x4, R26 ;  /* 0x00000004022e7825 */ /* 0x044fe200078e021a */
[----:B------:R2:W-:Y:S03]  /*24520*/  STL.64 [R1+0x1498], R38 ;  /* 0x0014982601007387 */ /* 0x0005e60000100a00 */
[C---:B----4-:R-:W-:Y:S01]  /*24530*/  IMAD.WIDE R44, R2.reuse, 0x4, R20 ;  /* 0x00000004022c7825 */ /* 0x050fe200078e0214 */
[----:B------:R4:W-:Y:S03]  /*24540*/  STL.64 [R1+0x9c8], R46 ;  /* 0x0009c82e01007387 */ /* 0x0009e60000100a00 */
[C---:B-1----:R-:W-:Y:S01]  /*24550*/  IMAD.WIDE R42, R2.reuse, 0x4, R22 ;  /* 0x00000004022a7825 */ /* 0x042fe200078e0216 */
[----:B------:R4:W-:Y:S03]  /*24560*/  LDGSTS.E [R7], desc[UR60][R46.64], !P6 ;  /* 0x000000002e077fae */ /* 0x0009e6000f12187c */
[----:B--2---:R-:W-:Y:S01]  /*24570*/  IMAD.WIDE R38, R2, 0x4, R24 ;  /* 0x0000000402267825 */ /* 0x004fe200078e0218 */
[----:B------:R-:W-:Y:S01]  /*24580*/  IADD3 R2, R30, -0xb, RZ ;  /* 0xfffffff51e027810 */ /* 0x000fe20007ffe0ff */
[----:B------:R1:W-:Y:S01]  /*24590*/  STL.64 [R1+0x9d0], R44 ;  /* 0x0009d02c01007387 */ /* 0x0003e20000100a00 */
[----:B------:R-:W2:Y:S03]  /*245a0*/  LDC R30, c[0x0][0x230] ;  /* 0x00008c00ff1e7b82 */ /* 0x000ea60000000800 */
        /* <DEDUP_REMOVED lines=8> */
[----:B----4-:R-:W-:Y:S02]  /*24630*/  IMAD.WIDE R42, R3, 0x4, R22 ;  /* 0x00000004032a7825 */ /* 0x010fe400078e0216 */
        /* <DEDUP_REMOVED lines=11> */
[----:B---3--:R-:W-:-:S03]  /*246f0*/  IMAD R3, R6, 0xb, RZ ;  /* 0x0000000b06037824 */ /* 0x008fc600078e02ff */
[----:B------:R3:W-:Y:S03]  /*24700*/  STL.64 [R1+0x9f0], R44 ;  /* 0x0009f02c01007387 */ /* 0x0007e60000100a00 */
[----:B------:R-:W2:Y:S01]  /*24710*/  LDC R6, c[0x0][0x230] ;  /* 0x00008c00ff067b82 */ /* 0x000ea20000000800 */
[----:B------:R1:W-:Y:S01]  /*24720*/  STL.64 [R1+0x9f8], R42 ;  /* 0x0009f82a01007387 */ /* 0x0003e20000100a00 */
[----:B----4-:R-:W-:-:S03]  /*24730*/  IMAD.WIDE R46, R2, 0x4, R26 ;  /* 0x00000004022e7825 */ /* 0x010fc600078e021a */
[----:B------:R4:W-:Y:S01]  /*24740*/  STL.64 [R1+0xa00], R38 ;  /* 0x000a002601007387 */ /* 0x0009e20000100a00 */
[----:B---3--:R-:W-:-:S03]  /*24750*/  IMAD.WIDE R44, R2, 0x4, R20 ;  /* 0x00000004022c7825 */ /* 0x008fc600078e0214 */
[----:B------:R3:W-:Y:S01]  /*24760*/  STL.64 [R1+0xa08], R46 ;  /* 0x000a082e01007387 */ /* 0x0007e20000100a00 */
[----:B-1----:R-:W-:-:S03]  /*24770*/  IMAD.WIDE R42, R2, 0x4, R22 ;  /* 0x00000004022a7825 */ /* 0x002fc600078e0216 */
[----:B------:R3:W-:Y:S01]  /*24780*/  LDGSTS.E [R7+0x8], desc[UR60][R46.64], !P6 ;  /* 0x000080002e077fae */ /* 0x0007e2000f12187c */
[----:B----4-:R-:W-:-:S03]  /*24790*/  IMAD.WIDE R38, R2, 0x4, R24 ;  /* 0x0000000402267825 */ /* 0x010fc600078e0218 */
[----:B------:R1:W-:Y:S01]  /*247a0*/  STL.64 [R1+0xa10], R44 ;  /* 0x000a102c01007387 */ /* 0x0003e20000100a00 */
[----:B------:R-:W-:-:S03]  /*247b0*/  VIADD R2, R29, 0xffffffd7 ;  /* 0xffffffd71d027836 */ /* 0x000fc60000000000 */
[----:B------:R1:W-:Y:S01]  /*247c0*/  LDGSTS.E [R7+0x4008], desc[UR60][R44.64], !P6 ;  /* 0x040080002c077fae */ /* 0x0003e2000f12187c */
[----:B------:R-:W4:Y:S01]  /*247d0*/  LDC R29, c[0x0][0x230] ;  /* 0x00008c00ff1d7b82 */ /* 0x000f220000000800 */
[C---:B---3--:R-:W-:Y:S02]  /*247e0*/  IMAD.WIDE R46, R3.reuse, 0x4, R26 ;  /* 0x00000004032e7825 */ /* 0x048fe400078e021a */
[----:B------:R3:W-:Y:S04]  /*247f0*/  STL.64 [R1+0xa18], R42 ;  /* 0x000a182a01007387 */ /* 0x0007e80000100a00 */
[----:B------:R3:W-:Y:S01]  /*24800*/  LDGSTS.E [R7+0x8008], desc[UR60][R42.64], !P6 ;  /* 0x080080002a077fae */ /* 0x0007e2000f12187c */
[----:B-1----:R-:W-:-:S03]  /*24810*/  IMAD.WIDE R44, R3, 0x4, R20 ;  /* 0x00000004032c7825 */ /* 0x002fc600078e0214 */
[----:B------:R1:W-:Y:S04]  /*24820*/  STL.64 [R1+0xa20], R38 ;  /* 0x000a202601007387 */ /* 0x0003e80000100a00 */
[----:B------:R1:W-:Y:S01]  /*24830*/  LDGSTS.E [R7+0xc008], desc[UR60][R38.64], !P6 ;  /* 0x0c00800026077fae */ /* 0x0003e2000f12187c */
[----:B------:R-:W-:Y:S01]  /*24840*/  ISETP.GE.U32.AND P6, PT, R2, 0x7fffff58, PT ;  /* 0x7fffff580200780c */ /* 0x000fe20003fc6070 */
[C---:B---3--:R-:W-:Y:S01]  /*24850*/  IMAD.WIDE R42, R3.reuse, 0x4, R22 ;  /* 0x00000004032a7825 */ /* 0x048fe200078e0216 */
[----:B--2---:R-:W-:Y:S01]  /*24860*/  IADD3 R2, R30, -0x2a, RZ ;  /* 0xffffffd61e027810 */ /* 0x004fe20007ffe0ff */
[----:B------:R2:W-:Y:S01]  /*24870*/  LDGSTS.E [R7+0xc], desc[UR60][R46.64], !P5 ;  /* 0x0000c0002e077fae */ /* 0x0005e2000e92187c */
[----:B------:R-:W3:Y:S03]  /*24880*/  LDC R30, c[0x0][0x238] ;  /* 0x00008e00ff1e7b82 */ /* 0x000ee60000000800 */
[----:B------:R2:W-:Y:S01]  /*24890*/  LDGSTS.E [R7+0x400c], desc[UR60][R44.64], !P5 ;  /* 0x0400c0002c077fae */ /* 0x0005e2000e92187c */
[----:B-1----:R-:W-:-:S03]  /*248a0*/  IMAD.WIDE R38, R3, 0x4, R24 ;  /* 0x0000000403267825 */ /* 0x002fc600078e0218 */
[----:B------:R1:W-:Y:S04]  /*248b0*/  LDGSTS.E [R7+0x800c], desc[UR60][R42.64], !P5 ;  /* 0x0800c0002a077fae */ /* 0x0003e8000e92187c */
[----:B------:R4:W-:Y:S01]  /*248c0*/  LDGSTS.E [R7+0xc00c], desc[UR60][R38.64], !P5 ;  /* 0x0c00c00026077fae */ /* 0x0009e2000e92187c */
[----:B------:R-:W-:Y:S01]  /*248d0*/  ISETP.GE.U32.AND P5, PT, R2, 0x7fffff57, PT ;  /* 0x7fffff570200780c */ /* 0x000fe20003fa6070 */
[----:B------:R-:W-:Y:S02]  /*248e0*/  IMAD R2, R4, 0x28, RZ ;  /* 0x0000002804027824 */ /* 0x000fe400078e02ff */
[----:B------:R-:W3:Y:S01]  /*248f0*/  LDC R4, c[0x0][0x238] ;  /* 0x00008e00ff047b82 */ /* 0x000ee20000000800 */
[----:B------:R2:W-:Y:S04]  /*24900*/  STL.64 [R1+0xa28], R46 ;  /* 0x000a282e01007387 */ /* 0x0005e80000100a00 */
[----:B------:R1:W-:Y:S04]  /*24910*/  STL.64 [R1+0xa30], R44 ;  /* 0x000a302c01007387 */ /* 0x0003e80000100a00 */
[----:B------:R4:W-:Y:S04]  /*24920*/  STL.64 [R1+0xa38], R42 ;  /* 0x000a382a01007387 */ /* 0x0009e80000100a00 */
[----:B------:R4:W-:Y:S01]  /*24930*/  STL.64 [R1+0xa40], R38 ;  /* 0x000a402601007387 */ /* 0x0009e20000100a00 */
[----:B--2---:R-:W-:-:S04]  /*24940*/  IMAD.WIDE R46, R2, 0x4, R26 ;  /* 0x00000004022e7825 */ /* 0x004fc800078e021a */
[----:B-1----:R-:W-:-:S04]  /*24950*/  IMAD.WIDE R44, R2, 0x4, R20 ;  /* 0x00000004022c7825 */ /* 0x002fc800078e0214 */
[----:B----4-:R-:W-:-:S04]  /*24960*/  IMAD.WIDE R42, R2, 0x4, R22 ;  /* 0x00000004022a7825 */ /* 0x010fc800078e0216 */
[----:B------:R-:W-:Y:S01]  /*24970*/  IMAD.WIDE R38, R2, 0x4, R24 ;  /* 0x0000000402267825 */ /* 0x000fe200078e0218 */
[----:B------:R1:W-:Y:S03]  /*24980*/  STL.64 [R1+0xa48], R46 ;  /* 0x000a482e01007387 */ /* 0x0003e60000100a00 */
[----:B------:R-:W-:Y:S01]  /*24990*/  IMAD R2, R31, 0x29, RZ ;  /* 0x000000291f027824 */ /* 0x000fe200078e02ff */
[----:B------:R1:W-:Y:S01]  /*249a0*/  LDGSTS.E [R7+0x10000], desc[UR60][R46.64], !P6 ;  /* 0x100000002e077fae */ /* 0x0003e2000f12187c */
[----:B------:R-:W2:Y:S03]  /*249b0*/  LDC R31, c[0x0][0x230] ;  /* 0x00008c00ff1f7b82 */ /* 0x000ea60000000800 */
[----:B------:R4:W-:Y:S04]  /*249c0*/  STL.64 [R1+0xa50], R44 ;  /* 0x000a502c01007387 */ /* 0x0009e80000100a00 */
[----:B------:R4:W-:Y:S01]  /*249d0*/  LDGSTS.E [R7+0x14000], desc[UR60][R44.64], !P6 ;  /* 0x140000002c077fae */ /* 0x0009e2000f12187c */
[----:B-1----:R-:W-:-:S03]  /*249e0*/  IMAD.WIDE R46, R2, 0x4, R26 ;  /* 0x00000004022e7825 */ /* 0x002fc600078e021a */
[----:B------:R1:W-:Y:S04]  /*249f0*/  STL.64 [R1+0xa58], R42 ;  /* 0x000a582a01007387 */ /* 0x0003e80000100a00 */
[----:B------:R1:W-:Y:S01]  /*24a00*/  LDGSTS.E [R7+0x18000], desc[UR60][R42.64], !P6 ;  /* 0x180000002a077fae */ /* 0x0003e2000f12187c */
[----:B----4-:R-:W-:-:S03]  /*24a10*/  IMAD.WIDE R44, R2, 0x4, R20 ;  /* 0x00000004022c7825 */ /* 0x010fc600078e0214 */
[----:B------:R4:W-:Y:S04]  /*24a20*/  STL.64 [R1+0xa60], R38 ;  /* 0x000a602601007387 */ /* 0x0009e80000100a00 */
[----:B------:R4:W-:Y:S01]  /*24a30*/  LDGSTS.E [R7+0x1c000], desc[UR60][R38.64], !P6 ;  /* 0x1c00000026077fae */ /* 0x0009e2000f12187c */
[----:B-1----:R-:W-:-:S03]  /*24a40*/  IMAD.WIDE R42, R2, 0x4, R22 ;  /* 0x00000004022a7825 */ /* 0x002fc600078e0216 */
[----:B------:R1:W-:Y:S01]  /*24a50*/  LDGSTS.E [R7+0x10004], desc[UR60][R46.64], !P5 ;  /* 0x100040002e077fae */ /* 0x0003e2000e92187c */
[----:B------:R-:W-:-:S03]  /*24a60*/  VIADD R3, R5, 0xffffffd5 ;  /* 0xffffffd505037836 */ /* 0x000fc60000000000 */
[----:B------:R2:W-:Y:S01]  /*24a70*/  LDGSTS.E [R7+0x14004], desc[UR60][R44.64], !P5 ;  /* 0x140040002c077fae */ /* 0x0005e2000e92187c */
[----:B------:R-:W2:Y:S01]  /*24a80*/  LDC R5, c[0x0][0x230] ;  /* 0x00008c00ff057b82 */ /* 0x000ea20000000800 */
[----:B----4-:R-:W-:Y:S02]  /*24a90*/  IMAD.WIDE R38, R2, 0x4, R24 ;  /* 0x0000000402267825 */ /* 0x010fe400078e0218 */
[----:B------:R4:W-:Y:S02]  /*24aa0*/  LDGSTS.E [R7+0x18004], desc[UR60][R42.64], !P5 ;  /* 0x180040002a077fae */ /* 0x0009e4000e92187c */
[----:B------:R-:W-:Y:S02]  /*24ab0*/  VIADD R2, R29, 0xffffffd4 ;  /* 0xffffffd41d027836 */ /* 0x000fe40000000000 */
[----:B------:R4:W-:Y:S01]  /*24ac0*/  LDGSTS.E [R7+0x1c004], desc[UR60][R38.64], !P5 ;  /* 0x1c00400026077fae */ /* 0x0009e2000e92187c */
[----:B------:R-:W-:Y:S01]  /*24ad0*/  ISETP.GE.U32.AND P6, PT, R3, 0x7fffff56, PT ;  /* 0x7fffff560300780c */ /* 0x000fe20003fc6070 */
[----:B------:R-:W4:Y:S01]  /*24ae0*/  LDC R29, c[0x0][0x238] ;  /* 0x00008e00ff1d7b82 */ /* 0x000f220000000800 */
[----:B------:R-:W-:Y:S01]  /*24af0*/  ISETP.GE.U32.AND P5, PT, R2, 0x7fffff55, PT ;  /* 0x7fffff550200780c */ /* 0x000fe20003fa6070 */
[----:B---3--:R-:W-:-:S06]  /*24b00*/  IMAD R2, R4, 0x2a, RZ ;  /* 0x0000002a04027824 */ /* 0x008fcc00078e02ff */
[----:B------:R-:W3:Y:S01]  /*24b10*/  LDC R4, c[0x0][0x238] ;  /* 0x00008e00ff047b82 */ /* 0x000ee20000000800 */
[----:B------:R1:W-:Y:S04]  /*24b20*/  STL.64 [R1+0xa68], R46 ;  /* 0x000a682e01007387 */ /* 0x0003e80000100a00 */
[----:B------:R2:W-:Y:S04]  /*24b30*/  STL.64 [R1+0xa70], R44 ;  /* 0x000a702c01007387 */ /* 0x0005e80000100a00 */
[----:B------:R4:W-:Y:S04]  /*24b40*/  STL.64 [R1+0xa78], R42 ;  /* 0x000a782a01007387 */ /* 0x0009e80000100a00 */
[----:B------:R4:W-:Y:S01]  /*24b50*/  STL.64 [R1+0xa80], R38 ;  /* 0x000a802601007387 */ /* 0x0009e20000100a00 */
[----:B-1----:R-:W-:-:S04]  /*24b60*/  IMAD.WIDE R46, R2, 0x4, R26 ;  /* 0x00000004022e7825 */ /* 0x002fc800078e021a */
[----:B--2---:R-:W-:-:S04]  /*24b70*/  IMAD.WIDE R44, R2, 0x4, R20 ;  /* 0x00000004022c7825 */ /* 0x004fc800078e0214 */
        /* <DEDUP_REMOVED lines=16> */
[----:B------:R-:W-:Y:S02]  /*24c80*/  IADD3 R3, R6, -0x49, RZ ;  /* 0xffffffb706037810 */ /* 0x000fe40007ffe0ff */
[----:B------:R-:W2:Y:S01]  /*24c90*/  LDC R6, c[0x0][0x230] ;  /* 0x00008c00ff067b82 */ /* 0x000ea20000000800 */
[----:B------:R1:W-:Y:S01]  /*24ca0*/  LDGSTS.E [R7+0x1400c], desc[UR60][R44.64], !P5 ;  /* 0x1400c0002c077fae */ /* 0x0003e2000e92187c */
[----:B----4-:R-:W-:-:S03]  /*24cb0*/  IMAD.WIDE R38, R2, 0x4, R24 ;  /* 0x0000000402267825 */ /* 0x010fc600078e0218 */
[----:B------:R4:W-:Y:S01]  /*24cc0*/  LDGSTS.E [R7+0x1800c], desc[UR60][R42.64], !P5 ;  /* 0x1800c0002a077fae */ /* 0x0009e2000e92187c */
[----:B------:R-:W-:-:S03]  /*24cd0*/  VIADD R2, R31, 0xffffffb6 ;  /* 0xffffffb61f027836 */ /* 0x000fc60000000000 */
[----:B------:R4:W-:Y:S01]  /*24ce0*/  LDGSTS.E [R7+0x1c00c], desc[UR60][R38.64], !P5 ;  /* 0x1c00c00026077fae */ /* 0x0009e2000e92187c */
[----:B------:R-:W-:Y:S01]  /*24cf0*/  ISETP.GE.U32.AND P6, PT, R3, 0x7fffff38, PT ;  /* 0x7fffff380300780c */ /* 0x000fe20003fc6070 */
[----:B------:R-:W2:Y:S01]  /*24d00*/  LDC R31, c[0x0][0x238] ;  /* 0x00008e00ff1f7b82 */ /* 0x000ea20000000800 */
        /* <DEDUP_REMOVED lines=8> */
[----:B----4-:R-:W-:-:S04]  /*24d90*/  IMAD.WIDE R44, R2, 0x4, R20 ;  /* 0x00000004022c7825 */ /* 0x010fc800078e0214 */
[----:B------:R-:W-:-:S04]  /*24da0*/  IMAD.WIDE R42, R2, 0x4, R22 ;  /* 0x00000004022a7825 */ /* 0x000fc800078e0216 */
[----:B------:R-:W-:Y:S01]  /*24db0*/  IMAD.WIDE R38, R2, 0x4, R24 ;  /* 0x0000000402267825 */ /* 0x000fe200078e0218 */
[----:B------:R1:W-:Y:S03]  /*24dc0*/  STL.64 [R1+0xac8], R46 ;  /* 0x000ac82e01007387 */ /* 0x0003e60000100a00 */
[----:B------:R-:W-:Y:S01]  /*24dd0*/  IMAD R2, R29, 0x49, RZ ;  /* 0x000000491d027824 */ /* 0x000fe200078e02ff */
[----:B------:R1:W-:Y:S01]  /*24de0*/  LDGSTS.E [R7+0x20000], desc[UR60][R46.64], !P6 ;  /* 0x200000002e077fae */ /* 0x0003e2000f12187c */
[----:B------:R-:W4:Y:S03]  /*24df0*/  LDC R29, c[0x0][0x230] ;  /* 0x00008c00ff1d7b82 */ /* 0x000f260000000800 */
[----:B------:R2:W-:Y:S04]  /*24e00*/  STL.64 [R1+0xad0], R44 ;  /* 0x000ad02c01007387 */ /* 0x0005e80000100a00 */
[----:B------:R2:W-:Y:S01]  /*24e10*/  LDGSTS.E [R7+0x24000], desc[UR60][R44.64], !P6 ;  /* 0x240000002c077fae */ /* 0x0005e2000f12187c */
[----:B-1----:R-:W-:-:S03]  /*24e20*/  IMAD.WIDE R46, R2, 0x4, R26 ;  /* 0x00000004022e7825 */ /* 0x002fc600078e021a */
[----:B------:R1:W-:Y:S04]  /*24e30*/  STL.64 [R1+0xad8], R42 ;  /* 0x000ad82a01007387 */ /* 0x0003e80000100a00 */
[----:B------:R1:W-:Y:S01]  /*24e40*/  LDGSTS.E [R7+0x28000], desc[UR60][R42.64], !P6 ;  /* 0x280000002a077fae */ /* 0x0003e2000f12187c */
[----:B--2---:R-:W-:-:S03]  /*24e50*/  IMAD.WIDE R44, R2, 0x4, R20 ;  /* 0x00000004022c7825 */ /* 0x004fc600078e0214 */
[----:B------:R2:W-:Y:S04]  /*24e60*/  STL.64 [R1+0xae0], R38 ;  /* 0x000ae02601007387 */ /* 0x0005e80000100a00 */
[----:B------:R2:W-:Y:S01]  /*24e70*/  LDGSTS.E [R7+0x2c000], desc[UR60][R38.64], !P6 ;  /* 0x2c00000026077fae */ /* 0x0005e2000f12187c */
[----:B-1----:R-:W-:-:S03]  /*24e80*/  IMAD.WIDE R42, R2, 0x4, R22 ;  /* 0x00000004022a7825 */ /* 0x002fc600078e0216 */
[----:B------:R1:W-:Y:S01]  /*24e90*/  LDGSTS.E [R7+0x20004], desc[UR60][R46.64], !P5 ;  /* 0x200040002e077fae */ /* 0x0003e2000e92187c */
[----:B------:R-:W-:-:S03]  /*24ea0*/  VIADD R3, R5, 0xffffffb5 ;  /* 0xffffffb505037836 */ /* 0x000fc60000000000 */
[----:B------:R4:W-:Y:S01]  /*24eb0*/  LDGSTS.E [R7+0x24004], desc[UR60][R44.64], !P5 ;  /* 0x240040002c077fae */ /* 0x0009e2000e92187c */
[----:B------:R-:W4:Y:S01]  /*24ec0*/  LDC R5, c[0x0][0x230] ;  /* 0x00008c00ff057b82 */ /* 0x000f220000000800 */
[----:B--2---:R-:W-:Y:S01]  /*24ed0*/  IMAD.WIDE R38, R2, 0x4, R24 ;  /* 0x0000000402267825 */ /* 0x004fe200078e0218 */
[----:B------:R-:W-:Y:S01]  /*24ee0*/  IADD3 R2, R30, -0x4c, RZ ;  /* 0xffffffb41e027810 */ /* 0x000fe20007ffe0ff */
[----:B------:R2:W-:Y:S01]  /*24ef0*/  LDGSTS.E [R7+0x28004], desc[UR60][R42.64], !P5 ;  /* 0x280040002a077fae */ /* 0x0005e2000e92187c */
[----:B------:R-:W-:-:S03]  /*24f00*/  ISETP.GE.U32.AND P6, PT, R3, 0x7fffff36, PT ;  /* 0x7fffff360300780c */ /* 0x000fc60003fc6070 */
[----:B------:R2:W-:Y:S01]  /*24f10*/  LDGSTS.E [R7+0x2c004], desc[UR60][R38.64], !P5 ;  /* 0x2c00400026077fae */ /* 0x0005e2000e92187c */
[----:B------:R-:W-:Y:S01]  /*24f20*/  ISETP.GE.U32.AND P5, PT, R2, 0x7fffff35, PT ;  /* 0x7fffff350200780c */ /* 0x000fe20003fa6070 */
[----:B---3--:R-:W-:Y:S01]  /*24f30*/  IMAD R2, R4, 0x4a, RZ ;  /* 0x0000004a04027824 */ /* 0x008fe200078e02ff */
[----:B------:R-:W3:Y:S01]  /*24f40*/  LDC R30, c[0x0][0x238] ;  /* 0x00008e00ff1e7b82 */ /* 0x000ee20000000800 */
[----:B------:R1:W-:Y:S07]  /*24f50*/  STL.64 [R1+0xae8], R46 ;  /* 0x000ae82e01007387 */ /* 0x0003ee0000100a00 */
[----:B------:R-:W3:Y:S01]  /*24f60*/  LDC R4, c[0x0][0x238] ;  /* 0x00008e00ff047b82 */ /* 0x000ee20000000800 */
[----:B------:R4:W-:Y:S04]  /*24f70*/  STL.64 [R1+0xaf0], R44 ;  /* 0x000af02c01007387 */ /* 0x0009e80000100a00 */
[----:B------:R2:W-:Y:S01]  /*24f80*/  STL.64 [R1+0xaf8], R42 ;  /* 0x000af82a01007387 */ /* 0x0005e20000100a00 */
[----:B-1----:R-:W-:-:S03]  /*24f90*/  IMAD.WIDE R46, R2, 0x4, R26 ;  /* 0x00000004022e7825 */ /* 0x002fc600078e021a */
[----:B------:R1:W-:Y:S01]  /*24fa0*/  STL.64 [R1+0xb00], R38 ;  /* 0x000b002601007387 */ /* 0x0003e20000100a00 */
[----:B----4-:R-:W-:-:S04]  /*24fb0*/  IMAD.WIDE R44, R2, 0x4, R20 ;  /* 0x00000004022c7825 */ /* 0x010fc800078e0214 */
[C---:B--2---:R-:W-:Y:S01]  /*24fc0*/  IMAD.WIDE R42, R2.reuse, 0x4, R22 ;  /* 0x00000004022a7825 */ /* 0x044fe200078e0216 */
[----:B------:R2:W-:Y:S03]  /*24fd0*/  LDGSTS.E [R7+0x20008], desc[UR60][R46.64], !P6 ;  /* 0x200080002e077fae */ /* 0x0005e6000f12187c */
[----:B-1----:R-:W-:Y:S01]  /*24fe0*/  IMAD.WIDE R38, R2, 0x4, R24 ;  /* 0x0000000402267825 */ /* 0x002fe200078e0218 */
[----:B------:R2:W-:Y:S03]  /*24ff0*/  STL.64 [R1+0xb08], R46 ;  /* 0x000b082e01007387 */ /* 0x0005e60000100a00 */
[----:B------:R-:W-:Y:S01]  /*25000*/  IMAD R2, R31, 0x4b, RZ ;  /* 0x0000004b1f027824 */ /* 0x000fe200078e02ff */
[----:B------:R1:W-:Y:S01]  /*25010*/  STL.64 [R1+0xb10], R44 ;  /* 0x000b102c01007387 */ /* 0x0003e20000100a00 */
[----:B------:R-:W4:Y:S03]  /*25020*/  LDC R31, c[0x0][0x230] ;  /* 0x00008c00ff1f7b82 */ /* 0x000f260000000800 */
[----:B------:R1:W-:Y:S01]  /*25030*/  LDGSTS.E [R7+0x24008], desc[UR60][R44.64], !P6 ;  /* 0x240080002c077fae */ /* 0x0003e2000f12187c */
[----:B--2---:R-:W-:-:S03]  /*25040*/  IMAD.WIDE R46, R2, 0x4, R26 ;  /* 0x00000004022e7825 */ /* 0x004fc600078e021a */
[----:B------:R2:W-:Y:S04]  /*25050*/  STL.64 [R1+0xb18], R42 ;  /* 0x000b182a01007387 */ /* 0x0005e80000100a00 */
[----:B------:R2:W-:Y:S01]  /*25060*/  LDGSTS.E [R7+0x28008], desc[UR60][R42.64], !P6 ;  /* 0x280080002a077fae */ /* 0x0005e2000f12187c */
[----:B-1----:R-:W-:-:S03]  /*25070*/  IMAD.WIDE R44, R2, 0x4, R20 ;  /* 0x00000004022c7825 */ /* 0x002fc600078e0214 */
[----:B------:R1:W-:Y:S04]  /*25080*/  STL.64 [R1+0xb20], R38 ;  /* 0x000b202601007387 */ /* 0x0003e80000100a00 */
[----:B------:R1:W-:Y:S01]  /*25090*/  LDGSTS.E [R7+0x2c008], desc[UR60][R38.64], !P6 ;  /* 0x2c00800026077fae */ /* 0x0003e2000f12187c */
[----:B--2---:R-:W-:-:S03]  /*250a0*/  IMAD.WIDE R42, R2, 0x4, R22 ;  /* 0x00000004022a7825 */ /* 0x004fc600078e0216 */
[----:B------:R2:W-:Y:S01]  /*250b0*/  LDGSTS.E [R7+0x2000c], desc[UR60][R46.64], !P5 ;  /* 0x2000c0002e077fae */ /* 0x0005e2000e92187c */
[----:B------:R-:W-:-:S03]  /*250c0*/  VIADD R3, R6, 0xffffff97 ;  /* 0xffffff9706037836 */ /* 0x000fc60000000000 */
[----:B------:R4:W-:Y:S01]  /*250d0*/  LDGSTS.E [R7+0x2400c], desc[UR60][R44.64], !P5 ;  /* 0x2400c0002c077fae */ /* 0x0009e2000e92187c */
[----:B------:R-:W4:Y:S01]  /*250e0*/  LDC R6, c[0x0][0x230] ;  /* 0x00008c00ff067b82 */ /* 0x000f220000000800 */
[----:B-1----:R-:W-:Y:S02]  /*250f0*/  IMAD.WIDE R38, R2, 0x4, R24 ;  /* 0x0000000402267825 */ /* 0x002fe400078e0218 */
[----:B------:R1:W-:Y:S02]  /*25100*/  LDGSTS.E [R7+0x2800c], desc[UR60][R42.64], !P5 ;  /* 0x2800c0002a077fae */ /* 0x0003e4000e92187c */
[----:B------:R-:W-:Y:S02]  /*25110*/  VIADD R2, R29, 0xffffff96 ;  /* 0xffffff961d027836 */ /* 0x000fe40000000000 */
[----:B------:R1:W-:Y:S01]  /*25120*/  LDGSTS.E [R7+0x2c00c], desc[UR60][R38.64], !P5 ;  /* 0x2c00c00026077fae */ /* 0x0003e2000e92187c */
[----:B------:R-:W-:Y:S01]  /*25130*/  ISETP.GE.U32.AND P6, PT, R3, 0x7fffff18, PT ;  /* 0x7fffff180300780c */ /* 0x000fe20003fc6070 */
[----:B------:R-:W1:Y:S01]  /*25140*/  LDC R29, c[0x0][0x238] ;  /* 0x00008e00ff1d7b82 */ /* 0x000e620000000800 */
[----:B------:R-:W-:Y:S01]  /*25150*/  ISETP.GE.U32.AND P5, PT, R2, 0x7fffff17, PT ;  /* 0x7fffff170200780c */ /* 0x000fe20003fa6070 */
[----:B---3--:R-:W-:-:S06]  /*25160*/  IMAD R2, R4, 0x68, RZ ;  /* 0x0000006804027824 */ /* 0x008fcc00078e02ff */
[----:B------:R-:W3:Y:S01]  /*25170*/  LDC R4, c[0x0][0x238] ;  /* 0x00008e00ff047b82 */ /* 0x000ee20000000800 */
[----:B------:R2:W-:Y:S04]  /*25180*/  STL.64 [R1+0xb28], R46 ;  /* 0x000b282e01007387 */ /* 0x0005e80000100a00 */
[----:B------:R4:W-:Y:S04]  /*25190*/  STL.64 [R1+0xb30], R44 ;  /* 0x000b302c01007387 */ /* 0x0009e80000100a00 */
[----:B------:R1:W-:Y:S04]  /*251a0*/  STL.64 [R1+0xb38], R42 ;  /* 0x000b382a01007387 */ /* 0x0003e80000100a00 */
[----:B------:R1:W-:Y:S01]  /*251b0*/  STL.64 [R1+0xb40], R38 ;  /* 0x000b402601007387 */ /* 0x0003e20000100a00 */
[----:B--2---:R-:W-:-:S04]  /*251c0*/  IMAD.WIDE R46, R2, 0x4, R26 ;  /* 0x00000004022e7825 */ /* 0x004fc800078e021a */
[----:B----4-:R-:W-:-:S04]  /*251d0*/  IMAD.WIDE R44, R2, 0x4, R20 ;  /* 0x00000004022c7825 */ /* 0x010fc800078e0214 */
[----:B-1----:R-:W-:-:S04]  /*251e0*/  IMAD.WIDE R42, R2, 0x4, R22 ;  /* 0x00000004022a7825 */ /* 0x002fc800078e0216 */
[----:B------:R-:W-:Y:S01]  /*251f0*/  IMAD.WIDE R38, R2, 0x4, R24 ;  /* 0x0000000402267825 */ /* 0x000fe200078e0218 */
[----:B------:R1:W-:Y:S03]  /*25200*/  STL.64 [R1+0xb48], R46 ;  /* 0x000b482e01007387 */ /* 0x0003e60000100a00 */
[----:B------:R-:W-:Y:S01]  /*25210*/  IMAD R2, R30, 0x69, RZ ;  /* 0x000000691e027824 */ /* 0x000fe200078e02ff */
[----:B------:R1:W-:Y:S01]  /*25220*/  LDGSTS.E [R7+0x30000], desc[UR60][R46.64], !P6 ;  /* 0x300000002e077fae */ /* 0x0003e2000f12187c */
[----:B------:R-:W-:Y:S01]  /*25230*/  IADD3 R3, R5, -0x6b, RZ ;  /* 0xffffff9505037810 */ /* 0x000fe20007ffe0ff */
[----:B------:R-:W2:Y:S02]  /*25240*/  LDC R30, c[0x0][0x230] ;  /* 0x00008c00ff1e7b82 */ /* 0x000ea40000000800 */
[----:B------:R4:W-:Y:S04]  /*25250*/  STL.64 [R1+0xb50], R44 ;  /* 0x000b502c01007387 */ /* 0x0009e80000100a00 */
[----:B------:R4:W-:Y:S02]  /*25260*/  LDGSTS.E [R7+0x34000], desc[UR60][R44.64], !P6 ;  /* 0x340000002c077fae */ /* 0x0009e4000f12187c */
[----:B------:R-:W2:Y:S01]  /*25270*/  LDC R5, c[0x0][0x230] ;  /* 0x00008c00ff057b82 */ /* 0x000ea20000000800 */
[C---:B-1----:R-:W-:Y:S01]  /*25280*/  IMAD.WIDE R46, R2.reuse, 0x4, R26 ;  /* 0x00000004022e7825 */ /* 0x042fe200078e021a */
[----:B------:R1:W-:Y:S04]  /*25290*/  STL.64 [R1+0xb58], R42 ;  /* 0x000b582a01007387 */ /* 0x0003e80000100a00 */
[----:B------:R1:W-:Y:S01]  /*252a0*/  LDGSTS.E [R7+0x38000], desc[UR60][R42.64], !P6 ;  /* 0x380000002a077fae */ /* 0x0003e2000f12187c */
[----:B----4-:R-:W-:-:S03]  /*252b0*/  IMAD.WIDE R44, R2, 0x4, R20 ;  /* 0x00000004022c7825 */ /* 0x010fc600078e0214 */
[----:B------:R4:W-:Y:S04]  /*252c0*/  STL.64 [R1+0xb60], R38 ;  /* 0x000b602601007387 */ /* 0x0009e80000100a00 */
[----:B------:R4:W-:Y:S01]  /*252d0*/  LDGSTS.E [R7+0x3c000], desc[UR60][R38.64], !P6 ;  /* 0x3c00000026077fae */ /* 0x0009e2000f12187c */
[----:B-1----:R-:W-:-:S03]  /*252e0*/  IMAD.WIDE R42, R2, 0x4, R22 ;  /* 0x00000004022a7825 */ /* 0x002fc600078e0216 */
[----:B------:R1:W-:Y:S04]  /*252f0*/  LDGSTS.E [R7+0x30004], desc[UR60][R46.64], !P5 ;  /* 0x300040002e077fae */ /* 0x0003e8000e92187c */
        /* <DEDUP_REMOVED lines=17> */
[----:B--2---:R-:W-:Y:S01]  /*25410*/  IMAD.WIDE R38, R2, 0x4, R24 ;  /* 0x0000000402267825 */ /* 0x004fe200078e0218 */
        /* <DEDUP_REMOVED lines=15> */
[----:B----4-:R-:W-:Y:S01]  /*25510*/  IMAD.WIDE R38, R2, 0x4, R24 ;  /* 0x0000000402267825 */ /* 0x010fe200078e0218 */
[----:B------:R-:W-:Y:S02]  /*25520*/  IADD3 R2, R5, -0xd, RZ ;  /* 0xfffffff305027810 */ /* 0x000fe40007ffe0ff */
[----:B------:R4:W-:Y:S01]  /*25530*/  LDGSTS.E [R7+0x3800c], desc[UR60][R42.64], !P5 ;  /* 0x3800c0002a077fae */ /* 0x0009e2000e92187c */
[----:B------:R-:W4:Y:S03]  /*25540*/  LDC R5, c[0x0][0x230] ;  /* 0x00008c00ff057b82 */ /* 0x000f260000000800 */
[----:B------:R4:W-:Y:S01]  /*25550*/  LDGSTS.E [R7+0x3c00c], desc[UR60][R38.64], !P5 ;  /* 0x3c00c00026077fae */ /* 0x0009e2000e92187c */
[----:B------:R-:W-:Y:S01]  /*25560*/  ISETP.GE.U32.AND P5, PT, R2, 0x7fffff74, PT ;  /* 0x7fffff740200780c */ /* 0x000fe20003fa6070 */
[----:B---3--:R-:W-:-:S02]  /*25570*/  IMAD R2, R4, 0xc, RZ ;  /* 0x0000000c04027824 */ /* 0x008fc400078e02ff */
[----:B------:R-:W-:Y:S01]  /*25580*/  VIADD R3, R6, 0xfffffff2 ;  /* 0xfffffff206037836 */ /* 0x000fe20000000000 */
[----:B------:R-:W3:Y:S01]  /*25590*/  LDC R4, c[0x0][0x238] ;  /* 0x00008e00ff047b82 */ /* 0x000ee20000000800 */
[----:B------:R-:W-:Y:S01]  /*255a0*/  LOP3.LUT R6, R0, 0x30, RZ, 0x3c, !PT ;  /* 0x0000003000067812 */ /* 0x000fe200078e3cff */
[----:B------:R1:W-:Y:S02]  /*255b0*/  STL.64 [R1+0xba8], R46 ;  /* 0x000ba82e01007387 */ /* 0x0003e40000100a00 */
[----:B------:R-:W-:Y:S02]  /*255c0*/  ISETP.GE.U32.AND P6, PT, R3, 0x7fffff73, PT ;  /* 0x7fffff730300780c */ /* 0x000fe40003fc6070 */
[----:B------:R2:W-:Y:S01]  /*255d0*/  STL.64 [R1+0xbb0], R44 ;  /* 0x000bb02c01007387 */ /* 0x0005e20000100a00 */
[----:B------:R-:W-:-:S03]  /*255e0*/  IMAD.IADD R6, R140, 0x1, R6 ;  /* 0x000000018c067824 */ /* 0x000fc600078e0206 */
        /* <DEDUP_REMOVED lines=8> */
[----:B------:R1:W-:Y:S01]  /*25670*/  LDGSTS.E [R6], desc[UR60][R46.64], !P5 ;  /* 0x000000002e067fae */ /* 0x0003e2000e92187c */
[----:B------:R-:W-:Y:S01]  /*25680*/  VIADD R3, R30, 0xfffffff1 ;  /* 0xfffffff11e037836 */ /* 0x000fe20000000000 */
        /* <DEDUP_REMOVED lines=16> */
[----:B------:R-:W-:Y:S01]  /*25790*/  ISETP.GE.U32.AND P5, PT, R3, 0x7fffff72, PT ;  /* 0x7fffff720300780c */ /* 0x000fe20003fa6070 */
[----:B------:R-:W2:Y:S02]  /*257a0*/  LDC R29, c[0x0][0x230] ;  /* 0x00008c00ff1d7b82 */ /* 0x000ea40000000800 */
[----:B------:R4:W-:Y:S01]  /*257b0*/  LDGSTS.E [R6+0xc004], desc[UR60][R38.64], !P6 ;  /* 0x0c00400026067fae */ /* 0x0009e2000f12187c */
[----:B------:R-:W-:Y:S01]  /*257c0*/  ISETP.GE.U32.AND P6, PT, R2, 0x7fffff71, PT ;  /* 0x7fffff710200780c */ /* 0x000fe20003fc6070 */
[----:B---3--:R-:W-:-:S04]  /*257d0*/  IMAD R2, R4, 0xe, RZ ;  /* 0x0000000e04027824 */ /* 0x008fc800078e02ff */
        /* <DEDUP_REMOVED lines=26> */
[----:B--2---:R-:W-:Y:S02]  /*25980*/  IMAD.WIDE R38, R2, 0x4, R24 ;  /* 0x0000000402267825 */ /* 0x004fe400078e0218 */
[----:B------:R2:W-:Y:S02]  /*25990*/  LDGSTS.E [R6+0x800c], desc[UR60][R42.64], !P6 ;  /* 0x0800c0002a067fae */ /* 0x0005e4000f12187c */
[----:B------:R-:W-:Y:S02]  /*259a0*/  VIADD R2, R30, 0xffffffd2 ;  /* 0xffffffd21e027836 */ /* 0x000fe40000000000 */
        /* <DEDUP_REMOVED lines=12> */
[----:B--2---:R-:W-:-:S04]  /*25a70*/  IMAD.WIDE R42, R2, 0x4, R22 ;  /* 0x00000004022a7825 */ /* 0x004fc800078e0216 */
        /* <DEDUP_REMOVED lines=140> */
[----:B------:R-:W-:Y:S01]  /*26340*/  VIADD R3, R29, 0xffffff91 ;  /* 0xffffff911d037836 */ /* 0x000fe20000000000 */
[----:B------:R-:W4:Y:S02]  /*26350*/  LDC R30, c[0x0][0x230] ;  /* 0x00008c00ff1e7b82 */ /* 0x000f240000000800 */
[----:B------:R2:W-:Y:S04]  /*26360*/  STL.64 [R1+0xd50], R44 ;  /* 0x000d502c01007387 */ /* 0x0005e80000100a00 */
[----:B------:R2:W-:Y:S02]  /*26370*/  LDGSTS.E [R6+0x34000], desc[UR60][R44.64], !P5 ;  /* 0x340000002c067fae */ /* 0x0005e4000e92187c */
[----:B------:R-:W4:Y:S01]  /*26380*/  LDC R29, c[0x0][0x230] ;  /* 0x00008c00ff1d7b82 */ /* 0x000f220000000800 */
[C---:B-1----:R-:W-:Y:S01]  /*26390*/  IMAD.WIDE R46, R2.reuse, 0x4, R26 ;  /* 0x00000004022e7825 */ /* 0x042fe200078e021a */
[----:B------:R1:W-:Y:S04]  /*263a0*/  STL.64 [R1+0xd58], R42 ;  /* 0x000d582a01007387 */ /* 0x0003e80000100a00 */
[----:B------:R1:W-:Y:S01]  /*263b0*/  LDGSTS.E [R6+0x38000], desc[UR60][R42.64], !P5 ;  /* 0x380000002a067fae */ /* 0x0003e2000e92187c */
[----:B--2---:R-:W-:-:S03]  /*263c0*/  IMAD.WIDE R44, R2, 0x4, R20 ;  /* 0x00000004022c7825 */ /* 0x004fc600078e0214 */
[----:B------:R2:W-:Y:S04]  /*263d0*/  STL.64 [R1+0xd60], R38 ;  /* 0x000d602601007387 */ /* 0x0005e80000100a00 */
[----:B------:R2:W-:Y:S01]  /*263e0*/  LDGSTS.E [R6+0x3c000], desc[UR60][R38.64], !P5 ;  /* 0x3c00000026067fae */ /* 0x0005e2000e92187c */
[----:B-1----:R-:W-:-:S03]  /*263f0*/  IMAD.WIDE R42, R2, 0x4, R22 ;  /* 0x00000004022a7825 */ /* 0x002fc600078e0216 */
[----:B------:R1:W-:Y:S04]  /*26400*/  LDGSTS.E [R6+0x30004], desc[UR60][R46.64], !P6 ;  /* 0x300040002e067fae */ /* 0x0003e8000f12187c */
[----:B------:R1:W-:Y:S01]  /*26410*/  LDGSTS.E [R6+0x34004], desc[UR60][R44.64], !P6 ;  /* 0x340040002c067fae */ /* 0x0003e2000f12187c */
[----:B--2---:R-:W-:Y:S01]  /*26420*/  IMAD.WIDE R38, R2, 0x4, R24 ;  /* 0x0000000402267825 */ /* 0x004fe200078e0218 */
[----:B------:R-:W-:Y:S02]  /*26430*/  IADD3 R2, R31, -0x70, RZ ;  /* 0xffffff901f027810 */ /* 0x000fe40007ffe0ff */
[----:B------:R2:W-:Y:S01]  /*26440*/  LDGSTS.E [R6+0x38004], desc[UR60][R42.64], !P6 ;  /* 0x380040002a067fae */ /* 0x0005e2000f12187c */
[----:B------:R-:W-:Y:S01]  /*26450*/  ISETP.GE.U32.AND P5, PT, R3, 0x7fffff12, PT ;  /* 0x7fffff120300780c */ /* 0x000fe20003fa6070 */
[----:B------:R-:W4:Y:S02]  /*26460*/  LDC R31, c[0x0][0x238] ;  /* 0x00008e00ff1f7b82 */ /* 0x000f240000000800 */
        /* <DEDUP_REMOVED lines=9> */
[----:B--2---:R-:W-:-:S04]  /*26500*/  IMAD.WIDE R44, R2, 0x4, R20 ;  /* 0x00000004022c7825 */ /* 0x004fc800078e0214 */
[----:B------:R-:W-:-:S04]  /*26510*/  IMAD.WIDE R42, R2, 0x4, R22 ;  /* 0x00000004022a7825 */ /* 0x000fc800078e0216 */
        /* <DEDUP_REMOVED lines=20> */
[----:B------:R-:W-:Y:S01]  /*26660*/  VIADD R3, R5, 0xffffffee ;  /* 0xffffffee05037836 */ /* 0x000fe20000000000 */
[----:B------:R-:W4:Y:S01]  /*26670*/  LDC R29, c[0x0][0x230] ;  /* 0x00008c00ff1d7b82 */ /* 0x000f220000000800 */
[----:B------:R-:W-:Y:S02]  /*26680*/  ISETP.GE.U32.AND P6, PT, R2, 0x7fffff70, PT ;  /* 0x7fffff700200780c */ /* 0x000fe40003fc6070 */
[----:B---3--:R-:W-:-:S05]  /*26690*/  SHF.L.U32 R2, R4, 0x4, RZ ;  /* 0x0000000404027819 */ /* 0x008fca00000006ff */
[----:B------:R-:W3:Y:S01]  /*266a0*/  LDC R4, c[0x0][0x238] ;  /* 0x00008e00ff047b82 */ /* 0x000ee20000000800 */
[----:B------:R-:W-:Y:S01]  /*266b0*/  LOP3.LUT R5, R0, 0x40, RZ, 0x3c, !PT ;  /* 0x0000004000057812 */ /* 0x000fe200078e3cff */
[----:B------:R1:W-:Y:S01]  /*266c0*/  STL.64 [R1+0xda8], R46 ;  /* 0x000da82e01007387 */ /* 0x0003e20000100a00 */
[----:B------:R-:W-:-:S03]  /*266d0*/  ISETP.GE.U32.AND P5, PT, R3, 0x7fffff6f, PT ;  /* 0x7fffff6f0300780c */ /* 0x000fc60003fa6070 */
        /* <DEDUP_REMOVED lines=25> */
[----:B----4-:R-:W-:Y:S01]  /*26870*/  IMAD.WIDE R38, R2, 0x4, R24 ;  /* 0x0000000402267825 */ /* 0x010fe200078e0218 */
        /* <DEDUP_REMOVED lines=13> */
[----:B--2---:R-:W-:-:S04]  /*26950*/  IMAD.WIDE R44, R2, 0x4, R20 ;  /* 0x00000004022c7825 */ /* 0x004fc800078e0214 */
[C---:B----4-:R-:W-:Y:S01]  /*26960*/  IMAD.WIDE R42, R2.reuse, 0x4, R22 ;  /* 0x00000004022a7825 */ /* 0x050fe200078e0216 */
[----:B------:R2:W-:Y:S03]  /*26970*/  LDGSTS.E [R5+0x8], desc[UR60][R46.64], !P6 ;  /* 0x000080002e057fae */ /* 0x0005e6000f12187c */
[----:B-1----:R-:W-:Y:S01]  /*26980*/  IMAD.WIDE R38, R2, 0x4, R24 ;  /* 0x0000000402267825 */ /* 0x002fe200078e0218 */
[----:B------:R2:W-:Y:S03]  /*26990*/  STL.64 [R1+0xe08], R46 ;  /* 0x000e082e01007387 */ /* 0x0005e60000100a00 */
[----:B------:R-:W-:Y:S01]  /*269a0*/  IMAD R2, R35, 0x13, RZ ;  /* 0x0000001323027824 */ /* 0x000fe200078e02ff */
[----:B------:R1:W-:Y:S01]  /*269b0*/  STL.64 [R1+0xe10], R44 ;  /* 0x000e102c01007387 */ /* 0x0003e20000100a00 */
[----:B------:R-:W-:Y:S01]  /*269c0*/  VIADD R3, R29, 0xffffffcf ;  /* 0xffffffcf1d037836 */ /* 0x000fe20000000000 */
[----:B------:R-:W4:Y:S02]  /*269d0*/  LDC R35, c[0x0][0x238] ;  /* 0x00008e00ff237b82 */ /* 0x000f240000000800 */
[----:B------:R1:W-:Y:S01]  /*269e0*/  LDGSTS.E [R5+0x4008], desc[UR60][R44.64], !P6 ;  /* 0x040080002c057fae */ /* 0x0003e2000f12187c */
[----:B--2---:R-:W-:-:S03]  /*269f0*/  IMAD.WIDE R46, R2, 0x4, R26 ;  /* 0x00000004022e7825 */ /* 0x004fc600078e021a */
[----:B------:R2:W-:Y:S02]  /*26a00*/  STL.64 [R1+0xe18], R42 ;  /* 0x000e182a01007387 */ /* 0x0005e40000100a00 */
[----:B------:R-:W4:Y:S02]  /*26a10*/  LDC R29, c[0x0][0x238] ;  /* 0x00008e00ff1d7b82 */ /* 0x000f240000000800 */
[----:B------:R2:W-:Y:S01]  /*26a20*/  LDGSTS.E [R5+0x8008], desc[UR60][R42.64], !P6 ;  /* 0x080080002a057fae */ /* 0x0005e2000f12187c */
[----:B-1----:R-:W-:-:S03]  /*26a30*/  IMAD.WIDE R44, R2, 0x4, R20 ;  /* 0x00000004022c7825 */ /* 0x002fc600078e0214 */
[----:B------:R1:W-:Y:S04]  /*26a40*/  STL.64 [R1+0xe20], R38 ;  /* 0x000e202601007387 */ /* 0x0003e80000100a00 */
[----:B------:R1:W-:Y:S01]  /*26a50*/  LDGSTS.E [R5+0xc008], desc[UR60][R38.64], !P6 ;  /* 0x0c00800026057fae */ /* 0x0003e2000f12187c */
[----:B--2---:R-:W-:-:S03]  /*26a60*/  IMAD.WIDE R42, R2, 0x4, R22 ;  /* 0x00000004022a7825 */ /* 0x004fc600078e0216 */
[----:B------:R2:W-:Y:S01]  /*26a70*/  LDGSTS.E [R5+0xc], desc[UR60][R46.64], !P5 ;  /* 0x0000c0002e057fae */ /* 0x0005e2000e92187c */
[----:B------:R-:W-:-:S03]  /*26a80*/  ISETP.GE.U32.AND P6, PT, R3, 0x7fffff50, PT ;  /* 0x7fffff500300780c */ /* 0x000fc60003fc6070 */
[----:B------:R2:W-:Y:S01]  /*26a90*/  LDGSTS.E [R5+0x400c], desc[UR60][R44.64], !P5 ;  /* 0x0400c0002c057fae */ /* 0x0005e2000e92187c */
[----:B-1----:R-:W-:-:S03]  /*26aa0*/  IMAD.WIDE R38, R2, 0x4, R24 ;  /* 0x0000000402267825 */ /* 0x002fc600078e0218 */
[----:B------:R1:W-:Y:S01]  /*26ab0*/  LDGSTS.E [R5+0x800c], desc[UR60][R42.64], !P5 ;  /* 0x0800c0002a057fae */ /* 0x0003e2000e92187c */
[----:B------:R-:W-:-:S03]  /*26ac0*/  VIADD R2, R31, 0xffffffce ;  /* 0xffffffce1f027836 */ /* 0x000fc60000000000 */
[----:B------:R1:W-:Y:S01]  /*26ad0*/  LDGSTS.E [R5+0xc00c], desc[UR60][R38.64], !P5 ;  /* 0x0c00c00026057fae */ /* 0x0003e2000e92187c */
[----:B------:R-:W4:Y:S01]  /*26ae0*/  LDC R31, c[0x0][0x238] ;  /* 0x00008e00ff1f7b82 */ /* 0x000f220000000800 */
[----:B------:R-:W-:Y:S01]  /*26af0*/  ISETP.GE.U32.AND P5, PT, R2, 0x7fffff4f, PT ;  /* 0x7fffff4f0200780c */ /* 0x000fe20003fa6070 */
[----:B---3--:R-:W-:Y:S01]  /*26b00*/  IMAD R2, R4, 0x30, RZ ;  /* 0x0000003004027824 */ /* 0x008fe200078e02ff */
[----:B------:R2:W-:Y:S05]  /*26b10*/  STL.64 [R1+0xe28], R46 ;  /* 0x000e282e01007387 */ /* 0x0005ea0000100a00 */
[----:B------:R-:W3:Y:S01]  /*26b20*/  LDC R4, c[0x0][0x230] ;  /* 0x00008c00ff047b82 */ /* 0x000ee20000000800 */
[----:B------:R1:W-:Y:S04]  /*26b30*/  STL.64 [R1+0xe30], R44 ;  /* 0x000e302c01007387 */ /* 0x0003e80000100a00 */
[----:B------:R1:W-:Y:S01]  /*26b40*/  STL.64 [R1+0xe38], R42 ;  /* 0x000e382a01007387 */ /* 0x0003e20000100a00 */
[----:B--2---:R-:W-:-:S03]  /*26b50*/  IMAD.WIDE R46, R2, 0x4, R26 ;  /* 0x00000004022e7825 */ /* 0x004fc600078e021a */
[----:B------:R2:W-:Y:S01]  /*26b60*/  STL.64 [R1+0xe40], R38 ;  /* 0x000e402601007387 */ /* 0x0005e20000100a00 */
[----:B-1----:R-:W-:Y:S01]  /*26b70*/  IMAD.WIDE R44, R2, 0x4, R20 ;  /* 0x00000004022c7825 */ /* 0x002fe200078e0214 */
[----:B------:R-:W-:Y:S02]  /*26b80*/  IADD3 R3, R30, -0x33, RZ ;  /* 0xffffffcd1e037810 */ /* 0x000fe40007ffe0ff */
[----:B------:R1:W-:Y:S01]  /*26b90*/  LDGSTS.E [R5+0x10000], desc[UR60][R46.64], !P6 ;  /* 0x100000002e057fae */ /* 0x0003e2000f12187c */
[----:B------:R-:W-:-:S04]  /*26ba0*/  IMAD.WIDE R42, R2, 0x4, R22 ;  /* 0x00000004022a7825 */ /* 0x000fc800078e0216 */
[----:B--2---:R-:W-:Y:S01]  /*26bb0*/  IMAD.WIDE R38, R2, 0x4, R24 ;  /* 0x0000000402267825 */ /* 0x004fe200078e0218 */
[----:B------:R1:W-:Y:S03]  /*26bc0*/  STL.64 [R1+0xe48], R46 ;  /* 0x000e482e01007387 */ /* 0x0003e60000100a00 */
[----:B------:R-:W-:Y:S01]  /*26bd0*/  IMAD R2, R36, 0x31, RZ ;  /* 0x0000003124027824 */ /* 0x000fe200078e02ff */
[----:B------:R2:W-:Y:S04]  /*26be0*/  LDGSTS.E [R5+0x14000], desc[UR60][R44.64], !P6 ;  /* 0x140000002c057fae */ /* 0x0005e8000f12187c */
[----:B------:R2:W-:Y:S04]  /*26bf0*/  STL.64 [R1+0xe50], R44 ;  /* 0x000e502c01007387 */ /* 0x0005e80000100a00 */
[----:B------:R4:W-:Y:S01]  /*26c00*/  LDGSTS.E [R5+0x18000], desc[UR60][R42.64], !P6 ;  /* 0x180000002a057fae */ /* 0x0009e2000f12187c */
[----:B-1----:R-:W-:-:S03]  /*26c10*/  IMAD.WIDE R46, R2, 0x4, R26 ;  /* 0x00000004022e7825 */ /* 0x002fc600078e021a */
[----:B------:R4:W-:Y:S04]  /*26c20*/  STL.64 [R1+0xe58], R42 ;  /* 0x000e582a01007387 */ /* 0x0009e80000100a00 */
[----:B------:R1:W-:Y:S01]  /*26c30*/  LDGSTS.E [R5+0x1c000], desc[UR60][R38.64], !P6 ;  /* 0x1c00000026057fae */ /* 0x0003e2000f12187c */
[----:B--2---:R-:W-:Y:S01]  /*26c40*/  IMAD.WIDE R44, R2, 0x4, R20 ;  /* 0x00000004022c7825 */ /* 0x004fe200078e0214 */
[----:B------:R-:W-:Y:S02]  /*26c50*/  ISETP.GE.U32.AND P6, PT, R3, 0x7fffff4e, PT ;  /* 0x7fffff4e0300780c */ /* 0x000fe40003fc6070 */
[----:B------:R1:W-:Y:S01]  /*26c60*/  STL.64 [R1+0xe60], R38 ;  /* 0x000e602601007387 */ /* 0x0003e20000100a00 */
[----:B------:R-:W-:Y:S02]  /*26c70*/  VIADD R3, R32, 0xffffffcc ;  /* 0xffffffcc20037836 */ /* 0x000fe40000000000 */
[----:B------:R-:W2:Y:S01]  /*26c80*/  LDC R32, c[0x0][0x240] ;  /* 0x00009000ff207b82 */ /* 0x000ea20000000800 */
[C---:B----4-:R-:W-:Y:S01]  /*26c90*/  IMAD.WIDE R42, R2.reuse, 0x4, R22 ;  /* 0x00000004022a7825 */ /* 0x050fe200078e0216 */
[----:B------:R4:W-:Y:S04]  /*26ca0*/  LDGSTS.E [R5+0x10004], desc[UR60][R46.64], !P5 ;  /* 0x100040002e057fae */ /* 0x0009e8000e92187c */
[----:B------:R3:W-:Y:S01]  /*26cb0*/  LDGSTS.E [R5+0x14004], desc[UR60][R44.64], !P5 ;  /* 0x140040002c057fae */ /* 0x0007e2000e92187c */
[----:B-1----:R-:W-:-:S03]  /*26cc0*/  IMAD.WIDE R38, R2, 0x4, R24 ;  /* 0x0000000402267825 */ /* 0x002fc600078e0218 */
[----:B------:R1:W-:Y:S01]  /*26cd0*/  LDGSTS.E [R5+0x18004], desc[UR60][R42.64], !P5 ;  /* 0x180040002a057fae */ /* 0x0003e2000e92187c */
[----:B------:R-:W-:-:S03]  /*26ce0*/  IMAD R2, R35, 0x32, RZ ;  /* 0x0000003223027824 */ /* 0x000fc600078e02ff */
[----:B------:R4:W-:Y:S04]  /*26cf0*/  STL.64 [R1+0xe68], R46 ;  /* 0x000e682e01007387 */ /* 0x0009e80000100a00 */
[----:B------:R1:W-:Y:S01]  /*26d00*/  LDGSTS.E [R5+0x1c004], desc[UR60][R38.64], !P5 ;  /* 0x1c00400026057fae */ /* 0x0003e2000e92187c */
[----:B------:R-:W-:-:S03]  /*26d10*/  ISETP.GE.U32.AND P5, PT, R3, 0x7fffff4d, PT ;  /* 0x7fffff4d0300780c */ /* 0x000fc60003fa6070 */
[----:B------:R3:W-:Y:S04]  /*26d20*/  STL.64 [R1+0xe70], R44 ;  /* 0x000e702c01007387 */ /* 0x0007e80000100a00 */
[----:B------:R1:W-:Y:S01]  /*26d30*/  STL.64 [R1+0xe78], R42 ;  /* 0x000e782a01007387 */ /* 0x0003e20000100a00 */
[----:B----4-:R-:W-:-:S03]  /*26d40*/  IMAD.WIDE R46, R2, 0x4, R26 ;  /* 0x00000004022e7825 */ /* 0x010fc600078e021a */
[----:B------:R4:W-:Y:S01]  /*26d50*/  STL.64 [R1+0xe80], R38 ;  /* 0x000e802601007387 */ /* 0x0009e20000100a00 */
[----:B---3--:R-:W-:-:S03]  /*26d60*/  IMAD.WIDE R44, R2, 0x4, R20 ;  /* 0x00000004022c7825 */ /* 0x008fc600078e0214 */
[----:B------:R-:W-:Y:S01]  /*26d70*/  STL.64 [R1+0xe88], R46 ;  /* 0x000e882e01007387 */ /* 0x000fe20000100a00 */
[----:B-1----:R-:W-:-:S03]  /*26d80*/  IMAD.WIDE R42, R2, 0x4, R22 ;  /* 0x00000004022a7825 */ /* 0x002fc600078e0216 */
[----:B------:R-:W-:Y:S01]  /*26d90*/  LDGSTS.E [R5+0x10008], desc[UR60][R46.64], !P6 ;  /* 0x100080002e057fae */ /* 0x000fe2000f12187c */
[----:B----4-:R-:W-:-:S03]  /*26da0*/  IMAD.WIDE R38, R2, 0x4, R24 ;  /* 0x0000000402267825 */ /* 0x010fc600078e0218 */
[----:B------:R1:W-:Y:S01]  /*26db0*/  STL.64 [R1+0xe90], R44 ;  /* 0x000e902c01007387 */ /* 0x0003e20000100a00 */
[----:B------:R-:W-:-:S03]  /*26dc0*/  IMAD R2, R31, 0x33, RZ ;  /* 0x000000331f027824 */ /* 0x000fc600078e02ff */
[----:B------:R1:W-:Y:S01]  /*26dd0*/  LDGSTS.E [R5+0x14008], desc[UR60][R44.64], !P6 ;  /* 0x140080002c057fae */ /* 0x0003e2000f12187c */
[----:B------:R-:W-:-:S03]  /*26de0*/  VIADD R3, R4, 0xffffffaf ;  /* 0xffffffaf04037836 */ /* 0x000fc60000000000 */
[----:B------:R3:W-:Y:S01]  /*26df0*/  STL.64 [R1+0xe98], R42 ;  /* 0x000e982a01007387 */ /* 0x0007e20000100a00 */
[----:B------:R-:W-:-:S03]  /*26e00*/  IMAD.WIDE R30, R2, 0x4, R24 ;  /* 0x00000004021e7825 */ /* 0x000fc600078e0218 */
[----:B------:R3:W-:Y:S01]  /*26e10*/  LDGSTS.E [R5+0x18008], desc[UR60][R42.64], !P6 ;  /* 0x180080002a057fae */ /* 0x0007e2000f12187c */
[----:B-1----:R-:W-:-:S03]  /*26e20*/  IMAD.WIDE R44, R2, 0x4, R26 ;  /* 0x00000004022c7825 */ /* 0x002fc600078e021a */
[----:B------:R1:W-:Y:S04]  /*26e30*/  STL.64 [R1+0xea0], R38 ;  /* 0x000ea02601007387 */ /* 0x0003e80000100a00 */
[----:B------:R1:W-:Y:S01]  /*26e40*/  LDGSTS.E [R5+0x1c008], desc[UR60][R38.64], !P6 ;  /* 0x1c00800026057fae */ /* 0x0003e2000f12187c */
[----:B------:R-:W-:Y:S01]  /*26e50*/  ISETP.GE.U32.AND P6, PT, R3, 0x7fffff30, PT ;  /* 0x7fffff300300780c */ /* 0x000fe20003fc6070 */
[----:B---3--:R-:W-:Y:S01]  /*26e60*/  IMAD.WIDE R42, R2, 0x4, R20 ;  /* 0x00000004022a7825 */ /* 0x008fe200078e0214 */
[----:B------:R-:W-:Y:S01]  /*26e70*/  IADD3 R3, R172, -0x52, RZ ;  /* 0xffffffaeac037810 */ /* 0x000fe20007ffe0ff */
[----:B------:R3:W-:Y:S04]  /*26e80*/  LDGSTS.E [R5+0x1000c], desc[UR60][R44.64], !P5 ;  /* 0x1000c0002c057fae */ /* 0x0007e8000e92187c */
[----:B------:R4:W-:Y:S01]  /*26e90*/  LDGSTS.E [R5+0x1400c], desc[UR60][R42.64], !P5 ;  /* 0x1400c0002a057fae */ /* 0x0009e2000e92187c */
[----:B-1----:R-:W-:-:S03]  /*26ea0*/  IMAD.WIDE R38, R2, 0x4, R22 ;  /* 0x0000000402267825 */ /* 0x002fc600078e0216 */
[----:B------:R3:W-:Y:S01]  /*26eb0*/  STL.64 [R1+0xea8], R44 ;  /* 0x000ea82c01007387 */ /* 0x0007e20000100a00 */
[----:B------:R-:W-:-:S03]  /*26ec0*/  IMAD R2, R29, 0x50, RZ ;  /* 0x000000501d027824 */ /* 0x000fc600078e02ff */
[----:B------:R1:W-:Y:S04]  /*26ed0*/  LDGSTS.E [R5+0x1800c], desc[UR60][R38.64], !P5 ;  /* 0x1800c00026057fae */ /* 0x0003e8000e92187c */
[----:B------:R2:W-:Y:S01]  /*26ee0*/  LDGSTS.E [R5+0x1c00c], desc[UR60][R30.64], !P5 ;  /* 0x1c00c0001e057fae */ /* 0x0005e2000e92187c */
[----:B------:R-:W-:-:S03]  /*26ef0*/  ISETP.GE.U32.AND P5, PT, R3, 0x7fffff2f, PT ;  /* 0x7fffff2f0300780c */ /* 0x000fc60003fa6070 */
[----:B------:R4:W-:Y:S01]  /*26f00*/  STL.64 [R1+0xeb0], R42 ;  /* 0x000eb02a01007387 */ /* 0x0009e20000100a00 */
[----:B---3--:R-:W-:-:S03]  /*26f10*/  IMAD.WIDE R44, R2, 0x4, R26 ;  /* 0x00000004022c7825 */ /* 0x008fc600078e021a */
[----:B------:R1:W-:Y:S04]  /*26f20*/  STL.64 [R1+0xeb8], R38 ;  /* 0x000eb82601007387 */ /* 0x0003e80000100a00 */
[----:B------:R2:W-:Y:S01]  /*26f30*/  STL.64 [R1+0xec0], R30 ;  /* 0x000ec01e01007387 */ /* 0x0005e20000100a00 */
[----:B------:R-:W-:Y:S02]  /*26f40*/  VIADD R3, R172, 0xffffffad ;  /* 0xffffffadac037836 */ /* 0x000fe40000000000 */
[C---:B----4-:R-:W-:Y:S01]  /*26f50*/  IMAD.WIDE R42, R2.reuse, 0x4, R20 ;  /* 0x00000004022a7825 */ /* 0x050fe200078e0214 */
[----:B------:R3:W-:Y:S03]  /*26f60*/  LDGSTS.E [R5+0x20000], desc[UR60][R44.64], !P6 ;  /* 0x200000002c057fae */ /* 0x0007e6000f12187c */
[----:B-1----:R-:W-:-:S04]  /*26f70*/  IMAD.WIDE R38, R2, 0x4, R22 ;  /* 0x0000000402267825 */ /* 0x002fc800078e0216 */
[----:B--2---:R-:W-:Y:S01]  /*26f80*/  IMAD.WIDE R30, R2, 0x4, R24 ;  /* 0x00000004021e7825 */ /* 0x004fe200078e0218 */
[----:B------:R3:W-:Y:S03]  /*26f90*/  STL.64 [R1+0xec8], R44 ;  /* 0x000ec82c01007387 */ /* 0x0007e60000100a00 */
[----:B------:R-:W-:Y:S01]  /*26fa0*/  IMAD R2, R29, 0x51, RZ ;  /* 0x000000511d027824 */ /* 0x000fe200078e02ff */
[----:B------:R1:W-:Y:S04]  /*26fb0*/  STL.64 [R1+0xed0], R42 ;  /* 0x000ed02a01007387 */ /* 0x0003e80000100a00 */
        /* <DEDUP_REMOVED lines=8> */
[----:B------:R-:W-:Y:S02]  /*27040*/  VIADD R3, R172, 0xffffffac ;  /* 0xffffffacac037836 */ /* 0x000fe40000000000 */
[C---:B--2---:R-:W-:Y:S01]  /*27050*/  IMAD.WIDE R38, R2.reuse, 0x4, R22 ;  /* 0x0000000402267825 */ /* 0x044fe200078e0216 */
        /* <DEDUP_REMOVED lines=10> */
[----:B--2---:R-:W-:-:S03]  /*27100*/  IMAD.WIDE R44, R2, 0x4, R26 ;  /* 0x00000004022c7825 */ /* 0x004fc600078e021a */
[----:B------:R4:W-:Y:S01]  /*27110*/  STL.64 [R1+0xf00], R30 ;  /* 0x000f001e01007387 */ /* 0x0009e20000100a00 */
[----:B---3--:R-:W-:-:S04]  /*27120*/  IMAD.WIDE R42, R2, 0x4, R20 ;  /* 0x00000004022a7825 */ /* 0x008fc800078e0214 */
[----:B-1----:R-:W-:Y:S01]  /*27130*/  IMAD.WIDE R38, R2, 0x4, R22 ;  /* 0x0000000402267825 */ /* 0x002fe200078e0216 */
[----:B------:R-:W-:Y:S01]  /*27140*/  IADD3 R3, R172, -0x71, RZ ;  /* 0xffffff8fac037810 */ /* 0x000fe20007ffe0ff */
[----:B------:R1:W-:Y:S02]  /*27150*/  LDGSTS.E [R5+0x20008], desc[UR60][R44.64], !P6 ;  /* 0x200080002c057fae */ /* 0x0003e4000f12187c */
[----:B----4-:R-:W-:Y:S02]  /*27160*/  IMAD.WIDE R30, R2, 0x4, R24 ;  /* 0x00000004021e7825 */ /* 0x010fe400078e0218 */
[----:B------:R1:W-:Y:S02]  /*27170*/  STL.64 [R1+0xf08], R44 ;  /* 0x000f082c01007387 */ /* 0x0003e40000100a00 */
[----:B------:R-:W-:Y:S02]  /*27180*/  IMAD R2, R29, 0x53, RZ ;  /* 0x000000531d027824 */ /* 0x000fe400078e02ff */
        /* <DEDUP_REMOVED lines=8> */
[----:B------:R-:W-:Y:S01]  /*27210*/  ISETP.GE.U32.AND P6, PT, R3, 0x7fffff10, PT ;  /* 0x7fffff100300780c */ /* 0x000fe20003fc6070 */
[----:B------:R-:W-:Y:S02]  /*27220*/  VIADD R3, R172, 0xffffff8e ;  /* 0xffffff8eac037836 */ /* 0x000fe40000000000 */
[C---:B-1----:R-:W-:Y:S01]  /*27230*/  IMAD.WIDE R38, R2.reuse, 0x4, R22 ;  /* 0x0000000402267825 */ /* 0x042fe200078e0216 */
[----:B------:R1:W-:Y:S04]  /*27240*/  LDGSTS.E [R5+0x2000c], desc[UR60][R44.64], !P5 ;  /* 0x2000c0002c057fae */ /* 0x0003e8000e92187c */
[----:B------:R3:W-:Y:S01]  /*27250*/  LDGSTS.E [R5+0x2400c], desc[UR60][R42.64], !P5 ;  /* 0x2400c0002a057fae */ /* 0x0007e2000e92187c */
[----:B--2---:R-:W-:-:S03]  /*27260*/  IMAD.WIDE R30, R2, 0x4, R24 ;  /* 0x00000004021e7825 */ /* 0x004fc600078e0218 */
[----:B------:R2:W-:Y:S01]  /*27270*/  LDGSTS.E [R5+0x2800c], desc[UR60][R38.64], !P5 ;  /* 0x2800c00026057fae */ /* 0x0005e2000e92187c */
[----:B------:R-:W-:-:S03]  /*27280*/  IMAD R2, R29, 0x70, RZ ;  /* 0x000000701d027824 */ /* 0x000fc600078e02ff */
[----:B------:R1:W-:Y:S04]  /*27290*/  STL.64 [R1+0xf28], R44 ;  /* 0x000f282c01007387 */ /* 0x0003e80000100a00 */
[----:B------:R4:W-:Y:S01]  /*272a0*/  LDGSTS.E [R5+0x2c00c], desc[UR60][R30.64], !P5 ;  /* 0x2c00c0001e057fae */ /* 0x0009e2000e92187c */
[----:B------:R-:W-:-:S03]  /*272b0*/  ISETP.GE.U32.AND P5, PT, R3, 0x7fffff0f, PT ;  /* 0x7fffff0f0300780c */ /* 0x000fc60003fa6070 */
[----:B------:R3:W-:Y:S04]  /*272c0*/  STL.64 [R1+0xf30], R42 ;  /* 0x000f302a01007387 */ /* 0x0007e80000100a00 */
[----:B------:R2:W-:Y:S01]  /*272d0*/  STL.64 [R1+0xf38], R38 ;  /* 0x000f382601007387 */ /* 0x0005e20000100a00 */
[----:B-1----:R-:W-:-:S03]  /*272e0*/  IMAD.WIDE R44, R2, 0x4, R26 ;  /* 0x00000004022c7825 */ /* 0x002fc600078e021a */
[----:B------:R4:W-:Y:S01]  /*272f0*/  STL.64 [R1+0xf40], R30 ;  /* 0x000f401e01007387 */ /* 0x0009e20000100a00 */
[----:B------:R-:W-:Y:S02]  /*27300*/  VIADD R3, R172, 0xffffff8d ;  /* 0xffffff8dac037836 */ /* 0x000fe40000000000 */
[----:B---3--:R-:W-:-:S04]  /*27310*/  IMAD.WIDE R42, R2, 0x4, R20 ;  /* 0x00000004022a7825 */ /* 0x008fc800078e0214 */
[C---:B--2---:R-:W-:Y:S01]  /*27320*/  IMAD.WIDE R38, R2.reuse, 0x4, R22 ;  /* 0x0000000402267825 */ /* 0x044fe200078e0216 */
[----:B------:R1:W-:Y:S03]  /*27330*/  LDGSTS.E [R5+0x30000], desc[UR60][R44.64], !P6 ;  /* 0x300000002c057fae */ /* 0x0003e6000f12187c */
[----:B----4-:R-:W-:Y:S01]  /*27340*/  IMAD.WIDE R30, R2, 0x4, R24 ;  /* 0x00000004021e7825 */ /* 0x010fe200078e0218 */
[----:B------:R1:W-:Y:S03]  /*27350*/  STL.64 [R1+0xf48], R44 ;  /* 0x000f482c01007387 */ /* 0x0003e60000100a00 */
[----:B------:R-:W-:Y:S01]  /*27360*/  IMAD R2, R29, 0x71, RZ ;  /* 0x000000711d027824 */ /* 0x000fe200078e02ff */
        /* <DEDUP_REMOVED lines=9> */
[----:B-1----:R-:W-:Y:S01]  /*27400*/  IMAD.WIDE R38, R2, 0x4, R22 ;  /* 0x0000000402267825 */ /* 0x002fe200078e0216 */
[----:B------:R-:W-:Y:S01]  /*27410*/  IADD3 R3, R172, -0x74, RZ ;  /* 0xffffff8cac037810 */ /* 0x000fe20007ffe0ff */
        /* <DEDUP_REMOVED lines=13> */
[C---:B---3--:R-:W-:Y:S01]  /*274f0*/  IMAD.WIDE R42, R2.reuse, 0x4, R20 ;  /* 0x00000004022a7825 */ /* 0x048fe200078e0214 */
[----:B------:R1:W-:Y:S03]  /*27500*/  LDGSTS.E [R5+0x30008], desc[UR60][R44.64], !P6 ;  /* 0x300080002c057fae */ /* 0x0003e6000f12187c */
[----:B--2---:R-:W-:-:S04]  /*27510*/  IMAD.WIDE R38, R2, 0x4, R22 ;  /* 0x0000000402267825 */ /* 0x004fc800078e0216 */
[----:B----4-:R-:W-:Y:S01]  /*27520*/  IMAD.WIDE R30, R2, 0x4, R24 ;  /* 0x00000004021e7825 */ /* 0x010fe200078e0218 */
[----:B------:R1:W-:Y:S03]  /*27530*/  STL.64 [R1+0xf88], R44 ;  /* 0x000f882c01007387 */ /* 0x0003e60000100a00 */
[----:B------:R-:W-:Y:S01]  /*27540*/  IMAD R2, R29, 0x73, RZ ;  /* 0x000000731d027824 */ /* 0x000fe200078e02ff */
[----:B------:R2:W-:Y:S03]  /*27550*/  LDGSTS.E [R5+0x34008], desc[UR60][R42.64], !P6 ;  /* 0x340080002a057fae */ /* 0x0005e6000f12187c */
[C---:B------:R-:W-:Y:S01]  /*27560*/  IMAD.WIDE R46, R2.reuse, 0x4, R26 ;  /* 0x00000004022e7825 */ /* 0x040fe200078e021a */
        /* <DEDUP_REMOVED lines=8> */
[----:B------:R-:W-:Y:S01]  /*275f0*/  LOP3.LUT R4, R0, 0x50, RZ, 0x3c, !PT ;  /* 0x0000005000047812 */ /* 0x000fe200078e3cff */
[----:B---3--:R-:W-:-:S02]  /*27600*/  IMAD.WIDE R38, R2, 0x4, R24 ;  /* 0x0000000402267825 */ /* 0x008fc400078e0218 */
[----:B------:R2:W-:Y:S02]  /*27610*/  LDGSTS.E [R5+0x3000c], desc[UR60][R46.64], !P5 ;  /* 0x3000c0002e057fae */ /* 0x0005e4000e92187c */
[----:B------:R-:W-:Y:S02]  /*27620*/  IMAD R3, R29, 0x14, RZ ;  /* 0x000000141d037824 */ /* 0x000fe400078e02ff */
[----:B------:R3:W-:Y:S01]  /*27630*/  LDGSTS.E [R5+0x3400c], desc[UR60][R44.64], !P5 ;  /* 0x3400c0002c057fae */ /* 0x0007e2000e92187c */
[----:B-1----:R-:W-:-:S03]  /*27640*/  VIADD R30, R172, 0xffffffea ;  /* 0xffffffeaac1e7836 */ /* 0x002fc60000000000 */
[----:B------:R1:W-:Y:S01]  /*27650*/  LDGSTS.E [R5+0x3800c], desc[UR60][R42.64], !P5 ;  /* 0x3800c0002a057fae */ /* 0x0003e2000e92187c */
[----:B------:R-:W-:-:S03]  /*27660*/  IMAD.IADD R4, R140, 0x1, R4 ;  /* 0x000000018c047824 */ /* 0x000fc600078e0204 */
[----:B------:R4:W-:Y:S01]  /*27670*/  LDGSTS.E [R5+0x3c00c], desc[UR60][R38.64], !P5 ;  /* 0x3c00c00026057fae */ /* 0x0009e2000e92187c */
[----:B------:R-:W-:-:S03]  /*27680*/  ISETP.GE.U32.AND P5, PT, R30, 0x7fffff6b, PT ;  /* 0x7fffff6b1e00780c */ /* 0x000fc60003fa6070 */
[----:B------:R2:W-:Y:S01]  /*27690*/  STL.64 [R1+0xfa8], R46 ;  /* 0x000fa82e01007387 */ /* 0x0005e20000100a00 */
[----:B------:R-:W-:-:S03]  /*276a0*/  IMAD R2, R29, 0x15, RZ ;  /* 0x000000151d027824 */ /* 0x000fc600078e02ff */
[----:B------:R3:W-:Y:S04]  /*276b0*/  STL.64 [R1+0xfb0], R44 ;  /* 0x000fb02c01007387 */ /* 0x0007e80000100a00 */
[----:B------:R1:W-:Y:S01]  /*276c0*/  STL.64 [R1+0xfb8], R42 ;  /* 0x000fb82a01007387 */ /* 0x0003e20000100a00 */
[----:B--2---:R-:W-:-:S03]  /*276d0*/  IMAD.WIDE R46, R3, 0x4, R26 ;  /* 0x00000004032e7825 */ /* 0x004fc600078e021a */
[----:B------:R4:W-:Y:S01]  /*276e0*/  STL.64 [R1+0xfc0], R38 ;  /* 0x000fc02601007387 */ /* 0x0009e20000100a00 */
[----:B---3--:R-:W-:Y:S01]  /*276f0*/  IMAD.WIDE R44, R3, 0x4, R20 ;  /* 0x00000004032c7825 */ /* 0x008fe200078e0214 */
[----:B------:R-:W-:-:S03]  /*27700*/  IADD3 R30, R172, -0x17, RZ ;  /* 0xffffffe9ac1e7810 */ /* 0x000fc60007ffe0ff */
[C---:B-1----:R-:W-:Y:S01]  /*27710*/  IMAD.WIDE R42, R3.reuse, 0x4, R22 ;  /* 0x00000004032a7825 */ /* 0x042fe200078e0216 */
[----:B------:R1:W-:Y:S03]  /*27720*/  STL.64 [R1+0xfc8], R46 ;  /* 0x000fc82e01007387 */ /* 0x0003e60000100a00 */
[----:B----4-:R-:W-:Y:S01]  /*27730*/  IMAD.WIDE R38, R3, 0x4, R24 ;  /* 0x0000000403267825 */ /* 0x010fe200078e0218 */
[----:B------:R1:W-:Y:S04]  /*27740*/  LDGSTS.E [R4], desc[UR60][R46.64], !P6 ;  /* 0x000000002e047fae */ /* 0x0003e8000f12187c */
        /* <DEDUP_REMOVED lines=11> */
[----:B------:R-:W-:Y:S04]  /*27800*/  LDGSTS.E [R4+0x4], desc[UR60][R46.64], !P5 ;  /* 0x000040002e047fae */ /* 0x000fe8000e92187c */
[----:B------:R1:W-:Y:S01]  /*27810*/  LDGSTS.E [R4+0x4004], desc[UR60][R44.64], !P5 ;  /* 0x040040002c047fae */ /* 0x0003e2000e92187c */
[----:B--2---:R-:W-:-:S03]  /*27820*/  IMAD.WIDE R38, R2, 0x4, R24 ;  /* 0x0000000402267825 */ /* 0x004fc600078e0218 */
[----:B------:R2:W-:Y:S01]  /*27830*/  LDGSTS.E [R4+0x8004], desc[UR60][R42.64], !P5 ;  /* 0x080040002a047fae */ /* 0x0005e2000e92187c */
[----:B------:R-:W-:-:S03]  /*27840*/  IMAD R2, R29, 0x16, RZ ;  /* 0x000000161d027824 */ /* 0x000fc600078e02ff */
[----:B------:R-:W-:Y:S04]  /*27850*/  STL.64 [R1+0xfe8], R46 ;  /* 0x000fe82e01007387 */ /* 0x000fe80000100a00 */
[----:B------:R3:W-:Y:S01]  /*27860*/  LDGSTS.E [R4+0xc004], desc[UR60][R38.64], !P5 ;  /* 0x0c00400026047fae */ /* 0x0007e2000e92187c */
[----:B------:R-:W-:-:S03]  /*27870*/  ISETP.GE.U32.AND P5, PT, R3, 0x7fffff69, PT ;  /* 0x7fffff690300780c */ /* 0x000fc60003fa6070 */
[----:B------:R1:W-:Y:S01]  /*27880*/  STL.64 [R1+0xff0], R44 ;  /* 0x000ff02c01007387 */ /* 0x0003e20000100a00 */
[----:B------:R-:W-:-:S03]  /*27890*/  IMAD.WIDE R30, R2, 0x4, R24 ;  /* 0x00000004021e7825 */ /* 0x000fc600078e0218 */
[----:B------:R2:W-:Y:S04]  /*278a0*/  STL.64 [R1+0xff8], R42 ;  /* 0x000ff82a01007387 */ /* 0x0005e80000100a00 */
[----:B------:R3:W-:Y:S01]  /*278b0*/  STL.64 [R1+0x1000], R38 ;  /* 0x0010002601007387 */ /* 0x0007e20000100a00 */
[----:B-1----:R-:W-:-:S04]  /*278c0*/  IMAD.WIDE R44, R2, 0x4, R26 ;  /* 0x00000004022c7825 */ /* 0x002fc800078e021a */
[----:B--2---:R-:W-:-:S04]  /*278d0*/  IMAD.WIDE R42, R2, 0x4, R20 ;  /* 0x00000004022a7825 */ /* 0x004fc800078e0214 */
[----:B---3--:R-:W-:Y:S01]  /*278e0*/  IMAD.WIDE R38, R2, 0x4, R22 ;  /* 0x0000000402267825 */ /* 0x008fe200078e0216 */
[----:B------:R-:W-:Y:S01]  /*278f0*/  IADD3 R3, R172, -0x35, RZ ;  /* 0xffffffcbac037810 */ /* 0x000fe20007ffe0ff */
[----:B------:R1:W-:Y:S02]  /*27900*/  LDGSTS.E [R4+0x8], desc[UR60][R44.64], !P6 ;  /* 0x000080002c047fae */ /* 0x0003e4000f12187c */
[----:B------:R-:W-:Y:S02]  /*27910*/  IMAD R2, R29, 0x17, RZ ;  /* 0x000000171d027824 */ /* 0x000fe400078e02ff */
[----:B------:R1:W-:Y:S04]  /*27920*/  STL.64 [R1+0x1008], R44 ;  /* 0x0010082c01007387 */ /* 0x0003e80000100a00 */
        /* <DEDUP_REMOVED lines=83> */
[----:B---3--:R-:W-:-:S04]  /*27e60*/  IMAD.WIDE R42, R2, 0x4, R20 ;  /* 0x00000004022a7825 */ /* 0x008fc800078e0214 */
[----:B--2---:R-:W-:Y:S01]  /*27e70*/  IMAD.WIDE R38, R2, 0x4, R22 ;  /* 0x0000000402267825 */ /* 0x004fe200078e0216 */
        /* <DEDUP_REMOVED lines=88> */
[----:B---3--:R-:W-:Y:S01]  /*28400*/  IMAD.WIDE R42, R2, 0x4, R20 ;  /* 0x00000004022a7825 */ /* 0x008fe200078e0214 */
[----:B------:R-:W-:Y:S02]  /*28410*/  IADD3 R3, R172, -0x19, RZ ;  /* 0xffffffe7ac037810 */ /* 0x000fe40007ffe0ff */
[----:B------:R1:W-:Y:S01]  /*28420*/  LDGSTS.E [R4+0x30008], desc[UR60][R44.64], !P6 ;  /* 0x300080002c047fae */ /* 0x0003e2000f12187c */
        /* <DEDUP_REMOVED lines=11> */
[C---:B--2---:R-:W-:Y:S01]  /*284e0*/  IMAD.WIDE R42, R2.reuse, 0x4, R22 ;  /* 0x00000004022a7825 */ /* 0x044fe200078e0216 */
[----:B------:R-:W-:Y:S02]  /*284f0*/  ISETP.GE.U32.AND P6, PT, R3, 0x7fffff68, PT ;  /* 0x7fffff680300780c */ /* 0x000fe40003fc6070 */
[----:B------:R1:W-:Y:S01]  /*28500*/  STL.64 [R1+0x11a0], R30 ;  /* 0x0011a01e01007387 */ /* 0x0003e20000100a00 */
[----:B---3--:R-:W-:-:S03]  /*28510*/  IMAD.WIDE R38, R2, 0x4, R24 ;  /* 0x0000000402267825 */ /* 0x008fc600078e0218 */
[----:B------:R2:W-:Y:S01]  /*28520*/  LDGSTS.E [R4+0x3000c], desc[UR60][R46.64], !P5 ;  /* 0x3000c0002e047fae */ /* 0x0005e2000e92187c */
[----:B------:R-:W-:-:S03]  /*28530*/  LOP3.LUT R3, R0, 0x60, RZ, 0x3c, !PT ;  /* 0x0000006000037812 */ /* 0x000fc600078e3cff */
[----:B------:R3:W-:Y:S01]  /*28540*/  LDGSTS.E [R4+0x3400c], desc[UR60][R44.64], !P5 ;  /* 0x3400c0002c047fae */ /* 0x0007e2000e92187c */
[----:B-1----:R-:W-:-:S03]  /*28550*/  VIADD R31, R172, 0xffffffe6 ;  /* 0xffffffe6ac1f7836 */ /* 0x002fc60000000000 */
[----:B------:R1:W-:Y:S01]  /*28560*/  LDGSTS.E [R4+0x3800c], desc[UR60][R42.64], !P5 ;  /* 0x3800c0002a047fae */ /* 0x0003e2000e92187c */
[----:B------:R-:W-:-:S03]  /*28570*/  IMAD R30, R29, 0x18, RZ ;  /* 0x000000181d1e7824 */ /* 0x000fc600078e02ff */
[----:B------:R4:W-:Y:S01]  /*28580*/  LDGSTS.E [R4+0x3c00c], desc[UR60][R38.64], !P5 ;  /* 0x3c00c00026047fae */ /* 0x0009e2000e92187c */
[----:B------:R-:W-:Y:S02]  /*28590*/  ISETP.GE.U32.AND P5, PT, R31, 0x7fffff67, PT ;  /* 0x7fffff671f00780c */ /* 0x000fe40003fa6070 */
[----:B------:R-:W-:Y:S01]  /*285a0*/  IADD3 R3, R140, R3, RZ ;  /* 0x000000038c037210 */ /* 0x000fe20007ffe0ff */
[----:B------:R2:W-:Y:S01]  /*285b0*/  STL.64 [R1+0x11a8], R46 ;  /* 0x0011a82e01007387 */ /* 0x0005e20000100a00 */
[----:B------:R-:W-:-:S03]  /*285c0*/  IMAD R2, R29, 0x19, RZ ;  /* 0x000000191d027824 */ /* 0x000fc600078e02ff */
[----:B------:R3:W-:Y:S01]  /*285d0*/  STL.64 [R1+0x11b0], R44 ;  /* 0x0011b02c01007387 */ /* 0x0007e20000100a00 */
[----:B------:R-:W-:-:S03]  /*285e0*/  VIADD R31, R172, 0xffffffe5 ;  /* 0xffffffe5ac1f7836 */ /* 0x000fc60000000000 */
[----:B------:R1:W-:Y:S01]  /*285f0*/  STL.64 [R1+0x11b8], R42 ;  /* 0x0011b82a01007387 */ /* 0x0003e20000100a00 */
[----:B--2---:R-:W-:-:S03]  /*28600*/  IMAD.WIDE R46, R30, 0x4, R26 ;  /* 0x000000041e2e7825 */ /* 0x004fc600078e021a */
[----:B------:R4:W-:Y:S01]  /*28610*/  STL.64 [R1+0x11c0], R38 ;  /* 0x0011c02601007387 */ /* 0x0009e20000100a00 */
[----:B---3--:R-:W-:-:S03]  /*28620*/  IMAD.WIDE R44, R30, 0x4, R20 ;  /* 0x000000041e2c7825 */ /* 0x008fc600078e0214 */
[----:B------:R2:W-:Y:S01]  /*28630*/  STL.64 [R1+0x11c8], R46 ;  /* 0x0011c82e01007387 */ /* 0x0005e20000100a00 */
[----:B-1----:R-:W-:-:S03]  /*28640*/  IMAD.WIDE R42, R30, 0x4, R22 ;  /* 0x000000041e2a7825 */ /* 0x002fc600078e0216 */
[----:B------:R2:W-:Y:S01]  /*28650*/  LDGSTS.E [R3], desc[UR60][R46.64], !P6 ;  /* 0x000000002e037fae */ /* 0x0005e2000f12187c */
[----:B----4-:R-:W-:-:S03]  /*28660*/  IMAD.WIDE R38, R30, 0x4, R24 ;  /* 0x000000041e267825 */ /* 0x010fc600078e0218 */
[----:B------:R1:W-:Y:S04]  /*28670*/  STL.64 [R1+0x11d0], R44 ;  /* 0x0011d02c01007387 */ /* 0x0003e80000100a00 */
[----:B------:R1:W-:Y:S01]  /*28680*/  LDGSTS.E [R3+0x4000], desc[UR60][R44.64], !P6 ;  /* 0x040000002c037fae */ /* 0x0003e2000f12187c */
[----:B--2---:R-:W-:-:S03]  /*28690*/  IMAD.WIDE R46, R2, 0x4, R26 ;  /* 0x00000004022e7825 */ /* 0x004fc600078e021a */
[----:B------:R2:W-:Y:S04]  /*286a0*/  STL.64 [R1+0x11d8], R42 ;  /* 0x0011d82a01007387 */ /* 0x0005e80000100a00 */
[----:B------:R2:W-:Y:S01]  /*286b0*/  LDGSTS.E [R3+0x8000], desc[UR60][R42.64], !P6 ;  /* 0x080000002a037fae */ /* 0x0005e2000f12187c */
[----:B------:R-:W-:Y:S02]  /*286c0*/  VIADD R30, R172, 0xffffffe4 ;  /* 0xffffffe4ac1e7836 */ /* 0x000fe40000000000 */
[C---:B-1----:R-:W-:Y:S01]  /*286d0*/  IMAD.WIDE R44, R2.reuse, 0x4, R20 ;  /* 0x00000004022c7825 */ /* 0x042fe200078e0214 */
[----:B------:R1:W-:Y:S04]  /*286e0*/  STL.64 [R1+0x11e0], R38 ;  /* 0x0011e02601007387 */ /* 0x0003e80000100a00 */
[----:B------:R1:W-:Y:S01]  /*286f0*/  LDGSTS.E [R3+0xc000], desc[UR60][R38.64], !P6 ;  /* 0x0c00000026037fae */ /* 0x0003e2000f12187c */
[----:B------:R-:W-:Y:S01]  /*28700*/  ISETP.GE.U32.AND P6, PT, R31, 0x7fffff66, PT ;  /* 0x7fffff661f00780c */ /* 0x000fe20003fc6070 */
[----:B--2---:R-:W-:-:S02]  /*28710*/  IMAD.WIDE R42, R2, 0x4, R22 ;  /* 0x00000004022a7825 */ /* 0x004fc400078e0216 */
        /* <DEDUP_REMOVED lines=12> */
[----:B------:R-:W-:Y:S02]  /*287e0*/  VIADD R30, R172, 0xffffffc7 ;  /* 0xffffffc7ac1e7836 */ /* 0x000fe40000000000 */
[----:B---3--:R-:W-:-:S04]  /*287f0*/  IMAD.WIDE R44, R2, 0x4, R20 ;  /* 0x00000004022c7825 */ /* 0x008fc800078e0214 */
[C---:B-1----:R-:W-:Y:S01]  /*28800*/  IMAD.WIDE R42, R2.reuse, 0x4, R22 ;  /* 0x00000004022a7825 */ /* 0x042fe200078e0216 */
        /* <DEDUP_REMOVED lines=190> */
[----:B------:R2:W-:Y:S01]  /*293f0*/  STL.64 [R1+0x13a0], R38 ;  /* 0x0013a02601007387 */ /* 0x0005e20000100a00 */
[----:B------:R-:W-:-:S03]  /*29400*/  IADD3 R31, R172, -0x1e, RZ ;  /* 0xffffffe2ac1f7810 */ /* 0x000fc60007ffe0ff */
[----:B------:R2:W-:Y:S01]  /*29410*/  LDGSTS.E [R3+0x3c008], desc[UR60][R38.64], !P6 ;  /* 0x3c00800026037fae */ /* 0x0005e2000f12187c */
[----:B------:R-:W-:Y:S01]  /*29420*/  ISETP.GE.U32.AND P6, PT, R30, 0x7fffff64, PT ;  /* 0x7fffff641e00780c */ /* 0x000fe20003fc6070 */
[C---:B-1----:R-:W-:Y:S02]  /*29430*/  IMAD.WIDE R42, R2.reuse, 0x4, R22 ;  /* 0x00000004022a7825 */ /* 0x042fe400078e0216 */
[----:B------:R1:W-:Y:S02]  /*29440*/  LDGSTS.E [R3+0x3000c], desc[UR60][R46.64], !P5 ;  /* 0x3000c0002e037fae */ /* 0x0003e4000e92187c */
[----:B------:R-:W-:Y:S02]  /*29450*/  IMAD R30, R29, 0x1c, RZ ;  /* 0x0000001c1d1e7824 */ /* 0x000fe400078e02ff */
[----:B------:R3:W-:Y:S01]  /*29460*/  LDGSTS.E [R3+0x3400c], desc[UR60][R44.64], !P5 ;  /* 0x3400c0002c037fae */ /* 0x0007e2000e92187c */
[----:B--2---:R-:W-:Y:S01]  /*29470*/  IMAD.WIDE R38, R2, 0x4, R24 ;  /* 0x0000000402267825 */ /* 0x004fe200078e0218 */
[----:B------:R-:W-:-:S02]  /*29480*/  LOP3.LUT R2, R0, 0x70, RZ, 0x3c, !PT ;  /* 0x0000007000027812 */ /* 0x000fc400078e3cff */
[----:B------:R2:W-:Y:S04]  /*29490*/  LDGSTS.E [R3+0x3800c], desc[UR60][R42.64], !P5 ;  /* 0x3800c0002a037fae */ /* 0x0005e8000e92187c */
[----:B------:R4:W-:Y:S01]  /*294a0*/  LDGSTS.E [R3+0x3c00c], desc[UR60][R38.64], !P5 ;  /* 0x3c00c00026037fae */ /* 0x0009e2000e92187c */
[----:B------:R-:W-:Y:S01]  /*294b0*/  ISETP.GE.U32.AND P5, PT, R31, 0x7fffff63, PT ;  /* 0x7fffff631f00780c */ /* 0x000fe20003fa6070 */
[----:B------:R-:W-:Y:S02]  /*294c0*/  IMAD.IADD R2, R140, 0x1, R2 ;  /* 0x000000018c027824 */ /* 0x000fe400078e0202 */
[----:B------:R1:W-:Y:S01]  /*294d0*/  STL.64 [R1+0x13a8], R46 ;  /* 0x0013a82e01007387 */ /* 0x0003e20000100a00 */
[----:B------:R-:W-:-:S03]  /*294e0*/  IMAD R0, R29, 0x1d, RZ ;  /* 0x0000001d1d007824 */ /* 0x000fc600078e02ff */
[----:B------:R3:W-:Y:S01]  /*294f0*/  STL.64 [R1+0x13b0], R44 ;  /* 0x0013b02c01007387 */ /* 0x0007e20000100a00 */
[----:B------:R-:W-:-:S03]  /*29500*/  VIADD R31, R172, 0xffffffe1 ;  /* 0xffffffe1ac1f7836 */ /* 0x000fc60000000000 */
[----:B------:R2:W-:Y:S01]  /*29510*/  STL.64 [R1+0x13b8], R42 ;  /* 0x0013b82a01007387 */ /* 0x0005e20000100a00 */
[----:B-1----:R-:W-:-:S03]  /*29520*/  IMAD.WIDE R46, R30, 0x4, R26 ;  /* 0x000000041e2e7825 */ /* 0x002fc600078e021a */
[----:B------:R4:W-:Y:S01]  /*29530*/  STL.64 [R1+0x13c0], R38 ;  /* 0x0013c02601007387 */ /* 0x0009e20000100a00 */
[----:B---3--:R-:W-:-:S03]  /*29540*/  IMAD.WIDE R44, R30, 0x4, R20 ;  /* 0x000000041e2c7825 */ /* 0x008fc600078e0214 */
[----:B------:R1:W-:Y:S01]  /*29550*/  STL.64 [R1+0x858], R46 ;  /* 0x0008582e01007387 */ /* 0x0003e20000100a00 */
[----:B--2---:R-:W-:-:S03]  /*29560*/  IMAD.WIDE R42, R30, 0x4, R22 ;  /* 0x000000041e2a7825 */ /* 0x004fc600078e0216 */
[----:B------:R1:W-:Y:S01]  /*29570*/  LDGSTS.E [R2], desc[UR60][R46.64], !P6 ;  /* 0x000000002e027fae */ /* 0x0003e2000f12187c */
[----:B----4-:R-:W-:-:S03]  /*29580*/  IMAD.WIDE R38, R30, 0x4, R24 ;  /* 0x000000041e267825 */ /* 0x010fc600078e0218 */
        /* <DEDUP_REMOVED lines=84> */
[C---:B--2---:R-:W-:Y:S01]  /*29ad0*/  IMAD.WIDE R42, R0.reuse, 0x4, R22 ;  /* 0x00000004002a7825 */ /* 0x044fe200078e0216 */
[----:B------:R1:W-:Y:S03]  /*29ae0*/  LDGSTS.E [R2+0x10008], desc[UR60][R46.64], !P6 ;  /* 0x100080002e027fae */ /* 0x0003e6000f12187c */
[----:B----4-:R-:W-:Y:S01]  /*29af0*/  IMAD.WIDE R38, R0, 0x4, R24 ;  /* 0x0000000400267825 */ /* 0x010fe200078e0218 */
[----:B------:R1:W-:Y:S03]  /*29b00*/  STL.64 [R1+0x918], R46 ;  /* 0x0009182e01007387 */ /* 0x0003e60000100a00 */
[----:B------:R-:W-:Y:S01]  /*29b10*/  IMAD R0, R29, 0x3f, RZ ;  /* 0x0000003f1d007824 */ /* 0x000fe200078e02ff */
[----:B------:R2:W-:Y:S01]  /*29b20*/  STL.64 [R1+0x920], R44 ;  /* 0x0009202c01007387 */ /* 0x0005e20000100a00 */
[----:B------:R-:W-:-:S03]  /*29b30*/  VIADD R30, R172, 0xffffffa3 ;  /* 0xffffffa3ac1e7836 */ /* 0x000fc60000000000 */
        /* <DEDUP_REMOVED lines=9> */
[----:B------:R-:W-:-:S03]  /*29bd0*/  ISETP.GE.U32.AND P6, PT, R30, 0x7fffff24, PT ;  /* 0x7fffff241e00780c */ /* 0x000fc60003fc6070 */
[----:B------:R3:W-:Y:S01]  /*29be0*/  LDGSTS.E [R2+0x1400c], desc[UR60][R44.64], !P5 ;  /* 0x1400c0002c027fae */ /* 0x0007e2000e92187c */
[----:B--2---:R-:W-:Y:S01]  /*29bf0*/  IMAD.WIDE R38, R0, 0x4, R24 ;  /* 0x0000000400267825 */ /* 0x004fe200078e0218 */
[----:B------:R-:W-:Y:S02]  /*29c00*/  IADD3 R0, R172, -0x5e, RZ ;  /* 0xffffffa2ac007810 */ /* 0x000fe40007ffe0ff */
[----:B------:R2:W-:Y:S04]  /*29c10*/  LDGSTS.E [R2+0x1800c], desc[UR60][R42.64], !P5 ;  /* 0x1800c0002a027fae */ /* 0x0005e8000e92187c */
[----:B------:R4:W-:Y:S01]  /*29c20*/  LDGSTS.E [R2+0x1c00c], desc[UR60][R38.64], !P5 ;  /* 0x1c00c00026027fae */ /* 0x0009e2000e92187c */
[----:B------:R-:W-:Y:S01]  /*29c30*/  ISETP.GE.U32.AND P5, PT, R0, 0x7fffff23, PT ;  /* 0x7fffff230000780c */ /* 0x000fe20003fa6070 */
[----:B------:R-:W-:-:S02]  /*29c40*/  IMAD R0, R29, 0x5c, RZ ;  /* 0x0000005c1d007824 */ /* 0x000fc400078e02ff */
[----:B------:R1:W-:Y:S04]  /*29c50*/  STL.64 [R1+0x938], R46 ;  /* 0x0009382e01007387 */ /* 0x0003e80000100a00 */
[----:B------:R3:W-:Y:S04]  /*29c60*/  STL.64 [R1+0x940], R44 ;  /* 0x0009402c01007387 */ /* 0x0007e80000100a00 */
[----:B------:R2:W-:Y:S01]  /*29c70*/  STL.64 [R1+0x948], R42 ;  /* 0x0009482a01007387 */ /* 0x0005e20000100a00 */
[----:B------:R-:W-:-:S03]  /*29c80*/  IMAD R30, R29, 0x5e, RZ ;  /* 0x0000005e1d1e7824 */ /* 0x000fc600078e02ff */
[----:B------:R4:W-:Y:S01]  /*29c90*/  STL.64 [R1+0x950], R38 ;  /* 0x0009502601007387 */ /* 0x0009e20000100a00 */
[----:B-1----:R-:W-:-:S04]  /*29ca0*/  IMAD.WIDE R46, R0, 0x4, R26 ;  /* 0x00000004002e7825 */ /* 0x002fc800078e021a */
[----:B---3--:R-:W-:-:S04]  /*29cb0*/  IMAD.WIDE R44, R0, 0x4, R20 ;  /* 0x00000004002c7825 */ /* 0x008fc800078e0214 */
[----:B--2---:R-:W-:-:S04]  /*29cc0*/  IMAD.WIDE R42, R0, 0x4, R22 ;  /* 0x00000004002a7825 */ /* 0x004fc800078e0216 */
[----:B----4-:R-:W-:Y:S01]  /*29cd0*/  IMAD.WIDE R38, R0, 0x4, R24 ;  /* 0x0000000400267825 */ /* 0x010fe200078e0218 */
[----:B------:R1:W-:Y:S03]  /*29ce0*/  LDGSTS.E [R2+0x20000], desc[UR60][R46.64], !P6 ;  /* 0x200000002e027fae */ /* 0x0003e6000f12187c */
[----:B------:R-:W-:Y:S01]  /*29cf0*/  IMAD R0, R29, 0x5d, RZ ;  /* 0x0000005d1d007824 */ /* 0x000fe200078e02ff */
[----:B------:R1:W-:Y:S03]  /*29d00*/  STL.64 [R1+0x958], R46 ;  /* 0x0009582e01007387 */ /* 0x0003e60000100a00 */
[C---:B------:R-:W-:Y:S01]  /*29d10*/  IMAD.WIDE R58, R0.reuse, 0x4, R26 ;  /* 0x00000004003a7825 */ /* 0x040fe200078e021a */
[----:B------:R2:W-:Y:S03]  /*29d20*/  LDGSTS.E [R2+0x24000], desc[UR60][R44.64], !P6 ;  /* 0x240000002c027fae */ /* 0x0005e6000f12187c */
[C---:B------:R-:W-:Y:S01]  /*29d30*/  IMAD.WIDE R54, R0.reuse, 0x4, R20 ;  /* 0x0000000400367825 */ /* 0x040fe200078e0214 */
[----:B------:R2:W-:Y:S03]  /*29d40*/  STL.64 [R1+0x960], R44 ;  /* 0x0009602c01007387 */ /* 0x0005e60000100a00 */
[----:B------:R-:W-:Y:S01]  /*29d50*/  IMAD.WIDE R52, R0, 0x4, R22 ;  /* 0x0000000400347825 */ /* 0x000fe200078e0216 */
[----:B------:R3:W-:Y:S03]  /*29d60*/  LDGSTS.E [R2+0x28000], desc[UR60][R42.64], !P6 ;  /* 0x280000002a027fae */ /* 0x0007e6000f12187c */
[----:B-1----:R-:W-:Y:S01]  /*29d70*/  IMAD.WIDE R46, R30, 0x4, R26 ;  /* 0x000000041e2e7825 */ /* 0x002fe200078e021a */
[----:B------:R3:W-:Y:S03]  /*29d80*/  STL.64 [R1+0x968], R42 ;  /* 0x0009682a01007387 */ /* 0x0007e60000100a00 */
[----:B------:R-:W-:Y:S01]  /*29d90*/  IMAD.WIDE R50, R0, 0x4, R24 ;  /* 0x0000000400327825 */ /* 0x000fe200078e0218 */
[----:B------:R1:W-:Y:S03]  /*29da0*/  LDGSTS.E [R2+0x2c000], desc[UR60][R38.64], !P6 ;  /* 0x2c00000026027fae */ /* 0x0003e6000f12187c */
[----:B------:R-:W-:Y:S01]  /*29db0*/  VIADD R31, R172, 0xffffff80 ;  /* 0xffffff80ac1f7836 */ /* 0x000fe20000000000 */
[----:B------:R1:W-:Y:S01]  /*29dc0*/  STL.64 [R1+0x970], R38 ;  /* 0x0009702601007387 */ /* 0x0003e20000100a00 */
[C---:B--2---:R-:W-:Y:S01]  /*29dd0*/  IMAD.WIDE R44, R30.reuse, 0x4, R20 ;  /* 0x000000041e2c7825 */ /* 0x044fe200078e0214 */
[----:B------:R-:W2:Y:S02]  /*29de0*/  LDC R172, c[0x0][0x240] ;  /* 0x00009000ffac7b82 */ /* 0x000ea40000000800 */
[----:B------:R-:W-:Y:S01]  /*29df0*/  LDGSTS.E [R2+0x20004], desc[UR60][R58.64], !P5 ;  /* 0x200040003a027fae */ /* 0x000fe2000e92187c */
[----:B---3--:R-:W-:-:S03]  /*29e00*/  IMAD.WIDE R42, R30, 0x4, R22 ;  /* 0x000000041e2a7825 */ /* 0x008fc600078e0216 */
[----:B------:R3:W-:Y:S01]  /*29e10*/  STL.64 [R1+0x998], R46 ;  /* 0x0009982e01007387 */ /* 0x0007e20000100a00 */
[----:B-1----:R-:W-:-:S03]  /*29e20*/  IMAD.WIDE R38, R30, 0x4, R24 ;  /* 0x000000041e267825 */ /* 0x002fc600078e0218 */
[----:B------:R-:W-:Y:S04]  /*29e30*/  LDGSTS.E [R2+0x24004], desc[UR60][R54.64], !P5 ;  /* 0x2400400036027fae */ /* 0x000fe8000e92187c */
[----:B------:R-:W-:Y:S01]  /*29e40*/  STL.64 [R1+0x978], R58 ;  /* 0x0009783a01007387 */ /* 0x000fe20000100a00 */
[----:B------:R-:W-:-:S03]  /*29e50*/  IMAD R30, R29, 0x5f, RZ ;  /* 0x0000005f1d1e7824 */ /* 0x000fc600078e02ff */
[----:B------:R-:W-:Y:S04]  /*29e60*/  LDGSTS.E [R2+0x28004], desc[UR60][R52.64], !P5 ;  /* 0x2800400034027fae */ /* 0x000fe8000e92187c */
[----:B------:R-:W-:Y:S04]  /*29e70*/  STL.64 [R1+0x990], R50 ;  /* 0x0009903201007387 */ /* 0x000fe80000100a00 */
[----:B------:R-:W-:Y:S01]  /*29e80*/  LDGSTS.E [R2+0x2c004], desc[UR60][R50.64], !P5 ;  /* 0x2c00400032027fae */ /* 0x000fe2000e92187c */
[----:B------:R-:W-:-:S03]  /*29e90*/  ISETP.GE.AND P5, PT, R171, R31, PT ;  /* 0x0000001fab00720c */ /* 0x000fc60003fa6270 */
[----:B------:R-:W-:Y:S04]  /*29ea0*/  STL.64 [R1+0x988], R52 ;  /* 0x0009883401007387 */ /* 0x000fe80000100a00 */
[----:B------:R3:W-:Y:S01]  /*29eb0*/  LDGSTS.E [R2+0x20008], desc[UR60][R46.64], !P2 ;  /* 0x200080002e027fae */ /* 0x0007e2000d12187c */
[----:B------:R-:W-:-:S03]  /*29ec0*/  SEL R0, RZ, 0x4, P5 ;  /* 0x00000004ff007807 */ /* 0x000fc60002800000 */
[----:B------:R-:W-:Y:S04]  /*29ed0*/  STL.64 [R1+0x980], R54 ;  /* 0x0009803601007387 */ /* 0x000fe80000100a00 */
[----:B------:R-:W-:Y:S01]  /*29ee0*/  LDGSTS.E [R2+0x24008], desc[UR60][R44.64], !P2 ;  /* 0x240080002c027fae */ /* 0x000fe2000d12187c */
[----:B------:R-:W-:-:S03]  /*29ef0*/  ISETP.GT.AND P5, PT, R37, 0xff, PT ;  /* 0x000000ff2500780c */ /* 0x000fc60003fa4270 */
[----:B------:R-:W-:Y:S01]  /*29f00*/  STL.64 [R1+0x9b0], R38 ;  /* 0x0009b02601007387 */ /* 0x000fe20000100a00 */
[----:B---3--:R-:W-:-:S03]  /*29f10*/  IMAD.WIDE R46, R30, 0x4, R26 ;  /* 0x000000041e2e7825 */ /* 0x008fc600078e021a */
[----:B------:R1:W-:Y:S04]  /*29f20*/  LDGSTS.E [R2+0x28008], desc[UR60][R42.64], !P2 ;  /* 0x280080002a027fae */ /* 0x0003e8000d12187c */
[----:B------:R1:W-:Y:S04]  /*29f30*/  STL.64 [R1+0x9a8], R42 ;  /* 0x0009a82a01007387 */ /* 0x0003e80000100a00 */
[----:B------:R3:W-:Y:S01]  /*29f40*/  LDGSTS.E [R2+0x2c008], desc[UR60][R38.64], !P2 ;  /* 0x2c00800026027fae */ /* 0x0007e2000d12187c */
[----:B------:R-:W-:Y:S01]  /*29f50*/  ISETP.NE.U32.AND P2, PT, R28, RZ, PT ;  /* 0x000000ff1c00720c */ /* 0x000fe20003f45070 */
[----:B------:R-:W-:-:S02]  /*29f60*/  VIADD R28, R34, 0xffffff00 ;  /* 0xffffff00221c7836 */ /* 0x000fc40000000000 */
[----:B------:R4:W-:Y:S01]  /*29f70*/  STL.64 [R1+0x9a0], R44 ;  /* 0x0009a02c01007387 */ /* 0x0009e20000100a00 */
[----:B------:R-:W-:Y:S01]  /*29f80*/  SEL R0, R0, RZ, P5 ;  /* 0x000000ff00007207 */ /* 0x000fe20002800000 */
[C---:B-1----:R-:W-:Y:S02]  /*29f90*/  IMAD.WIDE R42, R30.reuse, 0x4, R22 ;  /* 0x000000041e2a7825 */ /* 0x042fe400078e0216 */
[----:B------:R-:W-:Y:S02]  /*29fa0*/  LDGSTS.E [R2+0x2000c], desc[UR60][R46.64], !P4 ;  /* 0x2000c0002e027fae */ /* 0x000fe4000e12187c */
[----:B---3--:R-:W-:-:S04]  /*29fb0*/  IMAD.WIDE R38, R30, 0x4, R24 ;  /* 0x000000041e267825 */ /* 0x008fc800078e0218 */
[----:B----4-:R-:W-:Y:S01]  /*29fc0*/  IMAD.WIDE R44, R30, 0x4, R20 ;  /* 0x000000041e2c7825 */ /* 0x010fe200078e0214 */
[----:B------:R-:W-:Y:S01]  /*29fd0*/  ISETP.GE.AND P5, PT, R171, R28, PT ;  /* 0x0000001cab00720c */ /* 0x000fe20003fa6270 */
[----:B------:R-:W-:Y:S02]  /*29fe0*/  STL.64 [R1+0x13c8], R46 ;  /* 0x0013c82e01007387 */ /* 0x000fe40000100a00 */
[----:B------:R-:W-:Y:S02]  /*29ff0*/  IMAD R30, R29, 0x7c, RZ ;  /* 0x0000007c1d1e7824 */ /* 0x000fe400078e02ff */
[----:B------:R-:W-:Y:S01]  /*2a000*/  LDGSTS.E [R2+0x2400c], desc[UR60][R44.64], !P4 ;  /* 0x2400c0002c027fae */ /* 0x000fe2000e12187c */
[----:B------:R-:W-:-:S03]  /*2a010*/  ISETP.GE.U32.AND P6, PT, R31, 0x7fffff01, PT ;  /* 0x7fffff011f00780c */ /* 0x000fc60003fc6070 */
[----:B------:R1:W-:Y:S01]  /*2a020*/  LDGSTS.E [R2+0x2800c], desc[UR60][R42.64], !P4 ;  /* 0x2800c0002a027fae */ /* 0x0003e2000e12187c */
[----:B------:R-:W-:-:S03]  /*2a030*/  IMAD R31, R249, R32, RZ ;  /* 0x00000020f91f7224 */ /* 0x000fc600078e02ff */
[----:B------:R3:W-:Y:S01]  /*2a040*/  LDGSTS.E [R2+0x2c00c], desc[UR60][R38.64], !P4 ;  /* 0x2c00c00026027fae */ /* 0x0007e2000e12187c */
[----:B------:R-:W-:Y:S02]  /*2a050*/  ISETP.NE.U32.AND P4, PT, R0, RZ, PT ;  /* 0x000000ff0000720c */ /* 0x000fe40003f85070 */
[----:B------:R-:W-:Y:S01]  /*2a060*/  SEL R0, RZ, 0x4, P5 ;  /* 0x00000004ff007807 */ /* 0x000fe20002800000 */
[----:B------:R-:W-:Y:S01]  /*2a070*/  STL.64 [R1+0x13d0], R44 ;  /* 0x0013d02c01007387 */ /* 0x000fe20000100a00 */
[----:B------:R-:W-:-:S03]  /*2a080*/  ISETP.GT.AND P5, PT, R37, 0x17f, PT ;  /* 0x0000017f2500780c */ /* 0x000fc60003fa4270 */
[----:B------:R1:W-:Y:S01]  /*2a090*/  STL.64 [R1+0x13d8], R42 ;  /* 0x0013d82a01007387 */ /* 0x0003e20000100a00 */
[----:B------:R-:W-:-:S03]  /*2a0a0*/  IMAD.WIDE R36, R30, 0x4, R22 ;  /* 0x000000041e247825 */ /* 0x000fc600078e0216 */
[----:B------:R3:W-:Y:S01]  /*2a0b0*/  STL.64 [R1+0x13e0], R38 ;  /* 0x0013e02601007387 */ /* 0x0007e20000100a00 */
[----:B------:R-:W-:Y:S01]  /*2a0c0*/  IMAD.WIDE R34, R30, 0x4, R24 ;  /* 0x000000041e227825 */ /* 0x000fe200078e0218 */
[----:B------:R-:W-:Y:S02]  /*2a0d0*/  SEL R0, R0, RZ, P5 ;  /* 0x000000ff00007207 */ /* 0x000fe40002800000 */
[----:B------:R4:W-:Y:S01]  /*2a0e0*/  STL [R1+0x1a74], R31 ;  /* 0x001a741f01007387 */ /* 0x0009e20000100800 */
[----:B-1----:R-:W-:-:S04]  /*2a0f0*/  IMAD.WIDE R42, R30, 0x4, R26 ;  /* 0x000000041e2a7825 */ /* 0x002fc800078e021a */
[----:B---3--:R-:W-:Y:S01]  /*2a100*/  IMAD.WIDE R38, R30, 0x4, R20 ;  /* 0x000000041e267825 */ /* 0x008fe200078e0214 */
[----:B------:R1:W-:Y:S01]  /*2a110*/  STL.64 [R1+0x13e8], R42 ;  /* 0x0013e82a01007387 */ /* 0x0003e20000100a00 */
[----:B------:R-:W-:Y:S02]  /*2a120*/  ISETP.GE.U32.AND P5, PT, R28, 0x7ffffe81, PT ;  /* 0x7ffffe811c00780c */ /* 0x000fe40003fa6070 */
[C---:B------:R-:W-:Y:S01]  /*2a130*/  IMAD R28, R29.reuse, 0x7d, RZ ;  /* 0x0000007d1d1c7824 */ /* 0x040fe200078e02ff */
[----:B------:R3:W-:Y:S04]  /*2a140*/  STL.64 [R1+0x13f0], R38 ;  /* 0x0013f02601007387 */ /* 0x0007e80000100a00 */
[----:B------:R2:W-:Y:S04]  /*2a150*/  STL.64 [R1+0x13f8], R36 ;  /* 0x0013f82401007387 */ /* 0x0005e80000100a00 */
[----:B------:R2:W-:Y:S04]  /*2a160*/  STL.64 [R1+0x1400], R34 ;  /* 0x0014002201007387 */ /* 0x0005e80000100a00 */
[----:B------:R1:W-:Y:S04]  /*2a170*/  LDGSTS.E [R2+0x30000], desc[UR60][R42.64], !P3 ;  /* 0x300000002a027fae */ /* 0x0003e8000d92187c */
[----:B------:R-:W-:Y:S01]  /*2a180*/  STL [R1+0x4cd0], R17 ;  /* 0x004cd01101007387 */ /* 0x000fe20000100800 */
[----:B----4-:R-:W-:-:S03]  /*2a190*/  IMAD R31, R29, 0x7e, RZ ;  /* 0x0000007e1d1f7824 */ /* 0x010fc600078e02ff */
[----:B------:R3:W-:Y:S04]  /*2a1a0*/  LDGSTS.E [R2+0x34000], desc[UR60][R38.64], !P3 ;  /* 0x3400000026027fae */ /* 0x0007e8000d92187c */
[----:B------:R4:W-:Y:S01]  /*2a1b0*/  STL.64 [R1+0x4ae0], R14 ;  /* 0x004ae00e01007387 */ /* 0x0009e20000100a00 */
[----:B-1----:R-:W-:-:S03]  /*2a1c0*/  IMAD.WIDE R42, R28, 0x4, R26 ;  /* 0x000000041c2a7825 */ /* 0x002fc600078e021a */
[----:B------:R2:W-:Y:S04]  /*2a1d0*/  LDGSTS.E [R2+0x38000], desc[UR60][R36.64], !P3 ;  /* 0x3800000024027fae */ /* 0x0005e8000d92187c */
[----:B------:R-:W-:Y:S01]  /*2a1e0*/  STL.64 [R1+0x4ad8], R12 ;  /* 0x004ad80c01007387 */ /* 0x000fe20000100a00 */
[----:B---3--:R-:W-:-:S03]  /*2a1f0*/  IMAD.WIDE R38, R28, 0x4, R20 ;  /* 0x000000041c267825 */ /* 0x008fc600078e0214 */
[----:B------:R1:W-:Y:S04]  /*2a200*/  LDGSTS.E [R2+0x3c000], desc[UR60][R34.64], !P3 ;  /* 0x3c00000022027fae */ /* 0x0003e8000d92187c */
[----:B------:R-:W-:Y:S01]  /*2a210*/  STL.64 [R1+0x4ad0], R10 ;  /* 0x004ad00a01007387 */ /* 0x000fe20000100a00 */
[----:B--2---:R-:W-:-:S03]  /*2a220*/  IMAD.WIDE R36, R28, 0x4, R22 ;  /* 0x000000041c247825 */ /* 0x004fc600078e0216 */
[----:B------:R-:W-:Y:S01]  /*2a230*/  STL.64 [R1+0x4ac8], R6 ;  /* 0x004ac80601007387 */ /* 0x000fe20000100a00 */
[----:B-1----:R-:W-:-:S03]  /*2a240*/  IMAD.WIDE R34, R28, 0x4, R24 ;  /* 0x000000041c227825 */ /* 0x002fc600078e0218 */
[----:B------:R-:W-:Y:S04]  /*2a250*/  STL.64 [R1+0x4ac0], R4 ;  /* 0x004ac00401007387 */ /* 0x000fe80000100a00 */
[----:B------:R-:W-:Y:S01]  /*2a260*/  STL.64 [R1+0x1408], R42 ;  /* 0x0014082a01007387 */ /* 0x000fe20000100a00 */
[----:B------:R-:W-:-:S03]  /*2a270*/  IMAD R32, R29, 0x7f, RZ ;  /* 0x0000007f1d207824 */ /* 0x000fc600078e02ff */
[----:B------:R-:W-:Y:S04]  /*2a280*/  LDGSTS.E [R2+0x30004], desc[UR60][R42.64], !P1 ;  /* 0x300040002a027fae */ /* 0x000fe8000c92187c */
[----:B------:R1:W-:Y:S04]  /*2a290*/  STL.64 [R1+0x1410], R38 ;  /* 0x0014102601007387 */ /* 0x0003e80000100a00 */
[----:B------:R1:W-:Y:S01]  /*2a2a0*/  LDGSTS.E [R2+0x34004], desc[UR60][R38.64], !P1 ;  /* 0x3400400026027fae */ /* 0x0003e2000c92187c */
[----:B------:R-:W-:-:S03]  /*2a2b0*/  ISETP.NE.U32.AND P3, PT, R0, RZ, PT ;  /* 0x000000ff0000720c */ /* 0x000fc60003f65070 */
[----:B------:R2:W-:Y:S01]  /*2a2c0*/  STL.64 [R1+0x1418], R36 ;  /* 0x0014182401007387 */ /* 0x0005e20000100a00 */
[----:B----4-:R-:W-:-:S03]  /*2a2d0*/  IMAD.WIDE R14, R31, 0x4, R24 ;  /* 0x000000041f0e7825 */ /* 0x010fc600078e0218 */
[----:B------:R2:W-:Y:S01]  /*2a2e0*/  LDGSTS.E [R2+0x38004], desc[UR60][R36.64], !P1 ;  /* 0x3800400024027fae */ /* 0x0005e2000c92187c */
[----:B-1----:R-:W-:-:S03]  /*2a2f0*/  IMAD.WIDE R38, R31, 0x4, R26 ;  /* 0x000000041f267825 */ /* 0x002fc600078e021a */
[----:B------:R1:W-:Y:S01]  /*2a300*/  STL.64 [R1+0x1420], R34 ;  /* 0x0014202201007387 */ /* 0x0003e20000100a00 */
[----:B------:R-:W-:-:S03]  /*2a310*/  IADD3 R0, R140, R245, RZ ;  /* 0x000000f58c007210 */ /* 0x000fc60007ffe0ff */
[----:B------:R1:W-:Y:S01]  /*2a320*/  LDGSTS.E [R2+0x3c004], desc[UR60][R34.64], !P1 ;  /* 0x3c00400022027fae */ /* 0x0003e2000c92187c */
[----:B--2---:R-:W-:-:S03]  /*2a330*/  IMAD.WIDE R36, R31, 0x4, R20 ;  /* 0x000000041f247825 */ /* 0x004fc600078e0214 */
[----:B------:R-:W-:Y:S01]  /*2a340*/  LDGSTS.E [R2+0x30008], desc[UR60][R38.64], !P0 ;  /* 0x3000800026027fae */ /* 0x000fe2000c12187c */
[----:B------:R-:W-:-:S03]  /*2a350*/  IMAD.WIDE R12, R32, 0x4, R26 ;  /* 0x00000004200c7825 */ /* 0x000fc600078e021a */
[----:B------:R-:W-:Y:S01]  /*2a360*/  LDGSTS.E [R2+0x34008], desc[UR60][R36.64], !P0 ;  /* 0x3400800024027fae */ /* 0x000fe2000c12187c */
[----:B-1----:R-:W-:-:S04]  /*2a370*/  IMAD.WIDE R34, R31, 0x4, R22 ;  /* 0x000000041f227825 */ /* 0x002fc800078e0216 */
[C---:B------:R-:W-:Y:S01]  /*2a380*/  IMAD.WIDE R10, R32.reuse, 0x4, R20 ;  /* 0x00000004200a7825 */ /* 0x040fe200078e0214 */
[----:B------:R-:W-:Y:S03]  /*2a390*/  LDGSTS.E [R2+0x38008], desc[UR60][R34.64], !P0 ;  /* 0x3800800022027fae */ /* 0x000fe6000c12187c */
[C---:B------:R-:W-:Y:S01]  /*2a3a0*/  IMAD.WIDE R6, R32.reuse, 0x4, R22 ;  /* 0x0000000420067825 */ /* 0x040fe200078e0216 */
[----:B------:R-:W-:Y:S03]  /*2a3b0*/  LDGSTS.E [R2+0x3c008], desc[UR60][R14.64], !P0 ;  /* 0x3c0080000e027fae */ /* 0x000fe6000c12187c */
[----:B------:R-:W-:Y:S01]  /*2a3c0*/  IMAD.WIDE R4, R32, 0x4, R24 ;  /* 0x0000000420047825 */ /* 0x000fe200078e0218 */
[----:B------:R-:W-:Y:S01]  /*2a3d0*/  LDGSTS.E [R2+0x3000c], desc[UR60][R12.64], !P6 ;  /* 0x3000c0000c027fae */ /* 0x000fe2000f12187c */
[----:B------:R-:W-:-:S02]  /*2a3e0*/  LEA R28, P1, R33, R244, 0x2 ;  /* 0x000000f4211c7211 */ /* 0x000fc400078210ff */
[C---:B------:R-:W-:Y:S01]  /*2a3f0*/  VIADD R29, R0.reuse, 0x100000 ;  /* 0x00100000001d7836 */ /* 0x040fe20000000000 */
[----:B------:R-:W-:Y:S01]  /*2a400*/  LDGSTS.E [R2+0x3400c], desc[UR60][R10.64], !P6 ;  /* 0x3400c0000a027fae */ /* 0x000fe2000f12187c */
[----:B------:R-:W-:-:S03]  /*2a410*/  VIADD R30, R0, 0x100000 ;  /* 0x00100000001e7836 */ /* 0x000fc60000000000 */
[----:B------:R-:W-:Y:S01]  /*2a420*/  LDGSTS.E [R2+0x3800c], desc[UR60][R6.64], !P6 ;  /* 0x3800c00006027fae */ /* 0x000fe2000f12187c */
[----:B------:R-:W-:-:S03]  /*2a430*/  IADD3 R31, R0, 0x100000, RZ ;  /* 0x00100000001f7810 */ /* 0x000fc60007ffe0ff */
[----:B------:R-:W-:Y:S04]  /*2a440*/  LDGSTS.E [R2+0x3c00c], desc[UR60][R4.64], !P6 ;  /* 0x3c00c00004027fae */ /* 0x000fe8000f12187c */
[----:B------:R-:W0:Y:S04]  /*2a450*/  LDGDEPBAR ;  /* 0x00000000000079af */ /* 0x000e280000000000 */
[----:B------:R1:W-:Y:S04]  /*2a460*/  LDGSTS.E [R29], desc[UR60][R18.64], P2 ;  /* 0x00000000121d7fae */ /* 0x0003e8000912187c */
[----:B------:R-:W-:Y:S04]  /*2a470*/  STL.64 [R1+0x4ae8], R26 ;  /* 0x004ae81a01007387 */ /* 0x000fe80000100a00 */
[----:B------:R2:W-:Y:S01]  /*2a480*/  LDGSTS.E [R30+0x400], desc[UR60][R8.64], P2 ;  /* 0x00400000081e7fae */ /* 0x0005e2000912187c */
[----:B-1----:R-:W-:-:S03]  /*2a490*/  LEA.HI.X.SX32 R29, R33, R16, 0x2, P1 ;  /* 0x00000010211d7211 */ /* 0x002fc600008f16ff */
[----:B------:R-:W-:Y:S01]  /*2a4a0*/  STL.64 [R1+0x1430], R12 ;  /* 0x0014300c01007387 */ /* 0x000fe20000100a00 */
[----:B------:R-:W-:-:S03]  /*2a4b0*/  LEA R32, P1, R49, R244, 0x2 ;  /* 0x000000f431207211 */ /* 0x000fc600078210ff */
[----:B------:R-:W-:Y:S01]  /*2a4c0*/  STL.64 [R1+0x1428], R38 ;  /* 0x0014282601007387 */ /* 0x000fe20000100a00 */
[----:B--2---:R-:W-:-:S03]  /*2a4d0*/  LEA R30, P0, R41, R244, 0x2 ;  /* 0x000000f4291e7211 */ /* 0x004fc600078010ff */
[----:B------:R-:W-:Y:S01]  /*2a4e0*/  STL.64 [R1+0x14e0], R14 ;  /* 0x0014e00e01007387 */ /* 0x000fe20000100a00 */
[----:B------:R-:W-:-:S03]  /*2a4f0*/  LEA.HI.X.SX32 R33, R49, R16, 0x2, P1 ;  /* 0x0000001031217211 */ /* 0x000fc600008f16ff */
[----:B------:R1:W-:Y:S04]  /*2a500*/  STL.64 [R1+0x14c0], R34 ;  /* 0x0014c02201007387 */ /* 0x0003e80000100a00 */
[----:B------:R2:W-:Y:S04]  /*2a510*/  LDGSTS.E [R31+0x800], desc[UR60][R28.64], P2 ;  /* 0x008000001c1f7fae */ /* 0x0005e8000912187c */
[----:B------:R3:W-:Y:S01]  /*2a520*/  STL.64 [R1+0x14a0], R36 ;  /* 0x0014a02401007387 */ /* 0x0007e20000100a00 */
[----:B-1----:R-:W-:Y:S01]  /*2a530*/  VIADD R35, R0, 0x100000 ;  /* 0x0010000000237836 */ /* 0x002fe20000000000 */
[----:B--2---:R-:W-:-:S02]  /*2a540*/  LEA.HI.X.SX32 R31, R41, R16, 0x2, P0 ;  /* 0x00000010291f7211 */ /* 0x004fc400000f16ff */
[----:B------:R-:W-:Y:S01]  /*2a550*/  LEA R34, P0, R57, R244, 0x2 ;  /* 0x000000f439227211 */ /* 0x000fe200078010ff */
[C---:B---3--:R-:W-:Y:S02]  /*2a560*/  VIADD R36, R0.reuse, 0x100000 ;  /* 0x0010000000247836 */ /* 0x048fe40000000000 */
[----:B------:R1:W-:Y:S01]  /*2a570*/  LDGSTS.E [R35+0xc00], desc[UR60][R30.64], P2 ;  /* 0x00c000001e237fae */ /* 0x0003e2000912187c */
[----:B------:R-:W-:-:S03]  /*2a580*/  IADD3 R37, R0, 0x100000, RZ ;  /* 0x0010000000257810 */ /* 0x000fc60007ffe0ff */
[----:B------:R2:W-:Y:S01]  /*2a590*/  LDGSTS.E [R36+0x1000], desc[UR60][R32.64], P2 ;  /* 0x0100000020247fae */ /* 0x0005e2000912187c */
[----:B------:R-:W-:Y:S01]  /*2a5a0*/  LEA R38, P1, R81, R244, 0x2 ;  /* 0x000000f451267211 */ /* 0x000fe200078210ff */
[----:B------:R-:W-:Y:S01]  /*2a5b0*/  VIADD R41, R0, 0x100000 ;  /* 0x0010000000297836 */ /* 0x000fe20000000000 */
[----:B-1----:R-:W-:Y:S02]  /*2a5c0*/  LEA.HI.X.SX32 R35, R57, R16, 0x2, P0 ;  /* 0x0000001039237211 */ /* 0x002fe400000f16ff */
[----:B--2---:R-:W-:-:S03]  /*2a5d0*/  LEA R36, P0, R73, R244, 0x2 ;  /* 0x000000f449247211 */ /* 0x004fc600078010ff */
[----:B------:R1:W-:Y:S01]  /*2a5e0*/  LDGSTS.E [R37+0x1400], desc[UR60][R34.64], P2 ;  /* 0x0140000022257fae */ /* 0x0003e2000912187c */
[C---:B------:R-:W-:Y:S01]  /*2a5f0*/  VIADD R42, R0.reuse, 0x100000 ;  /* 0x00100000002a7836 */ /* 0x040fe20000000000 */
[-C--:B------:R-:W-:Y:S02]  /*2a600*/  LEA.HI.X.SX32 R39, R81, R16.reuse, 0x2, P1 ;  /* 0x0000001051277211 */ /* 0x080fe400008f16ff */
[----:B------:R-:W-:Y:S02]  /*2a610*/  IADD3 R43, R0, 0x100000, RZ ;  /* 0x00100000002b7810 */ /* 0x000fe40007ffe0ff */
[----:B-1----:R-:W-:Y:S02]  /*2a620*/  LEA.HI.X.SX32 R37, R73, R16, 0x2, P0 ;  /* 0x0000001049257211 */ /* 0x002fe400000f16ff */
[----:B------:R-:W-:-:S03]  /*2a630*/  LEA R40, P0, R111, R244, 0x2 ;  /* 0x000000f46f287211 */ /* 0x000fc600078010ff */
[----:B------:R1:W-:Y:S01]  /*2a640*/  LDGSTS.E [R41+0x1800], desc[UR60][R36.64], P2 ;  /* 0x0180000024297fae */ /* 0x0003e2000912187c */
[----:B------:R-:W-:-:S03]  /*2a650*/  LEA R44, P1, R113, R244, 0x2 ;  /* 0x000000f4712c7211 */ /* 0x000fc600078210ff */
[----:B------:R2:W-:Y:S01]  /*2a660*/  LDGSTS.E [R42+0x1c00], desc[UR60][R38.64], P2 ;  /* 0x01c00000262a7fae */ /* 0x0005e2000912187c */
[C---:B------:R-:W-:Y:S01]  /*2a670*/  VIADD R47, R0.reuse, 0x100000 ;  /* 0x00100000002f7836 */ /* 0x040fe20000000000 */
[-C--:B-1----:R-:W-:Y:S01]  /*2a680*/  LEA.HI.X.SX32 R41, R111, R16.reuse, 0x2, P0 ;  /* 0x000000106f297211 */ /* 0x082fe200000f16ff */
[C---:B------:R-:W-:Y:S01]  /*2a690*/  VIADD R48, R0.reuse, 0x100000 ;  /* 0x0010000000307836 */ /* 0x040fe20000000000 */
[----:B------:R-:W-:Y:S02]  /*2a6a0*/  LEA.HI.X.SX32 R45, R113, R16, 0x2, P1 ;  /* 0x00000010712d7211 */ /* 0x000fe400008f16ff */
[----:B------:R-:W-:Y:S01]  /*2a6b0*/  IADD3 R49, R0, 0x100000, RZ ;  /* 0x0010000000317810 */ /* 0x000fe20007ffe0ff */
[----:B------:R1:W-:Y:S01]  /*2a6c0*/  LDGSTS.E [R43+0x2000], desc[UR60][R40.64], P2 ;  /* 0x02000000282b7fae */ /* 0x0003e2000912187c */
[----:B--2---:R-:W-:Y:S01]  /*2a6d0*/  LEA R42, P0, R112, R244, 0x2 ;  /* 0x000000f4702a7211 */ /* 0x004fe200078010ff */
[C---:B------:R-:W-:Y:S02]  /*2a6e0*/  VIADD R53, R0.reuse, 0x100000 ;  /* 0x0010000000357836 */ /* 0x040fe40000000000 */
[C---:B------:R-:W-:Y:S01]  /*2a6f0*/  VIADD R54, R0.reuse, 0x100000 ;  /* 0x0010000000367836 */ /* 0x040fe20000000000 */
[C---:B------:R-:W-:Y:S01]  /*2a700*/  IADD3 R55, R0.reuse, 0x100000, RZ ;  /* 0x0010000000377810 */ /* 0x040fe20007ffe0ff */
[----:B------:R-:W-:-:S02]  /*2a710*/  VIADD R59, R0, 0x100000 ;  /* 0x00100000003b7836 */ /* 0x000fc40000000000 */
[C---:B------:R-:W-:Y:S01]  /*2a720*/  VIADD R60, R0.reuse, 0x100000 ;  /* 0x00100000003c7836 */ /* 0x040fe20000000000 */
[C---:B------:R-:W-:Y:S01]  /*2a730*/  IADD3 R61, R0.reuse, 0x100000, RZ ;  /* 0x00100000003d7810 */ /* 0x040fe20007ffe0ff */
[C---:B------:R-:W-:Y:S02]  /*2a740*/  VIADD R65, R0.reuse, 0x100000 ;  /* 0x0010000000417836 */ /* 0x040fe40000000000 */
[----:B------:R-:W-:Y:S01]  /*2a750*/  VIADD R66, R0, 0x100000 ;  /* 0x0010000000427836 */ /* 0x000fe20000000000 */
[----:B-1----:R-:W-:Y:S02]  /*2a760*/  LEA.HI.X.SX32 R43, R112, R16, 0x2, P0 ;  /* 0x00000010702b7211 */ /* 0x002fe400000f16ff */
[C---:B------:R-:W-:Y:S01]  /*2a770*/  IADD3 R67, R0.reuse, 0x100000, RZ ;  /* 0x0010000000437810 */ /* 0x040fe20007ffe0ff */
[----:B------:R-:W-:Y:S01]  /*2a780*/  VIADD R71, R0, 0x100000 ;  /* 0x0010000000477836 */ /* 0x000fe20000000000 */
[-C--:B------:R-:W-:Y:S01]  /*2a790*/  LEA R46, P0, R114, R244.reuse, 0x2 ;  /* 0x000000f4722e7211 */ /* 0x080fe200078010ff */
[----:B------:R1:W-:Y:S01]  /*2a7a0*/  LDGSTS.E [R47+0x2400], desc[UR60][R42.64], P2 ;  /* 0x024000002a2f7fae */ /* 0x0003e2000912187c */
[----:B------:R-:W-:Y:S01]  /*2a7b0*/  LEA R50, P1, R116, R244, 0x2 ;  /* 0x000000f474327211 */ /* 0x000fe200078210ff */
[C---:B------:R-:W-:Y:S01]  /*2a7c0*/  VIADD R72, R0.reuse, 0x100000 ;  /* 0x0010000000487836 */ /* 0x040fe20000000000 */
[C---:B------:R-:W-:Y:S01]  /*2a7d0*/  IADD3 R73, R0.reuse, 0x100000, RZ ;  /* 0x0010000000497810 */ /* 0x040fe20007ffe0ff */
[----:B------:R2:W-:Y:S01]  /*2a7e0*/  LDGSTS.E [R48+0x2800], desc[UR60][R44.64], P2 ;  /* 0x028000002c307fae */ /* 0x0005e2000912187c */
[C---:B------:R-:W-:Y:S01]  /*2a7f0*/  VIADD R77, R0.reuse, 0x100000 ;  /* 0x00100000004d7836 */ /* 0x040fe20000000000 */
[C---:B------:R-:W-:Y:S01]  /*2a800*/  IADD3 R79, R0.reuse, 0x100000, RZ ;  /* 0x00100000004f7810 */ /* 0x040fe20007ffe0ff */
[C---:B------:R-:W-:Y:S01]  /*2a810*/  VIADD R78, R0.reuse, 0x100000 ;  /* 0x00100000004e7836 */ /* 0x040fe20000000000 */
[----:B------:R-:W-:Y:S01]  /*2a820*/  STL.64 [R1+0x4af0], R24 ;  /* 0x004af01801007387 */ /* 0x000fe20000100a00 */
[C---:B------:R-:W-:Y:S01]  /*2a830*/  VIADD R83, R0.reuse, 0x100000 ;  /* 0x0010000000537836 */ /* 0x040fe20000000000 */
[C---:B------:R-:W-:Y:S01]  /*2a840*/  IADD3 R85, R0.reuse, 0x100000, RZ ;  /* 0x0010000000557810 */ /* 0x040fe20007ffe0ff */
[----:B------:R-:W-:Y:S01]  /*2a850*/  VIADD R84, R0, 0x100000 ;  /* 0x0010000000547836 */ /* 0x000fe20000000000 */
[-C--:B-1----:R-:W-:Y:S01]  /*2a860*/  LEA.HI.X.SX32 R47, R114, R16.reuse, 0x2, P0 ;  /* 0x00000010722f7211 */ /* 0x082fe200000f16ff */
[----:B------:R-:W-:Y:S01]  /*2a870*/  VIADD R89, R0, 0x100000 ;  /* 0x0010000000597836 */ /* 0x000fe20000000000 */
[----:B------:R-:W-:Y:S01]  /*2a880*/  LEA.HI.X.SX32 R51, R116, R16, 0x2, P1 ;  /* 0x0000001074337211 */ /* 0x000fe200008f16ff */
[----:B------:R-:W-:Y:S01]  /*2a890*/  STL.64 [R1+0x4af8], R22 ;  /* 0x004af81601007387 */ /* 0x000fe20000100a00 */
[-C--:B--2---:R-:W-:Y:S01]  /*2a8a0*/  LEA R48, P0, R115, R244.reuse, 0x2 ;  /* 0x000000f473307211 */ /* 0x084fe200078010ff */
[C---:B------:R-:W-:Y:S01]  /*2a8b0*/  VIADD R91, R0.reuse, 0x100000 ;  /* 0x00100000005b7836 */ /* 0x040fe20000000000 */
[C---:B------:R-:W-:Y:S01]  /*2a8c0*/  IADD3 R90, R0.reuse, 0x100000, RZ ;  /* 0x00100000005a7810 */ /* 0x040fe20007ffe0ff */
[----:B------:R1:W-:Y:S01]  /*2a8d0*/  LDGSTS.E [R49+0x2c00], desc[UR60][R46.64], P2 ;  /* 0x02c000002e317fae */ /* 0x0003e2000912187c */
[----:B------:R-:W-:Y:S01]  /*2a8e0*/  LEA R56, P1, R119, R244, 0x2 ;  /* 0x000000f477387211 */ /* 0x000fe200078210ff */
[C---:B------:R-:W-:Y:S01]  /*2a8f0*/  VIADD R93, R0.reuse, 0x100000 ;  /* 0x00100000005d7836 */ /* 0x040fe20000000000 */
[C---:B------:R-:W-:Y:S01]  /*2a900*/  IADD3 R94, R0.reuse, 0x100000, RZ ;  /* 0x00100000005e7810 */ /* 0x040fe20007ffe0ff */
[C---:B------:R-:W-:Y:S01]  /*2a910*/  VIADD R95, R0.reuse, 0x100000 ;  /* 0x00100000005f7836 */ /* 0x040fe20000000000 */
[----:B------:R-:W2:Y:S01]  /*2a920*/  LDC R111, c[0x0][0x240] ;  /* 0x00009000ff6f7b82 */ /* 0x000ea20000000800 */
[----:B-1----:R-:W-:Y:S01]  /*2a930*/  LEA.HI.X.SX32 R49, R115, R16, 0x2, P0 ;  /* 0x0000001073317211 */ /* 0x002fe200000f16ff */
[----:B------:R-:W-:Y:S01]  /*2a940*/  VIADD R96, R0, 0x100000 ;  /* 0x0010000000607836 */ /* 0x000fe20000000000 */
[----:B------:R-:W-:Y:S01]  /*2a950*/  LEA R52, P0, R117, R244, 0x2 ;  /* 0x000000f475347211 */ /* 0x000fe200078010ff */
[----:B------:R-:W-:Y:S01]  /*2a960*/  STL.64 [R1+0x1438], R4 ;  /* 0x0014380401007387 */ /* 0x000fe20000100a00 */
[----:B------:R-:W-:-:S03]  /*2a970*/  LEA.HI.X.SX32 R57, R119, R16, 0x2, P1 ;  /* 0x0000001077397211 */ /* 0x000fc600008f16ff */
[----:B------:R-:W1:Y:S01]  /*2a980*/  LDC R115, c[0x0][0x240] ;  /* 0x00009000ff737b82 */ /* 0x000e620000000800 */
[----:B------:R3:W-:Y:S04]  /*2a990*/  LDGSTS.E [R53+0x3000], desc[UR60][R48.64], P2 ;  /* 0x0300000030357fae */ /* 0x0007e8000912187c */
[----:B------:R4:W-:Y:S03]  /*2a9a0*/  LDGSTS.E [R54+0x3400], desc[UR60][R50.64], P2 ;  /* 0x0340000032367fae */ /* 0x0009e6000912187c */
[----:B------:R-:W1:Y:S01]  /*2a9b0*/  LDC R112, c[0x0][0x240] ;  /* 0x00009000ff707b82 */ /* 0x000e620000000800 */
[----:B---3--:R-:W-:Y:S02]  /*2a9c0*/  LEA.HI.X.SX32 R53, R117, R16, 0x2, P0 ;  /* 0x0000001075357211 */ /* 0x008fe400000f16ff */
[-C--:B------:R-:W-:Y:S01]  /*2a9d0*/  LEA R62, P1, R122, R244.reuse, 0x2 ;  /* 0x000000f47a3e7211 */ /* 0x080fe200078210ff */
[----:B------:R-:W-:Y:S01]  /*2a9e0*/  STL.64 [R1+0x1520], R6 ;  /* 0x0015200601007387 */ /* 0x000fe20000100a00 */
[----:B----4-:R-:W-:-:S03]  /*2a9f0*/  LEA R54, P0, R118, R244, 0x2 ;  /* 0x000000f476367211 */ /* 0x010fc600078010ff */
[----:B------:R-:W3:Y:S01]  /*2aa00*/  LDC R114, c[0x0][0x240] ;  /* 0x00009000ff727b82 */ /* 0x000ee20000000800 */
[----:B------:R4:W-:Y:S07]  /*2aa10*/  LDGSTS.E [R55+0x3800], desc[UR60][R52.64], P2 ;  /* 0x0380000034377fae */ /* 0x0009ee000912187c */
[----:B------:R-:W3:Y:S01]  /*2aa20*/  LDC R113, c[0x0][0x240] ;  /* 0x00009000ff717b82 */ /* 0x000ee20000000800 */
[----:B----4-:R-:W-:Y:S02]  /*2aa30*/  LEA.HI.X.SX32 R55, R118, R16, 0x2, P0 ;  /* 0x0000001076377211 */ /* 0x010fe400000f16ff */
[----:B------:R-:W-:-:S05]  /*2aa40*/  LEA R58, P0, R120, R244, 0x2 ;  /* 0x000000f4783a7211 */ /* 0x000fca00078010ff */
[----:B------:R-:W4:Y:S01]  /*2aa50*/  LDC R116, c[0x0][0x240] ;  /* 0x00009000ff747b82 */ /* 0x000f220000000800 */
[----:B------:R2:W-:Y:S04]  /*2aa60*/  LDGSTS.E [R59+0x3c00], desc[UR60][R54.64], P2 ;  /* 0x03c00000363b7fae */ /* 0x0005e8000912187c */
[----:B------:R1:W-:Y:S01]  /*2aa70*/  LDGSTS.E [R60+0x4000], desc[UR60][R56.64], P2 ;  /* 0x04000000383c7fae */ /* 0x0003e2000912187c */
[-C--:B------:R-:W-:Y:S02]  /*2aa80*/  LEA.HI.X.SX32 R63, R122, R16.reuse, 0x2, P1 ;  /* 0x000000107a3f7211 */ /* 0x080fe400008f16ff */
[----:B------:R-:W4:Y:S01]  /*2aa90*/  LDC R119, c[0x0][0x240] ;  /* 0x00009000ff777b82 */ /* 0x000f220000000800 */
[----:B--2---:R-:W-:Y:S02]  /*2aaa0*/  LEA.HI.X.SX32 R59, R120, R16, 0x2, P0 ;  /* 0x00000010783b7211 */ /* 0x004fe400000f16ff */
[-C--:B------:R-:W-:Y:S01]  /*2aab0*/  LEA R68, P1, R125, R244.reuse, 0x2 ;  /* 0x000000f47d447211 */ /* 0x080fe200078210ff */
[----:B------:R-:W-:Y:S01]  /*2aac0*/  STL.64 [R1+0x4b00], R20 ;  /* 0x004b001401007387 */ /* 0x000fe20000100a00 */
[----:B-1----:R-:W-:-:S03]  /*2aad0*/  LEA R60, P0, R121, R244, 0x2 ;  /* 0x000000f4793c7211 */ /* 0x002fc600078010ff */
[----:B------:R-:W1:Y:S01]  /*2aae0*/  LDC R120, c[0x0][0x240] ;  /* 0x00009000ff787b82 */ /* 0x000e620000000800 */
[----:B------:R2:W-:Y:S07]  /*2aaf0*/  LDGSTS.E [R61+0x4400], desc[UR60][R58.64], P2 ;  /* 0x044000003a3d7fae */ /* 0x0005ee000912187c */
[----:B------:R-:W1:Y:S01]  /*2ab00*/  LDC R117, c[0x0][0x240] ;  /* 0x00009000ff757b82 */ /* 0x000e620000000800 */
[----:B--2---:R-:W-:Y:S02]  /*2ab10*/  LEA.HI.X.SX32 R61, R121, R16, 0x2, P0 ;  /* 0x00000010793d7211 */ /* 0x004fe400000f16ff */
[----:B------:R-:W-:-:S05]  /*2ab20*/  LEA R64, P0, R123, R244, 0x2 ;  /* 0x000000f47b407211 */ /* 0x000fca00078010ff */
[----:B------:R-:W2:Y:S01]  /*2ab30*/  LDC R118, c[0x0][0x240] ;  /* 0x00009000ff767b82 */ /* 0x000ea20000000800 */
[----:B------:R3:W-:Y:S04]  /*2ab40*/  LDGSTS.E [R65+0x4800], desc[UR60][R60.64], P2 ;  /* 0x048000003c417fae */ /* 0x0007e8000912187c */
[----:B------:R4:W-:Y:S01]  /*2ab50*/  LDGSTS.E [R66+0x4c00], desc[UR60][R62.64], P2 ;  /* 0x04c000003e427fae */ /* 0x0009e2000912187c */
[-C--:B------:R-:W-:Y:S02]  /*2ab60*/  LEA.HI.X.SX32 R69, R125, R16.reuse, 0x2, P1 ;  /* 0x000000107d457211 */ /* 0x080fe400008f16ff */
        /* <DEDUP_REMOVED lines=15> */
[----:B--2---:R-:W-:Y:S01]  /*2ac60*/  LEA.HI.X.SX32 R71, R126, R16, 0x2, P0 ;  /* 0x000000107e477211 */ /* 0x004fe200000f16ff */
[----:B------:R2:W-:Y:S01]  /*2ac70*/  STL.64 [R1+0x4b08], R2 ;  /* 0x004b080201007387 */ /* 0x0005e20000100a00 */
[----:B------:R-:W-:-:S05]  /*2ac80*/  LEA R80, P1, R131, R244, 0x2 ;  /* 0x000000f483507211 */ /* 0x000fca00078210ff */
[----:B------:R-:W4:Y:S01]  /*2ac90*/  LDC R126, c[0x0][0x240] ;  /* 0x00009000ff7e7b82 */ /* 0x000f220000000800 */
[C---:B-1----:R-:W-:Y:S01]  /*2aca0*/  LEA R72, P0, R127.reuse, R244, 0x2 ;  /* 0x000000f47f487211 */ /* 0x042fe200078010ff */
[----:B------:R1:W-:Y:S04]  /*2acb0*/  LDGSTS.E [R73+0x5c00], desc[UR60][R70.64], P2 ;  /* 0x05c0000046497fae */ /* 0x0003e8000912187c */
[----:B------:R-:W-:Y:S02]  /*2acc0*/  STL.64 [R1+0x4b10], R18 ;  /* 0x004b101201007387 */ /* 0x000fe40000100a00 */
[----:B------:R-:W4:Y:S01]  /*2acd0*/  LDC R128, c[0x0][0x240] ;  /* 0x00009000ff807b82 */ /* 0x000f220000000800 */
[----:B-1----:R-:W-:Y:S02]  /*2ace0*/  LEA.HI.X.SX32 R73, R127, R16, 0x2, P0 ;  /* 0x000000107f497211 */ /* 0x002fe400000f16ff */
[----:B------:R-:W-:Y:S01]  /*2acf0*/  LEA R76, P0, R129, R244, 0x2 ;  /* 0x000000f4814c7211 */ /* 0x000fe200078010ff */
[----:B------:R-:W-:Y:S01]  /*2ad00*/  STL.64 [R1+0x4b18], R8 ;  /* 0x004b180801007387 */ /* 0x000fe20000100a00 */
[----:B------:R-:W-:-:S03]  /*2ad10*/  LEA.HI.X.SX32 R81, R131, R16, 0x2, P1 ;  /* 0x0000001083517211 */ /* 0x000fc600008f16ff */
[----:B------:R-:W1:Y:S01]  /*2ad20*/  LDC R127, c[0x0][0x240] ;  /* 0x00009000ff7f7b82 */ /* 0x000e620000000800 */
[----:B------:R3:W-:Y:S04]  /*2ad30*/  LDGSTS.E [R77+0x6000], desc[UR60][R72.64], P2 ;  /* 0x06000000484d7fae */ /* 0x0007e8000912187c */
[----:B------:R3:W-:Y:S01]  /*2ad40*/  LDGSTS.E [R78+0x6400], desc[UR60][R74.64], P2 ;  /* 0x064000004a4e7fae */ /* 0x0007e2000912187c */
[----:B--2---:R-:W-:Y:S02]  /*2ad50*/  LEA R2, P6, R105, R244, 0x2 ;  /* 0x000000f469027211 */ /* 0x004fe400078c10ff */
[----:B------:R-:W2:Y:S01]  /*2ad60*/  LDC R131, c[0x0][0x240] ;  /* 0x00009000ff837b82 */ /* 0x000ea20000000800 */
[----:B------:R-:W-:Y:S01]  /*2ad70*/  STL.64 [R1+0x4b20], R28 ;  /* 0x004b201c01007387 */ /* 0x000fe20000100a00 */
[----:B---3--:R-:W-:-:S03]  /*2ad80*/  LEA.HI.X.SX32 R77, R129, R16, 0x2, P0 ;  /* 0x00000010814d7211 */ /* 0x008fc600000f16ff */
[----:B------:R-:W-:Y:S01]  /*2ad90*/  STL.64 [R1+0x4b28], R30 ;  /* 0x004b281e01007387 */ /* 0x000fe20000100a00 */
[-C--:B------:R-:W-:Y:S02]  /*2ada0*/  LEA R86, P1, R134, R244.reuse, 0x2 ;  /* 0x000000f486567211 */ /* 0x080fe400078210ff */
[----:B------:R-:W3:Y:S01]  /*2adb0*/  LDC R129, c[0x0][0x240] ;  /* 0x00009000ff817b82 */ /* 0x000ee20000000800 */
[C---:B------:R-:W-:Y:S01]  /*2adc0*/  LEA R78, P0, R130.reuse, R244, 0x2 ;  /* 0x000000f4824e7211 */ /* 0x040fe200078010ff */
[----:B------:R-:W-:Y:S04]  /*2add0*/  STL.64 [R1+0x4b30], R32 ;  /* 0x004b302001007387 */ /* 0x000fe80000100a00 */
[----:B------:R4:W-:Y:S04]  /*2ade0*/  LDGSTS.E [R79+0x6800], desc[UR60][R76.64], P2 ;  /* 0x068000004c4f7fae */ /* 0x0009e8000912187c */
[----:B------:R1:W-:Y:S04]  /*2adf0*/  STL.64 [R1+0x4b38], R34 ;  /* 0x004b382201007387 */ /* 0x0003e80000100a00 */
[----:B------:R-:W-:Y:S01]  /*2ae00*/  STL.64 [R1+0x4b40], R36 ;  /* 0x004b402401007387 */ /* 0x000fe20000100a00 */
[----:B----4-:R-:W-:-:S03]  /*2ae10*/  LEA.HI.X.SX32 R79, R130, R16, 0x2, P0 ;  /* 0x00000010824f7211 */ /* 0x010fc600000f16ff */
[----:B------:R-:W-:Y:S01]  /*2ae20*/  STL.64 [R1+0x4b48], R38 ;  /* 0x004b482601007387 */ /* 0x000fe20000100a00 */
[----:B------:R-:W-:Y:S01]  /*2ae30*/  LEA R82, P0, R132, R244, 0x2 ;  /* 0x000000f484527211 */ /* 0x000fe200078010ff */
[----:B------:R-:W4:Y:S02]  /*2ae40*/  LDC R130, c[0x0][0x240] ;  /* 0x00009000ff827b82 */ /* 0x000f240000000800 */
[----:B------:R-:W-:Y:S04]  /*2ae50*/  STL.64 [R1+0x4b50], R40 ;  /* 0x004b502801007387 */ /* 0x000fe80000100a00 */
[----:B------:R-:W-:Y:S01]  /*2ae60*/  STL.64 [R1+0x4b58], R42 ;  /* 0x004b582a01007387 */ /* 0x000fe20000100a00 */
[-C--:B------:R-:W-:Y:S01]  /*2ae70*/  LEA.HI.X.SX32 R87, R134, R16.reuse, 0x2, P1 ;  /* 0x0000001086577211 */ /* 0x080fe200008f16ff */
[----:B-1----:R-:W1:Y:S02]  /*2ae80*/  LDC R34, c[0x0][0x240] ;  /* 0x00009000ff227b82 */ /* 0x002e640000000800 */
[----:B------:R2:W-:Y:S04]  /*2ae90*/  STL.64 [R1+0x4b60], R44 ;  /* 0x004b602c01007387 */ /* 0x0005e80000100a00 */
[----:B------:R2:W-:Y:S01]  /*2aea0*/  LDGSTS.E [R83+0x6c00], desc[UR60][R78.64], P2 ;  /* 0x06c000004e537fae */ /* 0x0005e2000912187c */
[-C--:B------:R-:W-:Y:S01]  /*2aeb0*/  LEA.HI.X.SX32 R3, R105, R16.reuse, 0x2, P6 ;  /* 0x0000001069037211 */ /* 0x080fe200030f16ff */
[----:B------:R-:W3:Y:S02]  /*2aec0*/  LDC R134, c[0x0][0x240] ;  /* 0x00009000ff867b82 */ /* 0x000ee40000000800 */
[----:B------:R-:W-:Y:S04]  /*2aed0*/  STL.64 [R1+0x4b68], R46 ;  /* 0x004b682e01007387 */ /* 0x000fe80000100a00 */
[----:B------:R-:W-:Y:S02]  /*2aee0*/  STL.64 [R1+0x4b70], R48 ;  /* 0x004b703001007387 */ /* 0x000fe40000100a00 */
[----:B------:R-:W1:Y:S01]  /*2aef0*/  LDC R105, c[0x0][0x240] ;  /* 0x00009000ff697b82 */ /* 0x000e620000000800 */
[----:B--2---:R-:W-:Y:S01]  /*2af00*/  LEA.HI.X.SX32 R83, R132, R16, 0x2, P0 ;  /* 0x0000001084537211 */ /* 0x004fe200000f16ff */
[----:B------:R2:W-:Y:S04]  /*2af10*/  LDGSTS.E [R84+0x7000], desc[UR60][R80.64], P2 ;  /* 0x0700000050547fae */ /* 0x0005e8000912187c */
[----:B------:R-:W-:Y:S02]  /*2af20*/  STL.64 [R1+0x4b78], R50 ;  /* 0x004b783201007387 */ /* 0x000fe40000100a00 */
[----:B------:R-:W3:Y:S02]  /*2af30*/  LDC R132, c[0x0][0x240] ;  /* 0x00009000ff847b82 */ /* 0x000ee40000000800 */
[----:B------:R-:W-:Y:S01]  /*2af40*/  STL.64 [R1+0x4b80], R52 ;  /* 0x004b803401007387 */ /* 0x000fe20000100a00 */
[----:B--2---:R-:W-:-:S03]  /*2af50*/  LEA R84, P0, R133, R244, 0x2 ;  /* 0x000000f485547211 */ /* 0x004fc600078010ff */
[----:B------:R-:W-:Y:S02]  /*2af60*/  STL.64 [R1+0x4b88], R54 ;  /* 0x004b883601007387 */ /* 0x000fe40000100a00 */
[----:B------:R-:W2:Y:S02]  /*2af70*/  LDC R44, c[0x0][0x240] ;  /* 0x00009000ff2c7b82 */ /* 0x000ea40000000800 */
[----:B------:R-:W-:Y:S04]  /*2af80*/  STL.64 [R1+0x4b90], R56 ;  /* 0x004b903801007387 */ /* 0x000fe80000100a00 */
[----:B------:R4:W-:Y:S04]  /*2af90*/  LDGSTS.E [R85+0x7400], desc[UR60][R82.64], P2 ;  /* 0x0740000052557fae */ /* 0x0009e8000912187c */
[----:B------:R-:W-:Y:S04]  /*2afa0*/  STL.64 [R1+0x4b98], R58 ;  /* 0x004b983a01007387 */ /* 0x000fe80000100a00 */
[----:B------:R-:W-:Y:S01]  /*2afb0*/  STL.64 [R1+0x4ba0], R60 ;  /* 0x004ba03c01007387 */ /* 0x000fe20000100a00 */
[----:B----4-:R-:W-:-:S03]  /*2afc0*/  LEA.HI.X.SX32 R85, R133, R16, 0x2, P0 ;  /* 0x0000001085557211 */ /* 0x010fc600000f16ff */
[----:B------:R-:W-:Y:S01]  /*2afd0*/  STL.64 [R1+0x4ba8], R62 ;  /* 0x004ba83e01007387 */ /* 0x000fe20000100a00 */
[C---:B------:R-:W-:Y:S01]  /*2afe0*/  LEA R88, P0, R135.reuse, R244, 0x2 ;  /* 0x000000f487587211 */ /* 0x040fe200078010ff */
[----:B------:R-:W4:Y:S02]  /*2aff0*/  LDC R133, c[0x0][0x240] ;  /* 0x00009000ff857b82 */ /* 0x000f240000000800 */
[----:B------:R-:W-:Y:S04]  /*2b000*/  STL.64 [R1+0x4bb0], R64 ;  /* 0x004bb04001007387 */ /* 0x000fe80000100a00 */
[----:B------:R-:W-:Y:S04]  /*2b010*/  STL.64 [R1+0x4bb8], R66 ;  /* 0x004bb84201007387 */ /* 0x000fe80000100a00 */
[----:B------:R-:W-:Y:S04]  /*2b020*/  STL.64 [R1+0x4bc0], R68 ;  /* 0x004bc04401007387 */ /* 0x000fe80000100a00 */
[----:B------:R1:W-:Y:S04]  /*2b030*/  LDGSTS.E [R89+0x7800], desc[UR60][R84.64], P2 ;  /* 0x0780000054597fae */ /* 0x0003e8000912187c */
[----:B------:R-:W-:Y:S04]  /*2b040*/  STL.64 [R1+0x4bc8], R70 ;  /* 0x004bc84601007387 */ /* 0x000fe80000100a00 */
[----:B------:R-:W-:Y:S01]  /*2b050*/  STL.64 [R1+0x4bd0], R72 ;  /* 0x004bd04801007387 */ /* 0x000fe20000100a00 */
[----:B-1----:R-:W-:-:S03]  /*2b060*/  LEA.HI.X.SX32 R89, R135, R16, 0x2, P0 ;  /* 0x0000001087597211 */ /* 0x002fc600000f16ff */
[----:B------:R-:W-:Y:S01]  /*2b070*/  STL.64 [R1+0x4bd8], R74 ;  /* 0x004bd84a01007387 */ /* 0x000fe20000100a00 */
[C---:B------:R-:W-:Y:S01]  /*2b080*/  LEA R4, P0, R108.reuse, R244, 0x2 ;  /* 0x000000f46c047211 */ /* 0x040fe200078010ff */
[----:B------:R-:W1:Y:S02]  /*2b090*/  LDC R135, c[0x0][0x240] ;  /* 0x00009000ff877b82 */ /* 0x000e640000000800 */
[----:B------:R-:W-:Y:S01]  /*2b0a0*/  STL.64 [R1+0x4be0], R76 ;  /* 0x004be04c01007387 */ /* 0x000fe20000100a00 */
[----:B------:R-:W-:-:S03]  /*2b0b0*/  LEA.HI.X.SX32 R5, R108, R16, 0x2, P0 ;  /* 0x000000106c057211 */ /* 0x000fc600000f16ff */
[----:B------:R-:W-:Y:S02]  /*2b0c0*/  STL.64 [R1+0x4be8], R78 ;  /* 0x004be84e01007387 */ /* 0x000fe40000100a00 */
[----:B------:R-:W2:Y:S02]  /*2b0d0*/  LDC R108, c[0x0][0x240] ;  /* 0x00009000ff6c7b82 */ /* 0x000ea40000000800 */
[----:B------:R-:W-:Y:S04]  /*2b0e0*/  STL.64 [R1+0x4bf0], R80 ;  /* 0x004bf05001007387 */ /* 0x000fe80000100a00 */
[----:B------:R-:W-:Y:S04]  /*2b0f0*/  STL.64 [R1+0x4bf8], R82 ;  /* 0x004bf85201007387 */ /* 0x000fe80000100a00 */
[----:B------:R-:W-:Y:S04]  /*2b100*/  STL.64 [R1+0x4c00], R84 ;  /* 0x004c005401007387 */ /* 0x000fe80000100a00 */
[----:B------:R-:W-:Y:S04]  /*2b110*/  STL.64 [R1+0x4c08], R86 ;  /* 0x004c085601007387 */ /* 0x000fe80000100a00 */
[----:B------:R-:W-:Y:S04]  /*2b120*/  STL.64 [R1+0x4c10], R88 ;  /* 0x004c105801007387 */ /* 0x000fe80000100a00 */
[----:B------:R3:W-:Y:S04]  /*2b130*/  STL.64 [R1+0x170], R4 ;  /* 0x0001700401007387 */ /* 0x0007e80000100a00 */
[----:B------:R-:W4:Y:S04]  /*2b140*/  LDL.LU R178, [R1+0x15c0] ;  /* 0x0015c00001b27983 */ /* 0x000f280000300800 */
[----:B------:R-:W2:Y:S04]  /*2b150*/  LDL.LU R177, [R1+0x15bc] ;  /* 0x0015bc0001b17983 */ /* 0x000ea80000300800 */
[----:B------:R-:W4:Y:S04]  /*2b160*/  LDL.LU R175, [R1+0x15b8] ;  /* 0x0015b80001af7983 */ /* 0x000f280000300800 */
[----:B------:R-:W4:Y:S04]  /*2b170*/  LDL.LU R173, [R1+0x15b0] ;  /* 0x0015b00001ad7983 */ /* 0x000f280000300800 */
[----:B------:R-:W4:Y:S04]  /*2b180*/  LDL.LU R174, [R1+0x15a0] ;  /* 0x0015a00001ae7983 */ /* 0x000f280000300800 */
[----:B------:R-:W4:Y:S04]  /*2b190*/  LDL.LU R171, [R1+0x1588] ;  /* 0x0015880001ab7983 */ /* 0x000f280000300800 */
[----:B------:R-:W4:Y:S01]  /*2b1a0*/  LDL.LU R140, [R1+0x159c] ;  /* 0x00159c00018c7983 */ /* 0x000f220000300800 */
[----:B------:R-:W-:-:S03]  /*2b1b0*/  LEA R92, P0, R137, R244, 0x2 ;  /* 0x000000f4895c7211 */ /* 0x000fc600078010ff */
[----:B------:R-:W-:Y:S04]  /*2b1c0*/  LDGSTS.E [R91+0x7c00], desc[UR60][R86.64], P2 ;  /* 0x07c00000565b7fae */ /* 0x000fe8000912187c */
[----:B------:R3:W-:Y:S04]  /*2b1d0*/  LDGSTS.E [R90+0x20000], desc[UR60][R88.64], P2 ;  /* 0x20000000585a7fae */ /* 0x0007e8000912187c */
[----:B------:R1:W-:Y:S01]  /*2b1e0*/  LDGSTS.E [R93+0x20400], desc[UR60][R4.64], P2 ;  /* 0x20400000045d7fae */ /* 0x0003e2000912187c */
[----:B---3--:R-:W-:Y:S02]  /*2b1f0*/  LEA R90, P1, R136, R244, 0x2 ;  /* 0x000000f4885a7211 */ /* 0x008fe400078210ff */
[----:B-1----:R-:W-:-:S02]  /*2b200*/  LEA.HI.X.SX32 R93, R137, R16, 0x2, P0 ;  /* 0x00000010895d7211 */ /* 0x002fc400000f16ff */
[----:B------:R-:W-:Y:S01]  /*2b210*/  LEA.HI.X.SX32 R91, R136, R16, 0x2, P1 ;  /* 0x00000010885b7211 */ /* 0x000fe200008f16ff */
[----:B------:R-:W1:Y:S01]  /*2b220*/  LDC R137, c[0x0][0x240] ;  /* 0x00009000ff897b82 */ /* 0x000e620000000800 */
[-C--:B------:R-:W-:Y:S02]  /*2b230*/  LEA R6, P0, R107, R244.reuse, 0x2 ;  /* 0x000000f46b067211 */ /* 0x080fe400078010ff */
[----:B------:R-:W-:Y:S01]  /*2b240*/  LEA R4, P1, R97, R244, 0x2 ;  /* 0x000000f461047211 */ /* 0x000fe200078210ff */
[----:B------:R-:W-:Y:S01]  /*2b250*/  LDGSTS.E [R95+0x20800], desc[UR60][R90.64], P2 ;  /* 0x208000005a5f7fae */ /* 0x000fe2000912187c */
[-C--:B------:R-:W-:Y:S02]  /*2b260*/  LEA.HI.X.SX32 R7, R107, R16.reuse, 0x2, P0 ;  /* 0x000000106b077211 */ /* 0x080fe400000f16ff */
[----:B------:R-:W-:Y:S01]  /*2b270*/  LEA.HI.X.SX32 R5, R97, R16, 0x2, P1 ;  /* 0x0000001061057211 */ /* 0x000fe200008f16ff */
[----:B------:R-:W-:Y:S01]  /*2b280*/  STL.64 [R1+0x4c18], R90 ;  /* 0x004c185a01007387 */ /* 0x000fe20000100a00 */
[----:B------:R-:W3:Y:S03]  /*2b290*/  LDC R97, c[0x0][0x240] ;  /* 0x00009000ff617b82 */ /* 0x000ee60000000800 */
[----:B------:R-:W-:Y:S04]  /*2b2a0*/  LDGSTS.E [R94+0x20c00], desc[UR60][R92.64], P2 ;  /* 0x20c000005c5e7fae */ /* 0x000fe8000912187c */
[----:B------:R-:W-:Y:S01]  /*2b2b0*/  STL.64 [R1+0x4c20], R92 ;  /* 0x004c205c01007387 */ /* 0x000fe20000100a00 */
[----:B------:R-:W1:Y:S03]  /*2b2c0*/  LDC R136, c[0x0][0x240] ;  /* 0x00009000ff887b82 */ /* 0x000e660000000800 */
[----:B------:R-:W-:Y:S04]  /*2b2d0*/  STL.64 [R1+0x120], R6 ;  /* 0x0001200601007387 */ /* 0x000fe80000100a00 */
[----:B------:R3:W-:Y:S01]  /*2b2e0*/  LDGSTS.E [R96+0x21000], desc[UR60][R6.64], P2 ;  /* 0x2100000006607fae */ /* 0x0007e2000912187c */
[----:B------:R-:W1:Y:S03]  /*2b2f0*/  LDC R107, c[0x0][0x240] ;  /* 0x00009000ff6b7b82 */ /* 0x000e660000000800 */
[----:B------:R-:W-:Y:S04]  /*2b300*/  STL.64 [R1+0x100], R4 ;  /* 0x0001000401007387 */ /* 0x000fe80000100a00 */
[----:B------:R3:W-:Y:S04]  /*2b310*/  LDGSTS.E [R95+0x21400], desc[UR60][R4.64], P2 ;  /* 0x21400000045f7fae */ /* 0x0007e8000912187c */
[----:B------:R2:W-:Y:S01]  /*2b320*/  STL.64 [R1+0xe0], R2 ;  /* 0x0000e00201007387 */ /* 0x0005e20000100a00 */
[----:B---3--:R-:W3:Y:S03]  /*2b330*/  LDC R96, c[0x0][0x240] ;  /* 0x00009000ff607b82 */ /* 0x008ee60000000800 */
[----:B------:R2:W-:Y:S05]  /*2b340*/  LDGSTS.E [R94+0x21800], desc[UR60][R2.64], P2 ;  /* 0x21800000025e7fae */ /* 0x0005ea000912187c */
[----:B------:R-:W1:Y:S01]  /*2b350*/  LDC R95, c[0x0][0x240] ;  /* 0x00009000ff5f7b82 */ /* 0x000e620000000800 */
[----:B--2---:R-:W-:-:S02]  /*2b360*/  IMAD R2, R177, R98, RZ ;  /* 0x00000062b1027224 */ /* 0x004fc400078e02ff */
[----:B----4-:R-:W-:-:S05]  /*2b370*/  IMAD R172, R178, R172, RZ ;  /* 0x000000acb2ac7224 */ /* 0x010fca00078e02ff */
[----:B------:R-:W2:Y:S01]  /*2b380*/  LDC R98, c[0x0][0x240] ;  /* 0x00009000ff627b82 */ /* 0x000ea20000000800 */
[----:B------:R4:W-:Y:S01]  /*2b390*/  STL [R1+0xc], R2 ;  /* 0x00000c0201007387 */ /* 0x0009e20000100800 */
[----:B------:R-:W-:-:S06]  /*2b3a0*/  IMAD R74, R173, R100, RZ ;  /* 0x00000064ad4a7224 */ /* 0x000fcc00078e02ff */
[----:B------:R-:W3:Y:S01]  /*2b3b0*/  LDC R173, c[0x0][0x240] ;  /* 0x00009000ffad7b82 */ /* 0x000ee20000000800 */
[----:B----4-:R-:W-:Y:S01]  /*2b3c0*/  IMAD R2, R175, R99, RZ ;  /* 0x00000063af027224 */ /* 0x010fe200078e02ff */
[----:B------:R-:W-:Y:S01]  /*2b3d0*/  STL [R1+0x4cd8], R74 ;  /* 0x004cd84a01007387 */ /* 0x000fe20000100800 */
[----:B------:R-:W-:Y:S02]  /*2b3e0*/  IMAD R57, R174, R101, RZ ;  /* 0x00000065ae397224 */ /* 0x000fe400078e02ff */
[----:B------:R-:W-:Y:S01]  /*2b3f0*/  IMAD R28, R140, R103, RZ ;  /* 0x000000678c1c7224 */ /* 0x000fe200078e02ff */
[----:B------:R4:W-:Y:S01]  /*2b400*/  STL [R1+0x15b8], R2 ;  /* 0x0015b80201007387 */ /* 0x0009e20000100800 */
[----:B------:R-:W-:Y:S01]  /*2b410*/  IMAD R94, R171, R102, RZ ;  /* 0x00000066ab5e7224 */ /* 0x000fe200078e02ff */
[----:B------:R-:W2:Y:S02]  /*2b420*/  LDC R99, c[0x0][0x240] ;  /* 0x00009000ff637b82 */ /* 0x000ea40000000800 */
[----:B------:R-:W1:Y:S04]  /*2b430*/  LDL.LU R188, [R1+0x1538] ;  /* 0x0015380001bc7983 */ /* 0x000e680000300800 */
[----:B------:R-:W3:Y:S02]  /*2b440*/  LDL.LU R177, [R1+0x15ac] ;  /* 0x0015ac0001b17983 */ /* 0x000ee40000300800 */
[----:B------:R-:W2:Y:S02]  /*2b450*/  LDC R100, c[0x0][0x240] ;  /* 0x00009000ff647b82 */ /* 0x000ea40000000800 */
[----:B------:R-:W-:Y:S04]  /*2b460*/  STL [R1+0x4cdc], R57 ;  /* 0x004cdc3901007387 */ /* 0x000fe80000100800 */
[----:B------:R-:W2:Y:S02]  /*2b470*/  LDL.LU R174, [R1+0x15a8] ;  /* 0x0015a80001ae7983 */ /* 0x000ea40000300800 */
[----:B------:R-:W1:Y:S02]  /*2b480*/  LDC R101, c[0x0][0x240] ;  /* 0x00009000ff657b82 */ /* 0x000e640000000800 */
[----:B------:R-:W2:Y:S04]  /*2b490*/  LDL.LU R187, [R1+0x15c8] ;  /* 0x0015c80001bb7983 */ /* 0x000ea80000300800 */
[----:B------:R-:W2:Y:S01]  /*2b4a0*/  LDL.LU R140, [R1+0x15c4] ;  /* 0x0015c400018c7983 */ /* 0x000ea20000300800 */
[C---:B----4-:R-:W-:Y:S01]  /*2b4b0*/  LEA R2, P0, R94.reuse, R244, 0x2 ;  /* 0x000000f45e027211 */ /* 0x050fe200078010ff */
[----:B------:R-:W4:Y:S02]  /*2b4c0*/  LDC R102, c[0x0][0x240] ;  /* 0x00009000ff667b82 */ /* 0x000f240000000800 */
[----:B------:R-:W4:Y:S04]  /*2b4d0*/  LDL.LU R185, [R1+0x15b4] ;  /* 0x0015b40001b97983 */ /* 0x000f280000300800 */
[----:B------:R-:W4:Y:S01]  /*2b4e0*/  LDL.LU R184, [R1+0x15a4] ;  /* 0x0015a40001b87983 */ /* 0x000f220000300800 */
[----:B------:R-:W-:Y:S01]  /*2b4f0*/  LEA.HI.X.SX32 R3, R94, R16, 0x2, P0 ;  /* 0x000000105e037211 */ /* 0x000fe200000f16ff */
[----:B------:R-:W4:Y:S02]  /*2b500*/  LDC R103, c[0x0][0x240] ;  /* 0x00009000ff677b82 */ /* 0x000f240000000800 */
[----:B------:R-:W4:Y:S04]  /*2b510*/  LDL.LU R183, [R1+0x1598] ;  /* 0x0015980001b77983 */ /* 0x000f280000300800 */
[----:B------:R-:W4:Y:S02]  /*2b520*/  LDL.LU R182, [R1+0x1584] ;  /* 0x0015840001b67983 */ /* 0x000f240000300800 */
[----:B------:R-:W4:Y:S02]  /*2b530*/  LDC R171, c[0x0][0x240] ;  /* 0x00009000ffab7b82 */ /* 0x000f240000000800 */
[----:B------:R-:W4:Y:S04]  /*2b540*/  LDL.LU R181, [R1+0x1580] ;  /* 0x0015800001b57983 */ /* 0x000f280000300800 */
[----:B------:R-:W4:Y:S04]  /*2b550*/  LDL.LU R180, [R1+0x157c] ;  /* 0x00157c0001b47983 */ /* 0x000f280000300800 */
[----:B------:R-:W4:Y:S04]  /*2b560*/  LDL.LU R179, [R1+0x1578] ;  /* 0x0015780001b37983 */ /* 0x000f280000300800 */
[----:B------:R-:W4:Y:S04]  /*2b570*/  LDL.LU R178, [R1+0x1570] ;  /* 0x0015700001b27983 */ /* 0x000f280000300800 */
[----:B------:R-:W4:Y:S04]  /*2b580*/  LDL.LU R175, [R1+0x1564] ;  /* 0x0015640001af7983 */ /* 0x000f280000300800 */
[----:B------:R-:W-:Y:S04]  /*2b590*/  STL [R1+0x4ce0], R28 ;  /* 0x004ce01c01007387 */ /* 0x000fe80000100800 */
[----:B------:R2:W-:Y:S01]  /*2b5a0*/  STL.64 [R1+0xc0], R2 ;  /* 0x0000c00201007387 */ /* 0x0005e20000100a00 */
[----:B------:R-:W-:-:S05]  /*2b5b0*/  VIADD R94, R0, 0x100000 ;  /* 0x00100000005e7836 */ /* 0x000fca0000000000 */
[----:B------:R2:W-:Y:S01]  /*2b5c0*/  LDGSTS.E [R94+0x21c00], desc[UR60][R2.64], P2 ;  /* 0x21c00000025e7fae */ /* 0x0005e2000912187c */
[----:B---3--:R-:W-:-:S03]  /*2b5d0*/  IMAD R131, R177, R131, RZ ;  /* 0x00000083b1837224 */ /* 0x008fc600078e02ff */
[----:B------:R-:W3:Y:S01]  /*2b5e0*/  LDL.LU R177, [R1+0x155c] ;  /* 0x00155c0001b17983 */ /* 0x000ee20000300800 */
[----:B--2---:R-:W-:-:S03]  /*2b5f0*/  IMAD R173, R174, R173, RZ ;  /* 0x000000adaead7224 */ /* 0x004fc600078e02ff */
[----:B------:R-:W2:Y:S01]  /*2b600*/  LDL.LU R174, [R1+0x1550] ;  /* 0x0015500001ae7983 */ /* 0x000ea20000300800 */
[----:B------:R-:W-:Y:S02]  /*2b610*/  IMAD R3, R187, R97, RZ ;  /* 0x00000061bb037224 */ /* 0x000fe400078e02ff */
[----:B------:R-:W-:-:S03]  /*2b620*/  IMAD R4, R140, R96, RZ ;  /* 0x000000608c047224 */ /* 0x000fc600078e02ff */
[----:B------:R4:W-:Y:S01]  /*2b630*/  STL [R1+0x28], R3 ;  /* 0x0000280301007387 */ /* 0x0009e20000100800 */
[----:B-1----:R-:W-:Y:S01]  /*2b640*/  IMAD R94, R188, R95, RZ ;  /* 0x0000005fbc5e7224 */ /* 0x002fe200078e02ff */
[----:B------:R-:W1:Y:S02]  /*2b650*/  LDC R96, c[0x0][0x240] ;  /* 0x00009000ff607b82 */ /* 0x000e640000000800 */
[----:B------:R-:W2:Y:S06]  /*2b660*/  LDL.LU R140, [R1+0x14b0] ;  /* 0x0014b000018c7983 */ /* 0x000eac0000300800 */
[----:B------:R-:W3:Y:S01]  /*2b670*/  LDC R95, c[0x0][0x240] ;  /* 0x00009000ff5f7b82 */ /* 0x000ee20000000800 */
[----:B------:R-:W-:Y:S01]  /*2b680*/  LEA R2, P0, R94, R244, 0x2 ;  /* 0x000000f45e027211 */ /* 0x000fe200078010ff */
[----:B----4-:R-:W-:-:S03]  /*2b690*/  IMAD R79, R185, R98, RZ ;  /* 0x00000062b94f7224 */ /* 0x010fc600078e02ff */
[----:B------:R-:W-:Y:S02]  /*2b6a0*/  LEA.HI.X.SX32 R3, R94, R16, 0x2, P0 ;  /* 0x000000105e037211 */ /* 0x000fe400000f16ff */
[----:B------:R-:W-:Y:S01]  /*2b6b0*/  IADD3 R94, R0, 0x100000, RZ ;  /* 0x00100000005e7810 */ /* 0x000fe20007ffe0ff */
[----:B------:R-:W-:Y:S01]  /*2b6c0*/  STL [R1+0x15ac], R4 ;  /* 0x0015ac0401007387 */ /* 0x000fe20000100800 */
[----:B------:R-:W-:Y:S01]  /*2b6d0*/  IMAD R56, R184, R99, RZ ;  /* 0x00000063b8387224 */ /* 0x000fe200078e02ff */
[----:B------:R-:W4:Y:S01]  /*2b6e0*/  LDC R98, c[0x0][0x240] ;  /* 0x00009000ff627b82 */ /* 0x000f220000000800 */
[----:B------:R-:W-:Y:S01]  /*2b6f0*/  IMAD R27, R183, R100, RZ ;  /* 0x00000064b71b7224 */ /* 0x000fe200078e02ff */
[----:B------:R1:W-:Y:S04]  /*2b700*/  STL [R1+0x4ce4], R79 ;  /* 0x004ce44f01007387 */ /* 0x0003e80000100800 */
[----:B------:R1:W-:Y:S01]  /*2b710*/  STL.64 [R1+0xa0], R2 ;  /* 0x0000a00201007387 */ /* 0x0003e20000100a00 */
[----:B------:R-:W-:Y:S01]  /*2b720*/  IMAD R130, R182, R130, RZ ;  /* 0x00000082b6827224 */ /* 0x000fe200078e02ff */
[----:B------:R-:W4:Y:S02]  /*2b730*/  LDC R97, c[0x0][0x240] ;  /* 0x00009000ff617b82 */ /* 0x000f240000000800 */
[----:B------:R1:W-:Y:S02]  /*2b740*/  LDGSTS.E [R94+0x22000], desc[UR60][R2.64], P2 ;  /* 0x22000000025e7fae */ /* 0x0003e4000912187c */
[----:B-1----:R-:W-:-:S02]  /*2b750*/  IMAD R79, R179, R101, RZ ;  /* 0x00000065b34f7224 */ /* 0x002fc400078e02ff */
[----:B------:R-:W-:Y:S01]  /*2b760*/  IMAD R71, R178, R103, RZ ;  /* 0x00000067b2477224 */ /* 0x000fe200078e02ff */
[----:B------:R-:W-:Y:S01]  /*2b770*/  STL [R1+0x4ce8], R56 ;  /* 0x004ce83801007387 */ /* 0x000fe20000100800 */
[----:B------:R-:W-:Y:S01]  /*2b780*/  IMAD R55, R175, R106, RZ ;  /* 0x0000006aaf377224 */ /* 0x000fe200078e02ff */
[----:B------:R-:W1:Y:S02]  /*2b790*/  LDC R99, c[0x0][0x240] ;  /* 0x00009000ff637b82 */ /* 0x000e640000000800 */
[----:B------:R-:W-:Y:S01]  /*2b7a0*/  STL [R1+0x4cec], R27 ;  /* 0x004cec1b01007387 */ /* 0x000fe20000100800 */
[----:B------:R-:W-:-:S03]  /*2b7b0*/  IMAD R2, R180, R102, RZ ;  /* 0x00000066b4027224 */ /* 0x000fc600078e02ff */
[----:B------:R-:W-:Y:S01]  /*2b7c0*/  STL [R1+0x4cf0], R79 ;  /* 0x004cf04f01007387 */ /* 0x000fe20000100800 */
[----:B------:R-:W-:Y:S01]  /*2b7d0*/  IMAD R171, R181, R171, RZ ;  /* 0x000000abb5ab7224 */ /* 0x000fe200078e02ff */
[----:B------:R-:W1:Y:S02]  /*2b7e0*/  LDC R106, c[0x0][0x240] ;  /* 0x00009000ff6a7b82 */ /* 0x000e640000000800 */
[----:B------:R2:W-:Y:S04]  /*2b7f0*/  STL [R1+0x8], R2 ;  /* 0x0000080201007387 */ /* 0x0005e80000100800 */
[----:B------:R-:W-:Y:S02]  /*2b800*/  STL [R1+0x4cf4], R71 ;  /* 0x004cf44701007387 */ /* 0x000fe40000100800 */
[----:B------:R-:W1:Y:S02]  /*2b810*/  LDC R175, c[0x0][0x240] ;  /* 0x00009000ffaf7b82 */ /* 0x000e640000000800 */
[----:B------:R-:W-:Y:S04]  /*2b820*/  STL [R1+0x4cf8], R55 ;  /* 0x004cf83701007387 */ /* 0x000fe80000100800 */
[----:B------:R-:W4:Y:S02]  /*2b830*/  LDL.LU R194, [R1+0x156c] ;  /* 0x00156c0001c27983 */ /* 0x000f240000300800 */
[----:B------:R-:W1:Y:S08]  /*2b840*/  LDC R100, c[0x0][0x240] ;  /* 0x00009000ff647b82 */ /* 0x000e700000000800 */
[----:B------:R-:W1:Y:S08]  /*2b850*/  LDC R102, c[0x0][0x240] ;  /* 0x00009000ff667b82 */ /* 0x000e700000000800 */
[----:B------:R-:W1:Y:S08]  /*2b860*/  LDC R101, c[0x0][0x240] ;  /* 0x00009000ff657b82 */ /* 0x000e700000000800 */
[----:B------:R-:W1:Y:S01]  /*2b870*/  LDC R103, c[0x0][0x240] ;  /* 0x00009000ff677b82 */ /* 0x000e620000000800 */
[----:B---3--:R-:W-:-:S07]  /*2b880*/  IMAD R26, R177, R95, RZ ;  /* 0x0000005fb11a7224 */ /* 0x008fce00078e02ff */
[----:B------:R-:W3:Y:S01]  /*2b890*/  LDC R177, c[0x0][0x240] ;  /* 0x00009000ffb17b82 */ /* 0x000ee20000000800 */
[----:B------:R-:W-:Y:S04]  /*2b8a0*/  STL [R1+0x4cfc], R26 ;  /* 0x004cfc1a01007387 */ /* 0x000fe80000100800 */
[----:B------:R-:W1:Y:S04]  /*2b8b0*/  LDL.LU R190, [R1+0x1594] ;  /* 0x0015940001be7983 */ /* 0x000e680000300800 */
[----:B------:R-:W3:Y:S04]  /*2b8c0*/  LDL.LU R189, [R1+0x1590] ;  /* 0x0015900001bd7983 */ /* 0x000ee80000300800 */
[----:B------:R-:W4:Y:S04]  /*2b8d0*/  LDL.LU R188, [R1+0x158c] ;  /* 0x00158c0001bc7983 */ /* 0x000f280000300800 */
[----:B------:R-:W4:Y:S04]  /*2b8e0*/  LDL.LU R187, [R1+0x1574] ;  /* 0x0015740001bb7983 */ /* 0x000f280000300800 */
[----:B------:R-:W4:Y:S04]  /*2b8f0*/  LDL.LU R185, [R1+0x1568] ;  /* 0x0015680001b97983 */ /* 0x000f280000300800 */
[----:B------:R-:W4:Y:S01]  /*2b900*/  LDL.LU R184, [R1+0x1560] ;  /* 0x0015600001b87983 */ /* 0x000f220000300800 */
[----:B--2---:R-:W-:-:S02]  /*2b910*/  IMAD R94, R174, R105, RZ ;  /* 0x00000069ae5e7224 */ /* 0x004fc400078e02ff */
[----:B------:R-:W-:Y:S01]  /*2b920*/  IMAD R95, R140, R104, RZ ;  /* 0x000000688c5f7224 */ /* 0x000fe200078e02ff */
[----:B------:R-:W2:Y:S01]  /*2b930*/  LDL.LU R183, [R1+0x154c] ;  /* 0x00154c0001b77983 */ /* 0x000ea20000300800 */
[----:B------:R-:W2:Y:S03]  /*2b940*/  LDC R105, c[0x0][0x240] ;  /* 0x00009000ff697b82 */ /* 0x000ea60000000800 */
[----:B------:R-:W2:Y:S04]  /*2b950*/  LDL.LU R182, [R1+0x1548] ;  /* 0x0015480001b67983 */ /* 0x000ea80000300800 */
[----:B------:R-:W2:Y:S01]  /*2b960*/  LDL.LU R181, [R1+0x1544] ;  /* 0x0015440001b57983 */ /* 0x000ea20000300800 */
[C---:B------:R-:W-:Y:S01]  /*2b970*/  LEA R2, P0, R94.reuse, R244, 0x2 ;  /* 0x000000f45e027211 */ /* 0x040fe200078010ff */
[----:B------:R-:W2:Y:S02]  /*2b980*/  LDC R104, c[0x0][0x240] ;  /* 0x00009000ff687b82 */ /* 0x000ea40000000800 */
[----:B------:R-:W2:Y:S04]  /*2b990*/  LDL.LU R180, [R1+0x1540] ;  /* 0x0015400001b47983 */ /* 0x000ea80000300800 */
[----:B------:R-:W2:Y:S04]  /*2b9a0*/  LDL.LU R174, [R1+0x1534] ;  /* 0x0015340001ae7983 */ /* 0x000ea80000300800 */
[----:B------:R-:W2:Y:S04]  /*2b9b0*/  LDL.LU R179, [R1+0x151c] ;  /* 0x00151c0001b37983 */ /* 0x000ea80000300800 */
[----:B------:R-:W2:Y:S04]  /*2b9c0*/  LDL.LU R178, [R1+0x14fc] ;  /* 0x0014fc0001b27983 */ /* 0x000ea80000300800 */
[----:B------:R-:W2:Y:S01]  /*2b9d0*/  LDL.LU R140, [R1+0x1518] ;  /* 0x00151800018c7983 */ /* 0x000ea20000300800 */
[----:B------:R-:W-:Y:S01]  /*2b9e0*/  LEA.HI.X.SX32 R3, R94, R16, 0x2, P0 ;  /* 0x000000105e037211 */ /* 0x000fe200000f16ff */
[----:B------:R-:W-:-:S04]  /*2b9f0*/  VIADD R94, R0, 0x100000 ;  /* 0x00100000005e7836 */ /* 0x000fc80000000000 */
[----:B------:R1:W-:Y:S04]  /*2ba00*/  STL.64 [R1+0x80], R2 ;  /* 0x0000800201007387 */ /* 0x0003e80000100a00 */
[----:B------:R1:W-:Y:S02]  /*2ba10*/  LDGSTS.E [R94+0x22400], desc[UR60][R2.64], P2 ;  /* 0x22400000025e7fae */ /* 0x0003e4000912187c */
[----:B-1----:R-:W-:Y:S01]  /*2ba20*/  LEA R2, P0, R95, R244, 0x2 ;  /* 0x000000f45f027211 */ /* 0x002fe200078010ff */
[----:B---3--:R-:W-:Y:S02]  /*2ba30*/  IMAD R3, R189, R96, RZ ;  /* 0x00000060bd037224 */ /* 0x008fe400078e02ff */
[----:B----4-:R-:W-:Y:S01]  /*2ba40*/  IMAD R133, R194, R133, RZ ;  /* 0x00000085c2857224 */ /* 0x010fe200078e02ff */
[----:B------:R-:W1:Y:S01]  /*2ba50*/  LDC R96, c[0x0][0x240] ;  /* 0x00009000ff607b82 */ /* 0x000e620000000800 */
[----:B------:R-:W-:-:S02]  /*2ba60*/  IMAD R28, R188, R98, RZ ;  /* 0x00000062bc1c7224 */ /* 0x000fc400078e02ff */
[----:B------:R-:W-:-:S03]  /*2ba70*/  IMAD R70, R187, R97, RZ ;  /* 0x00000061bb467224 */ /* 0x000fc600078e02ff */
[----:B------:R-:W-:Y:S02]  /*2ba80*/  STL [R1+0x4d00], R28 ;  /* 0x004d001c01007387 */ /* 0x000fe40000100800 */
[----:B------:R-:W3:Y:S02]  /*2ba90*/  LDC R97, c[0x0][0x240] ;  /* 0x00009000ff617b82 */ /* 0x000ee40000000800 */
[----:B------:R4:W-:Y:S04]  /*2baa0*/  STL [R1+0x4c], R3 ;  /* 0x00004c0301007387 */ /* 0x0009e80000100800 */
[----:B------:R1:W-:Y:S01]  /*2bab0*/  STL [R1+0x4d04], R70 ;  /* 0x004d044601007387 */ /* 0x0003e20000100800 */
[----:B------:R-:W-:Y:S01]  /*2bac0*/  IMAD R175, R190, R175, RZ ;  /* 0x000000afbeaf7224 */ /* 0x000fe200078e02ff */
[----:B------:R-:W3:Y:S01]  /*2bad0*/  LDC R98, c[0x0][0x240] ;  /* 0x00009000ff627b82 */ /* 0x000ee20000000800 */
[----:B----4-:R-:W-:Y:S01]  /*2bae0*/  LEA.HI.X.SX32 R3, R95, R16, 0x2, P0 ;  /* 0x000000105f037211 */ /* 0x010fe200000f16ff */
[----:B------:R-:W-:-:S02]  /*2baf0*/  IMAD R54, R185, R99, RZ ;  /* 0x00000063b9367224 */ /* 0x000fc400078e02ff */
[----:B------:R-:W-:-:S04]  /*2bb00*/  IMAD R25, R184, R100, RZ ;  /* 0x00000064b8197224 */ /* 0x000fc800078e02ff */
[----:B------:R-:W4:Y:S01]  /*2bb10*/  LDC R95, c[0x0][0x240] ;  /* 0x00009000ff5f7b82 */ /* 0x000f220000000800 */
[----:B------:R3:W-:Y:S04]  /*2bb20*/  STL.64 [R1+0x60], R2 ;  /* 0x0000600201007387 */ /* 0x0007e80000100a00 */
[----:B------:R-:W4:Y:S01]  /*2bb30*/  LDL.LU R252, [R1+0x14ac] ;  /* 0x0014ac0001fc7983 */ /* 0x000f220000300800 */
[----:B--2---:R-:W-:-:S03]  /*2bb40*/  IMAD R24, R140, R106, RZ ;  /* 0x0000006a8c187224 */ /* 0x004fc600078e02ff */
[----:B------:R-:W2:Y:S01]  /*2bb50*/  LDL.LU R251, [R1+0x1530] ;  /* 0x0015300001fb7983 */ /* 0x000ea20000300800 */
[----:B------:R-:W-:Y:S01]  /*2bb60*/  IMAD R134, R183, R134, RZ ;  /* 0x00000086b7867224 */ /* 0x000fe200078e02ff */
[----:B------:R-:W2:Y:S02]  /*2bb70*/  LDC R99, c[0x0][0x240] ;  /* 0x00009000ff637b82 */ /* 0x000ea40000000800 */
[----:B------:R-:W2:Y:S04]  /*2bb80*/  LDL.LU R250, [R1+0x152c] ;  /* 0x00152c0001fa7983 */ /* 0x000ea80000300800 */
        /* <DEDUP_REMOVED lines=9> */
[----:B-1----:R-:W-:Y:S01]  /*2bc20*/  IMAD R70, R181, R101, RZ ;  /* 0x00000065b5467224 */ /* 0x002fe200078e02ff */
[----:B------:R-:W1:Y:S02]  /*2bc30*/  LDC R102, c[0x0][0x240] ;  /* 0x00009000ff667b82 */ /* 0x000e640000000800 */
[----:B------:R-:W2:Y:S04]  /*2bc40*/  LDL.LU R187, [R1+0x14f8] ;  /* 0x0014f80001bb7983 */ /* 0x000ea80000300800 */
[----:B------:R-:W2:Y:S01]  /*2bc50*/  LDL.LU R185, [R1+0x14f4] ;  /* 0x0014f40001b97983 */ /* 0x000ea20000300800 */
[----:B------:R-:W-:Y:S01]  /*2bc60*/  IMAD R78, R174, R103, RZ ;  /* 0x00000067ae4e7224 */ /* 0x000fe200078e02ff */
[----:B------:R-:W1:Y:S02]  /*2bc70*/  LDC R101, c[0x0][0x240] ;  /* 0x00009000ff657b82 */ /* 0x000e640000000800 */
[----:B------:R3:W-:Y:S04]  /*2bc80*/  LDGSTS.E [R94+0x22800], desc[UR60][R2.64], P2 ;  /* 0x22800000025e7fae */ /* 0x0007e8000912187c */
[----:B------:R-:W1:Y:S02]  /*2bc90*/  LDL.LU R184, [R1+0x14f0] ;  /* 0x0014f00001b87983 */ /* 0x000e640000300800 */
[----:B------:R-:W2:Y:S02]  /*2bca0*/  LDC R174, c[0x0][0x240] ;  /* 0x00009000ffae7b82 */ /* 0x000ea40000000800 */
[----:B------:R-:W2:Y:S01]  /*2bcb0*/  LDL.LU R183, [R1+0x14ec] ;  /* 0x0014ec0001b77983 */ /* 0x000ea20000300800 */
[----:B---3--:R-:W-:-:S03]  /*2bcc0*/  IMAD R94, R178, R105, RZ ;  /* 0x00000069b25e7224 */ /* 0x008fc600078e02ff */
[----:B------:R-:W3:Y:S02]  /*2bcd0*/  LDL.LU R182, [R1+0x14dc] ;  /* 0x0014dc0001b67983 */ /* 0x000ee40000300800 */
[----:B------:R-:W1:Y:S02]  /*2bce0*/  LDC R105, c[0x0][0x240] ;  /* 0x00009000ff697b82 */ /* 0x000e640000000800 */
[----:B------:R-:W3:Y:S01]  /*2bcf0*/  LDL.LU R180, [R1+0x14d0] ;  /* 0x0014d00001b47983 */ /* 0x000ee20000300800 */
[----:B------:R-:W-:-:S03]  /*2bd00*/  LEA R2, P0, R94, R244, 0x2 ;  /* 0x000000f45e027211 */ /* 0x000fc600078010ff */
[----:B------:R-:W3:Y:S01]  /*2bd10*/  LDL.LU R181, [R1+0x14c8] ;  /* 0x0014c80001b57983 */ /* 0x000ee20000300800 */
[----:B------:R-:W-:Y:S01]  /*2bd20*/  IMAD R53, R179, R104, RZ ;  /* 0x00000068b3357224 */ /* 0x000fe200078e02ff */
[----:B------:R-:W-:Y:S01]  /*2bd30*/  LEA.HI.X.SX32 R3, R94, R16, 0x2, P0 ;  /* 0x000000105e037211 */ /* 0x000fe200000f16ff */
[----:B------:R-:W3:Y:S01]  /*2bd40*/  LDC R103, c[0x0][0x240] ;  /* 0x00009000ff677b82 */ /* 0x000ee20000000800 */
[----:B------:R-:W3:Y:S04]  /*2bd50*/  LDL.LU R178, [R1+0x14b4] ;  /* 0x0014b40001b27983 */ /* 0x000ee80000300800 */
[----:B------:R2:W-:Y:S01]  /*2bd60*/  STL.64 [R1+0x40], R2 ;  /* 0x0000400201007387 */ /* 0x0005e20000100a00 */
[----:B------:R-:W-:Y:S02]  /*2bd70*/  VIADD R94, R0, 0x100000 ;  /* 0x00100000005e7836 */ /* 0x000fe40000000000 */
[----:B------:R-:W2:Y:S03]  /*2bd80*/  LDC R179, c[0x0][0x240] ;  /* 0x00009000ffb37b82 */ /* 0x000ea60000000800 */
[----:B------:R4:W-:Y:S05]  /*2bd90*/  LDGSTS.E [R94+0x22c00], desc[UR60][R2.64], P2 ;  /* 0x22c00000025e7fae */ /* 0x0009ea000912187c */
[----:B------:R-:W3:Y:S01]  /*2bda0*/  LDC R104, c[0x0][0x240] ;  /* 0x00009000ff687b82 */ /* 0x000ee20000000800 */
[----:B----4-:R-:W-:-:S07]  /*2bdb0*/  IMAD R94, R252, R95, RZ ;  /* 0x0000005ffc5e7224 */ /* 0x010fce00078e02ff */
[----:B------:R-:W4:Y:S01]  /*2bdc0*/  LDC R95, c[0x0][0x240] ;  /* 0x00009000ff5f7b82 */ /* 0x000f220000000800 */
[----:B--2---:R-:W-:Y:S02]  /*2bdd0*/  IMAD R28, R140, R97, RZ ;  /* 0x000000618c1c7224 */ /* 0x004fe400078e02ff */
[----:B------:R-:W2:Y:S01]  /*2bde0*/  LDL.LU R140, [R1+0x4b4] ;  /* 0x0004b400018c7983 */ /* 0x000ea20000300800 */
[----:B------:R-:W-:Y:S01]  /*2bdf0*/  LEA R2, P0, R94, R244, 0x2 ;  /* 0x000000f45e027211 */ /* 0x000fe200078010ff */
[----:B------:R-:W-:-:S03]  /*2be00*/  IMAD R132, R251, R132, RZ ;  /* 0x00000084fb847224 */ /* 0x000fc600078e02ff */
[----:B------:R-:W2:Y:S01]  /*2be10*/  LDC R97, c[0x0][0x240] ;  /* 0x00009000ff617b82 */ /* 0x000ea20000000800 */
[----:B------:R-:W-:-:S05]  /*2be20*/  LEA.HI.X.SX32 R3, R94, R16, 0x2, P0 ;  /* 0x000000105e037211 */ /* 0x000fca00000f16ff */
[----:B------:R3:W-:Y:S04]  /*2be30*/  STL.64 [R1+0x20], R2 ;  /* 0x0000200201007387 */ /* 0x0007e80000100a00 */
[----:B------:R-:W2:Y:S01]  /*2be40*/  LDL.LU R110, [R1+0x14d8] ;  /* 0x0014d800016e7983 */ /* 0x000ea20000300800 */
[----:B------:R-:W-:Y:S01]  /*2be50*/  IADD3 R94, R0, 0x100000, RZ ;  /* 0x00100000005e7810 */ /* 0x000fe20007ffe0ff */
[----:B------:R-:W-:Y:S02]  /*2be60*/  IMAD R174, R250, R174, RZ ;  /* 0x000000aefaae7224 */ /* 0x000fe400078e02ff */
[----:B------:R-:W2:Y:S01]  /*2be70*/  LDL.LU R252, [R1+0x1510] ;  /* 0x0015100001fc7983 */ /* 0x000ea20000300800 */
[----:B------:R-:W-:Y:S02]  /*2be80*/  IMAD R93, R194, R96, RZ ;  /* 0x00000060c25d7224 */ /* 0x000fe400078e02ff */
[----:B------:R-:W-:Y:S01]  /*2be90*/  IMAD R69, R190, R98, RZ ;  /* 0x00000062be457224 */ /* 0x000fe200078e02ff */
[----:B------:R-:W2:Y:S01]  /*2bea0*/  LDL.LU R251, [R1+0x150c] ;  /* 0x00150c0001fb7983 */ /* 0x000ea20000300800 */
[----:B------:R-:W-:Y:S01]  /*2beb0*/  IMAD R52, R189, R99, RZ ;  /* 0x00000063bd347224 */ /* 0x000fe200078e02ff */
[----:B------:R-:W2:Y:S02]  /*2bec0*/  LDC R96, c[0x0][0x240] ;  /* 0x00009000ff607b82 */ /* 0x000ea40000000800 */
[----:B------:R3:W-:Y:S04]  /*2bed0*/  LDGSTS.E [R94+0x23000], desc[UR60][R2.64], P2 ;  /* 0x23000000025e7fae */ /* 0x0007e8000912187c */
[----:B------:R-:W2:Y:S01]  /*2bee0*/  LDL.LU R250, [R1+0x1508] ;  /* 0x0015080001fa7983 */ /* 0x000ea20000300800 */
[----:B------:R-:W-:Y:S01]  /*2bef0*/  IMAD R23, R188, R100, RZ ;  /* 0x00000064bc177224 */ /* 0x000fe200078e02ff */
[----:B------:R-:W2:Y:S02]  /*2bf00*/  LDC R99, c[0x0][0x240] ;  /* 0x00009000ff637b82 */ /* 0x000ea40000000800 */
[----:B------:R-:W2:Y:S04]  /*2bf10*/  LDL.LU R194, [R1+0x14e8] ;  /* 0x0014e80001c27983 */ /* 0x000ea80000300800 */
[----:B------:R-:W2:Y:S01]  /*2bf20*/  LDL.LU R190, [R1+0x14d4] ;  /* 0x0014d40001be7983 */ /* 0x000ea20000300800 */
[----:B------:R-:W-:Y:S01]  /*2bf30*/  IMAD R136, R187, R136, RZ ;  /* 0x00000088bb887224 */ /* 0x000fe200078e02ff */
[----:B------:R-:W2:Y:S02]  /*2bf40*/  LDC R98, c[0x0][0x240] ;  /* 0x00009000ff627b82 */ /* 0x000ea40000000800 */
[----:B------:R-:W2:Y:S01]  /*2bf50*/  LDL.LU R189, [R1+0x14cc] ;  /* 0x0014cc0001bd7983 */ /* 0x000ea20000300800 */
[----:B------:R-:W-:-:S03]  /*2bf60*/  IMAD R179, R185, R179, RZ ;  /* 0x000000b3b9b37224 */ /* 0x000fc600078e02ff */
[----:B------:R-:W2:Y:S01]  /*2bf70*/  LDL.LU R188, [R1+0x14a8] ;  /* 0x0014a80001bc7983 */ /* 0x000ea20000300800 */
[----:B-1----:R-:W-:Y:S01]  /*2bf80*/  IMAD R26, R184, R102, RZ ;  /* 0x00000066b81a7224 */ /* 0x002fe200078e02ff */
[----:B------:R-:W1:Y:S02]  /*2bf90*/  LDC R100, c[0x0][0x240] ;  /* 0x00009000ff647b82 */ /* 0x000e640000000800 */
[----:B------:R-:W2:Y:S01]  /*2bfa0*/  LDL.LU R187, [R1+0x1494] ;  /* 0x0014940001bb7983 */ /* 0x000ea20000300800 */
[----:B---3--:R-:W-:Y:S02]  /*2bfb0*/  IMAD R94, R178, R105, RZ ;  /* 0x00000069b25e7224 */ /* 0x008fe400078e02ff */
[----:B------:R-:W-:Y:S01]  /*2bfc0*/  IMAD R68, R182, R103, RZ ;  /* 0x00000067b6447224 */ /* 0x000fe200078e02ff */
[----:B------:R-:W3:Y:S02]  /*2bfd0*/  LDL.LU R185, [R1+0x1490] ;  /* 0x0014900001b97983 */ /* 0x000ee40000300800 */
[C---:B------:R-:W-:Y:S01]  /*2bfe0*/  LEA R2, P0, R94.reuse, R244, 0x2 ;  /* 0x000000f45e027211 */ /* 0x040fe200078010ff */
[----:B------:R-:W-:Y:S01]  /*2bff0*/  IMAD R92, R183, R101, RZ ;  /* 0x00000065b75c7224 */ /* 0x000fe200078e02ff */
[----:B------:R-:W3:Y:S01]  /*2c000*/  LDL.LU R184, [R1+0x4dc] ;  /* 0x0004dc0001b87983 */ /* 0x000ee20000300800 */
[----:B----4-:R-:W-:Y:S01]  /*2c010*/  IMAD R22, R181, R95, RZ ;  /* 0x0000005fb5167224 */ /* 0x010fe200078e02ff */
[----:B------:R-:W-:Y:S01]  /*2c020*/  LEA.HI.X.SX32 R3, R94, R16, 0x2, P0 ;  /* 0x000000105e037211 */ /* 0x000fe200000f16ff */
[----:B------:R-:W-:Y:S01]  /*2c030*/  VIADD R94, R0, 0x100000 ;  /* 0x00100000005e7836 */ /* 0x000fe20000000000 */
[----:B------:R-:W4:Y:S01]  /*2c040*/  LDL.LU R182, [R1+0x4d4] ;  /* 0x0004d40001b67983 */ /* 0x000f220000300800 */
[----:B------:R-:W-:Y:S01]  /*2c050*/  IMAD R51, R180, R106, RZ ;  /* 0x0000006ab4337224 */ /* 0x000fe200078e02ff */
[----:B------:R-:W1:Y:S02]  /*2c060*/  LDC R178, c[0x0][0x240] ;  /* 0x00009000ffb27b82 */ /* 0x000e640000000800 */
[----:B------:R-:W4:Y:S04]  /*2c070*/  LDL.LU R183, [R1+0x4c4] ;  /* 0x0004c40001b77983 */ /* 0x000f280000300800 */
[----:B------:R-:W4:Y:S02]  /*2c080*/  LDL.LU R181, [R1+0x4b8] ;  /* 0x0004b80001b57983 */ /* 0x000f240000300800 */
[----:B------:R-:W1:Y:S02]  /*2c090*/  LDC R180, c[0x0][0x240] ;  /* 0x00009000ffb47b82 */ /* 0x000e640000000800 */
[----:B------:R2:W-:Y:S06]  /*2c0a0*/  LDGSTS.E [R94+0x23400], desc[UR60][R2.64], P2 ;  /* 0x23400000025e7fae */ /* 0x0005ec000912187c */
[----:B------:R-:W4:Y:S08]  /*2c0b0*/  LDC R105, c[0x0][0x240] ;  /* 0x00009000ff697b82 */ /* 0x000f300000000800 */
[----:B------:R-:W3:Y:S08]  /*2c0c0*/  LDC R101, c[0x0][0x240] ;  /* 0x00009000ff657b82 */ /* 0x000ef00000000800 */
[----:B------:R-:W3:Y:S08]  /*2c0d0*/  LDC R102, c[0x0][0x240] ;  /* 0x00009000ff667b82 */ /* 0x000ef00000000800 */
[----:B------:R-:W4:Y:S08]  /*2c0e0*/  LDC R103, c[0x0][0x240] ;  /* 0x00009000ff677b82 */ /* 0x000f300000000800 */
[----:B------:R-:W4:Y:S01]  /*2c0f0*/  LDC R106, c[0x0][0x240] ;  /* 0x00009000ff6a7b82 */ /* 0x000f220000000800 */
[----:B--2---:R-:W-:-:S02]  /*2c100*/  IMAD R95, R140, R104, RZ ;  /* 0x000000688c5f7224 */ /* 0x004fc400078e02ff */
[----:B------:R-:W2:Y:S05]  /*2c110*/  LDL.LU R140, [R1+0x4c0] ;  /* 0x0004c000018c7983 */ /* 0x000eaa0000300800 */
[----:B------:R-:W4:Y:S01]  /*2c120*/  LDC R104, c[0x0][0x240] ;  /* 0x00009000ff687b82 */ /* 0x000f220000000800 */
[----:B------:R-:W-:-:S04]  /*2c130*/  LEA R94, P0, R95, R244, 0x2 ;  /* 0x000000f45f5e7211 */ /* 0x000fc800078010ff */
[----:B------:R-:W-:Y:S01]  /*2c140*/  LEA.HI.X.SX32 R95, R95, R16, 0x2, P0 ;  /* 0x000000105f5f7211 */ /* 0x000fe200000f16ff */
[----:B------:R-:W-:Y:S04]  /*2c150*/  STL.64 [R1], R2 ;  /* 0x0000000201007387 */ /* 0x000fe80000100a00 */
[----:B------:R2:W-:Y:S04]  /*2c160*/  STL.64 [R1+0x4c28], R94 ;  /* 0x004c285e01007387 */ /* 0x0005e80000100a00 */
[----:B------:R-:W2:Y:S01]  /*2c170*/  LDL.LU R15, [R1+0x424] ;  /* 0x00042400010f7983 */ /* 0x000ea20000300800 */
[----:B------:R-:W-:-:S03]  /*2c180*/  IMAD R137, R110, R137, RZ ;  /* 0x000000896e897224 */ /* 0x000fc600078e02ff */
[----:B------:R-:W2:Y:S04]  /*2c190*/  LDL.LU R110, [R1+0x4d0] ;  /* 0x0004d000016e7983 */ /* 0x000ea80000300800 */
[----:B------:R-:W2:Y:S01]  /*2c1a0*/  LDL.LU R17, [R1+0x4cc] ;  /* 0x0004cc0001117983 */ /* 0x000ea20000300800 */
[----:B-1----:R-:W-:-:S03]  /*2c1b0*/  IMAD R180, R252, R180, RZ ;  /* 0x000000b4fcb47224 */ /* 0x002fc600078e02ff */
[----:B------:R-:W2:Y:S01]  /*2c1c0*/  LDL.LU R109, [R1+0x14bc] ;  /* 0x0014bc00016d7983 */ /* 0x000ea20000300800 */
[----:B------:R-:W-:-:S03]  /*2c1d0*/  IMAD R55, R251, R96, RZ ;  /* 0x00000060fb377224 */ /* 0x000fc600078e02ff */
[----:B------:R-:W2:Y:S01]  /*2c1e0*/  LDL.LU R249, [R1+0x14b8] ;  /* 0x0014b80001f97983 */ /* 0x000ea20000300800 */
[----:B------:R-:W-:Y:S02]  /*2c1f0*/  IMAD R74, R250, R98, RZ ;  /* 0x00000062fa4a7224 */ /* 0x000fe400078e02ff */
[----:B------:R-:W-:Y:S01]  /*2c200*/  IMAD R50, R190, R99, RZ ;  /* 0x00000063be327224 */ /* 0x000fe200078e02ff */
[----:B------:R-:W2:Y:S01]  /*2c210*/  LDL.LU R252, [R1+0x4d8] ;  /* 0x0004d80001fc7983 */ /* 0x000ea20000300800 */
[----:B------:R-:W2:Y:S01]  /*2c220*/  LDC R99, c[0x0][0x240] ;  /* 0x00009000ff637b82 */ /* 0x000ea20000000800 */
[----:B------:R-:W-:Y:S02]  /*2c230*/  IMAD R73, R194, R97, RZ ;  /* 0x00000061c2497224 */ /* 0x000fe400078e02ff */
[----:B------:R-:W2:Y:S01]  /*2c240*/  LDL.LU R251, [R1+0x4c8] ;  /* 0x0004c80001fb7983 */ /* 0x000ea20000300800 */
[----:B------:R-:W-:-:S03]  /*2c250*/  IMAD R21, R189, R100, RZ ;  /* 0x00000064bd157224 */ /* 0x000fc600078e02ff */
[----:B------:R-:W2:Y:S01]  /*2c260*/  LDL.LU R250, [R1+0x4bc] ;  /* 0x0004bc0001fa7983 */ /* 0x000ea20000300800 */
[----:B------:R-:W-:Y:S02]  /*2c270*/  IMAD R135, R188, R135, RZ ;  /* 0x00000087bc877224 */ /* 0x000fe400078e02ff */
[----:B------:R-:W-:Y:S01]  /*2c280*/  IMAD R178, R187, R178, RZ ;  /* 0x000000b2bbb27224 */ /* 0x000fe200078e02ff */
[----:B------:R-:W2:Y:S01]  /*2c290*/  LDL.LU R194, [R1+0x4b0] ;  /* 0x0004b00001c27983 */ /* 0x000ea20000300800 */
[----:B------:R-:W-:Y:S02]  /*2c2a0*/  VIADD R96, R0, 0x100000 ;  /* 0x0010000000607836 */ /* 0x000fe40000000000 */
[----:B---3--:R-:W-:Y:S01]  /*2c2b0*/  IMAD R71, R185, R101, RZ ;  /* 0x00000065b9477224 */ /* 0x008fe200078e02ff */
[----:B------:R-:W3:Y:S01]  /*2c2c0*/  LDL.LU R190, [R1+0x4ac] ;  /* 0x0004ac0001be7983 */ /* 0x000ee20000300800 */
[----:B------:R-:W-:-:S03]  /*2c2d0*/  IMAD R91, R184, R102, RZ ;  /* 0x00000066b85b7224 */ /* 0x000fc600078e02ff */
[----:B------:R-:W3:Y:S01]  /*2c2e0*/  LDL.LU R189, [R1+0x4a8] ;  /* 0x0004a80001bd7983 */ /* 0x000ee20000300800 */
[----:B----4-:R-:W-:-:S03]  /*2c2f0*/  IMAD R67, R182, R103, RZ ;  /* 0x00000067b6437224 */ /* 0x010fc600078e02ff */
[----:B------:R-:W4:Y:S01]  /*2c300*/  LDL.LU R188, [R1+0x484] ;  /* 0x0004840001bc7983 */ /* 0x000f220000300800 */
[----:B------:R-:W1:Y:S03]  /*2c310*/  LDC R182, c[0x0][0x240] ;  /* 0x00009000ffb67b82 */ /* 0x000e660000000800 */
[----:B------:R-:W4:Y:S01]  /*2c320*/  LDL.LU R187, [R1+0x468] ;  /* 0x0004680001bb7983 */ /* 0x000f220000300800 */
[----:B------:R-:W-:-:S03]  /*2c330*/  IMAD R97, R181, R105, RZ ;  /* 0x00000069b5617224 */ /* 0x000fc600078e02ff */
[----:B------:R1:W-:Y:S01]  /*2c340*/  LDGSTS.E [R96+0x23800], desc[UR60][R94.64], P2 ;  /* 0x238000005e607fae */ /* 0x0003e2000912187c */
[----:B------:R-:W-:Y:S01]  /*2c350*/  IADD3 R98, R0, 0x100000, RZ ;  /* 0x0010000000627810 */ /* 0x000fe20007ffe0ff */
[----:B------:R-:W2:Y:S02]  /*2c360*/  LDC R101, c[0x0][0x240] ;  /* 0x00009000ff657b82 */ /* 0x000ea40000000800 */
[----:B------:R-:W4:Y:S04]  /*2c370*/  LDL.LU R181, [R1+0x440] ;  /* 0x0004400001b57983 */ /* 0x000f280000300800 */
[----:B------:R-:W4:Y:S02]  /*2c380*/  LDL.LU R185, [R1+0x420] ;  /* 0x0004200001b97983 */ /* 0x000f240000300800 */
[----:B------:R-:W2:Y:S02]  /*2c390*/  LDC R100, c[0x0][0x240] ;  /* 0x00009000ff647b82 */ /* 0x000ea40000000800 */
[----:B------:R-:W4:Y:S01]  /*2c3a0*/  LDL.LU R184, [R1+0x418] ;  /* 0x0004180001b87983 */ /* 0x000f220000300800 */
[----:B-1----:R-:W-:-:S04]  /*2c3b0*/  LEA R96, P0, R97, R244, 0x2 ;  /* 0x000000f461607211 */ /* 0x002fc800078010ff */
[----:B------:R-:W-:Y:S01]  /*2c3c0*/  LEA.HI.X.SX32 R97, R97, R16, 0x2, P0 ;  /* 0x0000001061617211 */ /* 0x000fe200000f16ff */
[----:B------:R-:W1:Y:S04]  /*2c3d0*/  LDC R102, c[0x0][0x240] ;  /* 0x00009000ff667b82 */ /* 0x000e680000000800 */
[----:B------:R2:W-:Y:S04]  /*2c3e0*/  LDGSTS.E [R98+0x23c00], desc[UR60][R96.64], P2 ;  /* 0x23c0000060627fae */ /* 0x0005e8000912187c */
[----:B------:R-:W-:Y:S01]  /*2c3f0*/  STL.64 [R1+0x4c30], R96 ;  /* 0x004c306001007387 */ /* 0x000fe20000100a00 */
[----:B------:R-:W-:Y:S01]  /*2c400*/  IMAD R49, R183, R104, RZ ;  /* 0x00000068b7317224 */ /* 0x000fe200078e02ff */
[----:B------:R-:W1:Y:S08]  /*2c410*/  LDC R103, c[0x0][0x240] ;  /* 0x00009000ff677b82 */ /* 0x000e700000000800 */
[----:B------:R-:W1:Y:S08]  /*2c420*/  LDC R104, c[0x0][0x240] ;  /* 0x00009000ff687b82 */ /* 0x000e700000000800 */
[----:B------:R-:W3:Y:S08]  /*2c430*/  LDC R183, c[0x0][0x240] ;  /* 0x00009000ffb77b82 */ /* 0x000ef00000000800 */
[----:B------:R-:W4:Y:S01]  /*2c440*/  LDC R105, c[0x0][0x240] ;  /* 0x00009000ff697b82 */ /* 0x000f220000000800 */
[----:B--2---:R-:W-:-:S05]  /*2c450*/  IMAD R99, R15, R99, RZ ;  /* 0x000000630f637224 */ /* 0x004fca00078e02ff */
[----:B------:R-:W-:-:S04]  /*2c460*/  LEA R98, P0, R99, R244, 0x2 ;  /* 0x000000f463627211 */ /* 0x000fc800078010ff */
[----:B------:R-:W-:Y:S01]  /*2c470*/  LEA.HI.X.SX32 R99, R99, R16, 0x2, P0 ;  /* 0x0000001063637211 */ /* 0x000fe200000f16ff */
[----:B------:R-:W-:-:S04]  /*2c480*/  IMAD R182, R17, R182, RZ ;  /* 0x000000b611b67224 */ /* 0x000fc800078e02ff */
[----:B------:R-:W-:Y:S04]  /*2c490*/  STL.64 [R1+0x4c38], R98 ;  /* 0x004c386201007387 */ /* 0x000fe80000100a00 */
[----:B------:R-:W2:Y:S04]  /*2c4a0*/  LDL.LU R13, [R1+0x460] ;  /* 0x00046000010d7983 */ /* 0x000ea80000300800 */
[----:B------:R-:W2:Y:S04]  /*2c4b0*/  LDL.LU R14, [R1+0x4a4] ;  /* 0x0004a400010e7983 */ /* 0x000ea80000300800 */
[----:B------:R-:W2:Y:S04]  /*2c4c0*/  LDL.LU R15, [R1+0x4a0] ;  /* 0x0004a000010f7983 */ /* 0x000ea80000300800 */
[----:B------:R-:W2:Y:S01]  /*2c4d0*/  LDL.LU R17, [R1+0x488] ;  /* 0x0004880001117983 */ /* 0x000ea20000300800 */
[----:B------:R-:W-:-:S02]  /*2c4e0*/  IMAD R19, R140, R106, RZ ;  /* 0x0000006a8c137224 */ /* 0x000fc400078e02ff */
[----:B------:R-:W3:Y:S01]  /*2c4f0*/  LDC R140, c[0x0][0x240] ;  /* 0x00009000ff8c7b82 */ /* 0x000ee20000000800 */
[----:B------:R-:W-:-:S07]  /*2c500*/  IMAD R138, R110, R138, RZ ;  /* 0x0000008a6e8a7224 */ /* 0x000fce00078e02ff */
[----:B------:R-:W4:Y:S08]  /*2c510*/  LDC R106, c[0x0][0x240] ;  /* 0x00009000ff6a7b82 */ /* 0x000f300000000800 */
[----:B------:R-:W4:Y:S01]  /*2c520*/  LDC R110, c[0x0][0x240] ;  /* 0x00009000ff6e7b82 */ /* 0x000f220000000800 */
[----:B------:R-:W-:Y:S02]  /*2c530*/  IMAD R79, R109, R101, RZ ;  /* 0x000000656d4f7224 */ /* 0x000fe400078e02ff */
[----:B------:R-:W-:-:S02]  /*2c540*/  IMAD R90, R249, R100, RZ ;  /* 0x00000064f95a7224 */ /* 0x000fc400078e02ff */
[----:B-1----:R-:W-:Y:S01]  /*2c550*/  IMAD R66, R252, R102, RZ ;  /* 0x00000066fc427224 */ /* 0x002fe200078e02ff */
[----:B------:R-:W2:Y:S02]  /*2c560*/  LDL.LU R249, [R1+0x47c] ;  /* 0x00047c0001f97983 */ /* 0x000ea40000300800 */
[----:B------:R-:W1:Y:S01]  /*2c570*/  LDC R109, c[0x0][0x240] ;  /* 0x00009000ff6d7b82 */ /* 0x000e620000000800 */
[----:B------:R-:W-:Y:S01]  /*2c580*/  IMAD R48, R251, R103, RZ ;  /* 0x00000067fb307224 */ /* 0x000fe200078e02ff */
[----:B------:R-:W2:Y:S01]  /*2c590*/  LDL.LU R252, [R1+0x43c] ;  /* 0x00043c0001fc7983 */ /* 0x000ea20000300800 */
[----:B------:R-:W-:Y:S02]  /*2c5a0*/  IMAD R18, R250, R104, RZ ;  /* 0x00000068fa127224 */ /* 0x000fe400078e02ff */
[----:B---3--:R-:W-:Y:S01]  /*2c5b0*/  IMAD R140, R194, R140, RZ ;  /* 0x0000008cc28c7224 */ /* 0x008fe200078e02ff */
[----:B------:R-:W3:Y:S01]  /*2c5c0*/  LDL.LU R251, [R1+0x41c] ;  /* 0x00041c0001fb7983 */ /* 0x000ee20000300800 */
[----:B------:R-:W-:Y:S01]  /*2c5d0*/  IMAD R183, R190, R183, RZ ;  /* 0x000000b7beb77224 */ /* 0x000fe200078e02ff */
[----:B------:R-:W2:Y:S02]  /*2c5e0*/  LDC R104, c[0x0][0x240] ;  /* 0x00009000ff687b82 */ /* 0x000ea40000000800 */
[----:B------:R-:W3:Y:S01]  /*2c5f0*/  LDL.LU R250, [R1+0x414] ;  /* 0x0004140001fa7983 */ /* 0x000ee20000300800 */
[----:B----4-:R-:W-:-:S03]  /*2c600*/  IMAD R72, R187, R107, RZ ;  /* 0x0000006bbb487224 */ /* 0x010fc600078e02ff */
[----:B------:R-:W4:Y:S01]  /*2c610*/  LDL.LU R194, [R1+0x40c] ;  /* 0x00040c0001c27983 */ /* 0x000f220000300800 */
[----:B------:R-:W-:Y:S01]  /*2c620*/  IMAD R27, R189, R106, RZ ;  /* 0x0000006abd1b7224 */ /* 0x000fe200078e02ff */
[----:B------:R-:W2:Y:S02]  /*2c630*/  LDC R107, c[0x0][0x240] ;  /* 0x00009000ff6b7b82 */ /* 0x000ea40000000800 */
[----:B------:R-:W4:Y:S01]  /*2c640*/  LDL.LU R190, [R1+0x3f0] ;  /* 0x0003f00001be7983 */ /* 0x000f220000300800 */
[----:B------:R-:W-:-:S03]  /*2c650*/  IMAD R95, R188, R105, RZ ;  /* 0x00000069bc5f7224 */ /* 0x000fc600078e02ff */
[----:B------:R-:W4:Y:S01]  /*2c660*/  LDL.LU R187, [R1+0x3e4] ;  /* 0x0003e40001bb7983 */ /* 0x000f220000300800 */
[----:B------:R-:W-:Y:S01]  /*2c670*/  VIADD R100, R0, 0x100000 ;  /* 0x0010000000647836 */ /* 0x000fe20000000000 */
[----:B------:R-:W2:Y:S02]  /*2c680*/  LDC R105, c[0x0][0x240] ;  /* 0x00009000ff697b82 */ /* 0x000ea40000000800 */
[----:B------:R-:W4:Y:S04]  /*2c690*/  LDL.LU R189, [R1+0x3bc] ;  /* 0x0003bc0001bd7983 */ /* 0x000f280000300800 */
[----:B------:R-:W4:Y:S01]  /*2c6a0*/  LDL.LU R188, [R1+0x39c] ;  /* 0x00039c0001bc7983 */ /* 0x000f220000300800 */
[----:B------:R-:W-:Y:S01]  /*2c6b0*/  IMAD R101, R184, R110, RZ ;  /* 0x0000006eb8657224 */ /* 0x000fe200078e02ff */
[----:B------:R-:W2:Y:S01]  /*2c6c0*/  LDC R106, c[0x0][0x240] ;  /* 0x00009000ff6a7b82 */ /* 0x000ea20000000800 */
[----:B------:R-:W-:Y:S01]  /*2c6d0*/  IMAD R47, R181, R111, RZ ;  /* 0x0000006fb52f7224 */ /* 0x000fe200078e02ff */
[----:B------:R1:W-:Y:S01]  /*2c6e0*/  LDGSTS.E [R100+0x24000], desc[UR60][R98.64], P2 ;  /* 0x2400000062647fae */ /* 0x0003e2000912187c */
[----:B------:R-:W-:-:S02]  /*2c6f0*/  VIADD R102, R0, 0x100000 ;  /* 0x0010000000667836 */ /* 0x000fc40000000000 */
[----:B-1----:R-:W-:Y:S01]  /*2c700*/  IMAD R103, R139, R109, RZ ;  /* 0x0000006d8b677224 */ /* 0x002fe200078e02ff */
[----:B------:R-:W4:Y:S02]  /*2c710*/  LDL.LU R184, [R1+0x3b8] ;  /* 0x0003b80001b87983 */ /* 0x000f240000300800 */
[----:B------:R-:W1:Y:S01]  /*2c720*/  LDC R181, c[0x0][0x240] ;  /* 0x00009000ffb57b82 */ /* 0x000e620000000800 */
[----:B------:R-:W-:Y:S01]  /*2c730*/  LEA R100, P0, R101, R244, 0x2 ;  /* 0x000000f465647211 */ /* 0x000fe200078010ff */
[----:B------:R-:W-:-:S06]  /*2c740*/  IMAD R9, R185, R108, RZ ;  /* 0x0000006cb9097224 */ /* 0x000fcc00078e02ff */
[----:B------:R-:W3:Y:S01]  /*2c750*/  LDC R110, c[0x0][0x240] ;  /* 0x00009000ff6e7b82 */ /* 0x000ee20000000800 */
[----:B------:R-:W-:-:S05]  /*2c760*/  LEA.HI.X.SX32 R101, R101, R16, 0x2, P0 ;  /* 0x0000001065657211 */ /* 0x000fca00000f16ff */
[----:B------:R1:W-:Y:S02]  /*2c770*/  LDGSTS.E [R102+0x24400], desc[UR60][R100.64], P2 ;  /* 0x2440000064667fae */ /* 0x0003e4000912187c */
[----:B------:R-:W2:Y:S02]  /*2c780*/  LDC R108, c[0x0][0x240] ;  /* 0x00009000ff6c7b82 */ /* 0x000ea40000000800 */
[----:B------:R-:W-:Y:S06]  /*2c790*/  STL.64 [R1+0x4c40], R100 ;  /* 0x004c406401007387 */ /* 0x000fec0000100a00 */
[----:B------:R-:W3:Y:S01]  /*2c7a0*/  LDC R185, c[0x0][0x240] ;  /* 0x00009000ffb97b82 */ /* 0x000ee20000000800 */
[----:B-1----:R-:W-:-:S04]  /*2c7b0*/  LEA R102, P0, R103, R244, 0x2 ;  /* 0x000000f467667211 */ /* 0x002fc800078010ff */
[----:B------:R-:W-:-:S03]  /*2c7c0*/  LEA.HI.X.SX32 R103, R103, R16, 0x2, P0 ;  /* 0x0000001067677211 */ /* 0x000fc600000f16ff */
[----:B------:R-:W4:Y:S02]  /*2c7d0*/  LDC R111, c[0x0][0x240] ;  /* 0x00009000ff6f7b82 */ /* 0x000f240000000800 */
[----:B------:R4:W-:Y:S04]  /*2c7e0*/  STL.64 [R1+0x4c48], R102 ;  /* 0x004c486601007387 */ /* 0x0009e80000100a00 */
[----:B------:R-:W4:Y:S02]  /*2c7f0*/  LDL.LU R11, [R1+0x3d8] ;  /* 0x0003d800010b7983 */ /* 0x000f240000300800 */
[----:B------:R-:W1:Y:S02]  /*2c800*/  LDC R109, c[0x0][0x240] ;  /* 0x00009000ff6d7b82 */ /* 0x000e640000000800 */
[----:B------:R-:W4:Y:S01]  /*2c810*/  LDL.LU R12, [R1+0x3c8] ;  /* 0x0003c800010c7983 */ /* 0x000f220000300800 */
[----:B--2---:R-:W-:-:S03]  /*2c820*/  IMAD R139, R13, R104, RZ ;  /* 0x000000680d8b7224 */ /* 0x004fc600078e02ff */
[----:B------:R-:W2:Y:S01]  /*2c830*/  LDL.LU R13, [R1+0x408] ;  /* 0x00040800010d7983 */ /* 0x000ea20000300800 */
[----:B------:R-:W-:-:S03]  /*2c840*/  IMAD R181, R14, R181, RZ ;  /* 0x000000b50eb57224 */ /* 0x000fc600078e02ff */
[----:B------:R-:W2:Y:S01]  /*2c850*/  LDL.LU R14, [R1+0x3ec] ;  /* 0x0003ec00010e7983 */ /* 0x000ea20000300800 */
[----:B------:R-:W-:-:S03]  /*2c860*/  IMAD R56, R15, R105, RZ ;  /* 0x000000690f387224 */ /* 0x000fc600078e02ff */
[----:B------:R-:W2:Y:S01]  /*2c870*/  LDL.LU R15, [R1+0x3c4] ;  /* 0x0003c400010f7983 */ /* 0x000ea20000300800 */
[----:B------:R-:W-:-:S03]  /*2c880*/  IMAD R87, R17, R107, RZ ;  /* 0x0000006b11577224 */ /* 0x000fc600078e02ff */
[----:B------:R-:W2:Y:S01]  /*2c890*/  LDL.LU R17, [R1+0x3b4] ;  /* 0x0003b40001117983 */ /* 0x000ea20000300800 */
[----:B------:R-:W4:Y:S01]  /*2c8a0*/  LDC R107, c[0x0][0x240] ;  /* 0x00009000ff6b7b82 */ /* 0x000f220000000800 */
[----:B------:R-:W-:-:S05]  /*2c8b0*/  IADD3 R104, R0, 0x100000, RZ ;  /* 0x0010000000687810 */ /* 0x000fca0007ffe0ff */
[----:B------:R4:W-:Y:S01]  /*2c8c0*/  LDGSTS.E [R104+0x24800], desc[UR60][R102.64], P2 ;  /* 0x2480000066687fae */ /* 0x0009e2000912187c */
[----:B-1----:R-:W-:Y:S02]  /*2c8d0*/  IMAD R141, R141, R109, RZ ;  /* 0x0000006d8d8d7224 */ /* 0x002fe400078e02ff */
[----:B------:R-:W1:Y:S01]  /*2c8e0*/  LDC R109, c[0x0][0x240] ;  /* 0x00009000ff6d7b82 */ /* 0x000e620000000800 */
[----:B------:R-:W-:Y:S02]  /*2c8f0*/  IMAD R59, R249, R106, RZ ;  /* 0x0000006af93b7224 */ /* 0x000fe400078e02ff */
[----:B------:R-:W2:Y:S01]  /*2c900*/  LDL.LU R249, [R1+0x3a0] ;  /* 0x0003a00001f97983 */ /* 0x000ea20000300800 */
[----:B------:R-:W-:-:S03]  /*2c910*/  IMAD R46, R252, R108, RZ ;  /* 0x0000006cfc2e7224 */ /* 0x000fc600078e02ff */
[----:B------:R-:W2:Y:S01]  /*2c920*/  LDL.LU R252, [R1+0x398] ;  /* 0x0003980001fc7983 */ /* 0x000ea20000300800 */
[----:B------:R-:W1:Y:S01]  /*2c930*/  LDC R108, c[0x0][0x240] ;  /* 0x00009000ff6c7b82 */ /* 0x000e620000000800 */
[----:B---3--:R-:W-:Y:S02]  /*2c940*/  IMAD R8, R251, R110, RZ ;  /* 0x0000006efb087224 */ /* 0x008fe400078e02ff */
[----:B------:R-:W3:Y:S01]  /*2c950*/  LDL.LU R251, [R1+0x37c] ;  /* 0x00037c0001fb7983 */ /* 0x000ee20000300800 */
[----:B------:R-:W-:-:S03]  /*2c960*/  IMAD R185, R250, R185, RZ ;  /* 0x000000b9fab97224 */ /* 0x000fc600078e02ff */
[----:B------:R-:W3:Y:S01]  /*2c970*/  LDL.LU R250, [R1+0x360] ;  /* 0x0003600001fa7983 */ /* 0x000ee20000300800 */
[----:B------:R-:W2:Y:S01]  /*2c980*/  LDC R110, c[0x0][0x240] ;  /* 0x00009000ff6e7b82 */ /* 0x000ea20000000800 */
[----:B----4-:R-:W-:Y:S02]  /*2c990*/  IMAD R103, R194, R111, RZ ;  /* 0x0000006fc2677224 */ /* 0x010fe400078e02ff */
[----:B------:R-:W4:Y:S01]  /*2c9a0*/  LDL.LU R194, [R1+0x330] ;  /* 0x0003300001c27983 */ /* 0x000f220000300800 */
[----:B------:R-:W-:-:S04]  /*2c9b0*/  IMAD R86, R190, R112, RZ ;  /* 0x00000070be567224 */ /* 0x000fc800078e02ff */
[----:B------:R-:W2:Y:S01]  /*2c9c0*/  LDC R111, c[0x0][0x240] ;  /* 0x00009000ff6f7b82 */ /* 0x000ea20000000800 */
[----:B------:R-:W-:Y:S02]  /*2c9d0*/  IMAD R58, R187, R113, RZ ;  /* 0x00000071bb3a7224 */ /* 0x000fe400078e02ff */
[----:B------:R-:W-:-:S05]  /*2c9e0*/  IMAD R45, R189, R114, RZ ;  /* 0x00000072bd2d7224 */ /* 0x000fca00078e02ff */
[----:B------:R-:W1:Y:S01]  /*2c9f0*/  LDC R187, c[0x0][0x240] ;  /* 0x00009000ffbb7b82 */ /* 0x000e620000000800 */
[----:B------:R-:W-:Y:S02]  /*2ca00*/  IMAD R105, R188, R115, RZ ;  /* 0x00000073bc697224 */ /* 0x000fe400078e02ff */
[----:B------:R-:W4:Y:S04]  /*2ca10*/  LDL.LU R188, [R1+0x310] ;  /* 0x0003100001bc7983 */ /* 0x000f280000300800 */
[----:B------:R-:W4:Y:S01]  /*2ca20*/  LDL.LU R190, [R1+0x308] ;  /* 0x0003080001be7983 */ /* 0x000f220000300800 */
[----:B------:R-:W2:Y:S03]  /*2ca30*/  LDC R112, c[0x0][0x240] ;  /* 0x00009000ff707b82 */ /* 0x000ea60000000800 */
[----:B------:R-:W4:Y:S01]  /*2ca40*/  LDL.LU R189, [R1+0x2ec] ;  /* 0x0002ec0001bd7983 */ /* 0x000f220000300800 */
[----:B------:R-:W-:Y:S01]  /*2ca50*/  LEA R104, P0, R105, R244, 0x2 ;  /* 0x000000f469687211 */ /* 0x000fe200078010ff */
[----:B------:R-:W-:-:S02]  /*2ca60*/  VIADD R106, R0, 0x100000 ;  /* 0x00100000006a7836 */ /* 0x000fc40000000000 */
[----:B------:R-:W-:Y:S01]  /*2ca70*/  IMAD R107, R143, R107, RZ ;  /* 0x0000006b8f6b7224 */ /* 0x000fe200078e02ff */
[----:B------:R-:W-:Y:S01]  /*2ca80*/  LEA.HI.X.SX32 R105, R105, R16, 0x2, P0 ;  /* 0x0000001069697211 */ /* 0x000fe200000f16ff */
[----:B------:R-:W-:Y:S01]  /*2ca90*/  IMAD R3, R184, R116, RZ ;  /* 0x00000074b8037224 */ /* 0x000fe200078e02ff */
[----:B------:R-:W2:Y:S03]  /*2caa0*/  LDC R113, c[0x0][0x240] ;  /* 0x00009000ff717b82 */ /* 0x000ea60000000800 */
[----:B------:R1:W-:Y:S04]  /*2cab0*/  LDGSTS.E [R106+0x24c00], desc[UR60][R104.64], P2 ;  /* 0x24c00000686a7fae */ /* 0x0003e8000912187c */
[----:B------:R2:W-:Y:S01]  /*2cac0*/  STL.64 [R1+0x4c50], R104 ;  /* 0x004c506801007387 */ /* 0x0005e20000100a00 */
[----:B------:R-:W2:Y:S01]  /*2cad0*/  LDC R184, c[0x0][0x240] ;  /* 0x00009000ffb87b82 */ /* 0x000ea20000000800 */
[----:B-1----:R-:W-:-:S07]  /*2cae0*/  LEA R106, P0, R107, R244, 0x2 ;  /* 0x000000f46b6a7211 */ /* 0x002fce00078010ff */
[----:B------:R-:W1:Y:S01]  /*2caf0*/  LDC R114, c[0x0][0x240] ;  /* 0x00009000ff727b82 */ /* 0x000e620000000800 */
[----:B------:R-:W-:-:S05]  /*2cb00*/  LEA.HI.X.SX32 R107, R107, R16, 0x2, P0 ;  /* 0x000000106b6b7211 */ /* 0x000fca00000f16ff */
[----:B------:R1:W-:Y:S02]  /*2cb10*/  STL.64 [R1+0x4c58], R106 ;  /* 0x004c586a01007387 */ /* 0x0003e40000100a00 */
[----:B------:R-:W3:Y:S02]  /*2cb20*/  LDC R116, c[0x0][0x240] ;  /* 0x00009000ff747b82 */ /* 0x000ee40000000800 */
[----:B------:R-:W4:Y:S04]  /*2cb30*/  LDL.LU R7, [R1+0x32c] ;  /* 0x00032c0001077983 */ /* 0x000f280000300800 */
[----:B------:R-:W4:Y:S01]  /*2cb40*/  LDL.LU R10, [R1+0x378] ;  /* 0x00037800010a7983 */ /* 0x000f220000300800 */
[----:B------:R-:W-:Y:S01]  /*2cb50*/  IMAD R143, R11, R108, RZ ;  /* 0x0000006c0b8f7224 */ /* 0x000fe200078e02ff */
[----:B------:R-:W3:Y:S02]  /*2cb60*/  LDC R115, c[0x0][0x240] ;  /* 0x00009000ff737b82 */ /* 0x000ee40000000800 */
[----:B------:R-:W4:Y:S01]  /*2cb70*/  LDL.LU R11, [R1+0x364] ;  /* 0x00036400010b7983 */ /* 0x000f220000300800 */
[----:B------:R-:W-:-:S03]  /*2cb80*/  IMAD R187, R12, R187, RZ ;  /* 0x000000bb0cbb7224 */ /* 0x000fc600078e02ff */
[----:B------:R-:W4:Y:S01]  /*2cb90*/  LDL.LU R12, [R1+0x334] ;  /* 0x00033400010c7983 */ /* 0x000f220000300800 */
[----:B--2---:R-:W-:Y:S01]  /*2cba0*/  IMAD R102, R13, R110, RZ ;  /* 0x0000006e0d667224 */ /* 0x004fe200078e02ff */
[----:B------:R-:W2:Y:S02]  /*2cbb0*/  LDC R104, c[0x0][0x240] ;  /* 0x00009000ff687b82 */ /* 0x000ea40000000800 */
[----:B------:R-:W2:Y:S01]  /*2cbc0*/  LDL.LU R13, [R1+0x314] ;  /* 0x00031400010d7983 */ /* 0x000ea20000300800 */
[----:B------:R-:W-:-:S03]  /*2cbd0*/  IMAD R94, R14, R109, RZ ;  /* 0x0000006d0e5e7224 */ /* 0x000fc600078e02ff */
[----:B------:R-:W2:Y:S01]  /*2cbe0*/  LDL.LU R14, [R1+0x30c] ;  /* 0x00030c00010e7983 */ /* 0x000ea20000300800 */
[----:B------:R-:W-:Y:S01]  /*2cbf0*/  IMAD R65, R15, R111, RZ ;  /* 0x0000006f0f417224 */ /* 0x000fe200078e02ff */
[----:B------:R-:W3:Y:S02]  /*2cc00*/  LDC R110, c[0x0][0x240] ;  /* 0x00009000ff6e7b82 */ /* 0x000ee40000000800 */
[----:B------:R-:W2:Y:S01]  /*2cc10*/  LDL.LU R15, [R1+0x2f0] ;  /* 0x0002f000010f7983 */ /* 0x000ea20000300800 */
[----:B------:R-:W-:-:S03]  /*2cc20*/  IMAD R43, R17, R112, RZ ;  /* 0x00000070112b7224 */ /* 0x000fc600078e02ff */
[----:B------:R-:W2:Y:S01]  /*2cc30*/  LDL.LU R17, [R1+0x2e4] ;  /* 0x0002e40001117983 */ /* 0x000ea20000300800 */
[----:B------:R-:W-:Y:S01]  /*2cc40*/  VIADD R108, R0, 0x100000 ;  /* 0x00100000006c7836 */ /* 0x000fe20000000000 */
[----:B------:R-:W4:Y:S01]  /*2cc50*/  LDC R112, c[0x0][0x240] ;  /* 0x00009000ff707b82 */ /* 0x000f220000000800 */
[----:B-1----:R-:W-:-:S03]  /*2cc60*/  IMAD R145, R145, R114, RZ ;  /* 0x0000007291917224 */ /* 0x002fc600078e02ff */
[----:B------:R1:W-:Y:S04]  /*2cc70*/  LDGSTS.E [R108+0x25000], desc[UR60][R106.64], P2 ;  /* 0x250000006a6c7fae */ /* 0x0003e8000912187c */
[----:B------:R-:W2:Y:S01]  /*2cc80*/  LDC R114, c[0x0][0x240] ;  /* 0x00009000ff727b82 */ /* 0x000ea20000000800 */
[----:B------:R-:W-:-:S07]  /*2cc90*/  IMAD R2, R249, R113, RZ ;  /* 0x00000071f9027224 */ /* 0x000fce00078e02ff */
[----:B-1----:R-:W1:Y:S01]  /*2cca0*/  LDC R106, c[0x0][0x240] ;  /* 0x00009000ff6a7b82 */ /* 0x002e620000000800 */
[----:B------:R-:W2:Y:S01]  /*2ccb0*/  LDL.LU R249, [R1+0x2e0] ;  /* 0x0002e00001f97983 */ /* 0x000ea20000300800 */
[----:B------:R-:W-:-:S03]  /*2ccc0*/  IMAD R184, R252, R184, RZ ;  /* 0x000000b8fcb87224 */ /* 0x000fc600078e02ff */
[----:B------:R-:W2:Y:S01]  /*2ccd0*/  LDL.LU R252, [R1+0x2c4] ;  /* 0x0002c40001fc7983 */ /* 0x000ea20000300800 */
[----:B---3--:R-:W-:Y:S02]  /*2cce0*/  IMAD R101, R251, R116, RZ ;  /* 0x00000074fb657224 */ /* 0x008fe400078e02ff */
[----:B------:R-:W3:Y:S01]  /*2ccf0*/  LDC R113, c[0x0][0x240] ;  /* 0x00009000ff717b82 */ /* 0x000ee20000000800 */
[----:B------:R-:W-:Y:S02]  /*2cd00*/  IMAD R111, R147, R110, RZ ;  /* 0x0000006e936f7224 */ /* 0x000fe400078e02ff */
[----:B------:R-:W-:Y:S01]  /*2cd10*/  IMAD R85, R250, R115, RZ ;  /* 0x00000073fa557224 */ /* 0x000fe200078e02ff */
[----:B------:R-:W-:-:S04]  /*2cd20*/  IADD3 R110, R0, 0x100000, RZ ;  /* 0x00100000006e7810 */ /* 0x000fc80007ffe0ff */
[----:B------:R-:W1:Y:S01]  /*2cd30*/  LDC R115, c[0x0][0x240] ;  /* 0x00009000ff737b82 */ /* 0x000e620000000800 */
[----:B----4-:R-:W-:-:S07]  /*2cd40*/  IMAD R39, R194, R118, RZ ;  /* 0x00000076c2277224 */ /* 0x010fce00078e02ff */
[----:B------:R-:W4:Y:S01]  /*2cd50*/  LDC R116, c[0x0][0x240] ;  /* 0x00009000ff747b82 */ /* 0x000f220000000800 */
[----:B------:R-:W-:-:S07]  /*2cd60*/  IMAD R42, R188, R120, RZ ;  /* 0x00000078bc2a7224 */ /* 0x000fce00078e02ff */
[----:B------:R-:W4:Y:S01]  /*2cd70*/  LDC R118, c[0x0][0x240] ;  /* 0x00009000ff767b82 */ /* 0x000f220000000800 */
[----:B------:R-:W-:-:S07]  /*2cd80*/  IMAD R109, R189, R119, RZ ;  /* 0x00000077bd6d7224 */ /* 0x000fce00078e02ff */
[----:B------:R-:W3:Y:S01]  /*2cd90*/  LDC R188, c[0x0][0x240] ;  /* 0x00009000ffbc7b82 */ /* 0x000ee20000000800 */
[----:B------:R-:W4:Y:S01]  /*2cda0*/  LDL.LU R189, [R1+0x2b8] ;  /* 0x0002b80001bd7983 */ /* 0x000f220000300800 */
[----:B------:R-:W-:Y:S01]  /*2cdb0*/  IMAD R20, R190, R117, RZ ;  /* 0x00000075be147224 */ /* 0x000fe200078e02ff */
[C---:B------:R-:W-:Y:S02]  /*2cdc0*/  LEA R108, P0, R109.reuse, R244, 0x2 ;  /* 0x000000f46d6c7211 */ /* 0x040fe400078010ff */
[----:B------:R-:W4:Y:S03]  /*2cdd0*/  LDL.LU R251, [R1+0x29c] ;  /* 0x00029c0001fb7983 */ /* 0x000f260000300800 */
[----:B------:R-:W2:Y:S01]  /*2cde0*/  LDC R190, c[0x0][0x240] ;  /* 0x00009000ffbe7b82 */ /* 0x000ea20000000800 */
[----:B------:R-:W4:Y:S01]  /*2cdf0*/  LDL.LU R250, [R1+0x280] ;  /* 0x0002800001fa7983 */ /* 0x000f220000300800 */
[----:B------:R-:W-:-:S03]  /*2ce00*/  LEA.HI.X.SX32 R109, R109, R16, 0x2, P0 ;  /* 0x000000106d6d7211 */ /* 0x000fc600000f16ff */
[----:B------:R-:W4:Y:S03]  /*2ce10*/  LDL.LU R194, [R1+0x290] ;  /* 0x0002900001c27983 */ /* 0x000f260000300800 */
[----:B------:R-:W4:Y:S01]  /*2ce20*/  LDC R119, c[0x0][0x240] ;  /* 0x00009000ff777b82 */ /* 0x000f220000000800 */
[----:B------:R1:W-:Y:S04]  /*2ce30*/  LDGSTS.E [R110+0x25400], desc[UR60][R108.64], P2 ;  /* 0x254000006c6e7fae */ /* 0x0003e8000912187c */
[----:B------:R4:W-:Y:S03]  /*2ce40*/  STL.64 [R1+0x4c60], R108 ;  /* 0x004c606c01007387 */ /* 0x0009e60000100a00 */
[----:B------:R-:W4:Y:S01]  /*2ce50*/  LDC R120, c[0x0][0x240] ;  /* 0x00009000ff787b82 */ /* 0x000f220000000800 */
[----:B-1----:R-:W-:-:S07]  /*2ce60*/  LEA R110, P0, R111, R244, 0x2 ;  /* 0x000000f46f6e7211 */ /* 0x002fce00078010ff */
[----:B------:R-:W1:Y:S01]  /*2ce70*/  LDC R117, c[0x0][0x240] ;  /* 0x00009000ff757b82 */ /* 0x000e620000000800 */
[----:B------:R-:W-:Y:S01]  /*2ce80*/  LEA.HI.X.SX32 R111, R111, R16, 0x2, P0 ;  /* 0x000000106f6f7211 */ /* 0x000fe200000f16ff */
[----:B------:R-:W-:-:S04]  /*2ce90*/  IMAD R147, R7, R112, RZ ;  /* 0x0000007007937224 */ /* 0x000fc800078e02ff */
[----:B------:R-:W-:Y:S01]  /*2cea0*/  STL.64 [R1+0x4c68], R110 ;  /* 0x004c686e01007387 */ /* 0x000fe20000100a00 */
[----:B---3--:R-:W-:Y:S01]  /*2ceb0*/  IMAD R188, R10, R188, RZ ;  /* 0x000000bc0abc7224 */ /* 0x008fe200078e02ff */
[----:B------:R-:W3:Y:S02]  /*2cec0*/  LDC R107, c[0x0][0x240] ;  /* 0x00009000ff6b7b82 */ /* 0x000ee40000000800 */
[----:B------:R-:W3:Y:S01]  /*2ced0*/  LDL.LU R4, [R1+0x2a8] ;  /* 0x0002a80001047983 */ /* 0x000ee20000300800 */
[----:B------:R-:W-:-:S03]  /*2cee0*/  IMAD R100, R11, R113, RZ ;  /* 0x000000710b647224 */ /* 0x000fc600078e02ff */
[----:B------:R-:W3:Y:S02]  /*2cef0*/  LDL.LU R5, [R1+0x2a4] ;  /* 0x0002a40001057983 */ /* 0x000ee40000300800 */
[----:B------:R-:W3:Y:S02]  /*2cf00*/  LDC R105, c[0x0][0x240] ;  /* 0x00009000ff697b82 */ /* 0x000ee40000000800 */
[----:B------:R-:W3:Y:S01]  /*2cf10*/  LDL.LU R6, [R1+0x2cc] ;  /* 0x0002cc0001067983 */ /* 0x000ee20000300800 */
[----:B------:R-:W-:-:S03]  /*2cf20*/  IMAD R84, R12, R115, RZ ;  /* 0x000000730c547224 */ /* 0x000fc600078e02ff */
[----:B------:R-:W3:Y:S02]  /*2cf30*/  LDL.LU R7, [R1+0x2c0] ;  /* 0x0002c00001077983 */ /* 0x000ee40000300800 */
[----:B------:R-:W1:Y:S02]  /*2cf40*/  LDC R115, c[0x0][0x240] ;  /* 0x00009000ff737b82 */ /* 0x000e640000000800 */
[----:B------:R-:W3:Y:S04]  /*2cf50*/  LDL.LU R10, [R1+0x2a0] ;  /* 0x0002a000010a7983 */ /* 0x000ee80000300800 */
[----:B------:R-:W3:Y:S01]  /*2cf60*/  LDL.LU R11, [R1+0x28c] ;  /* 0x00028c00010b7983 */ /* 0x000ee20000300800 */
[----:B--2---:R-:W-:-:S03]  /*2cf70*/  IMAD R38, R13, R114, RZ ;  /* 0x000000720d267224 */ /* 0x004fc600078e02ff */
[----:B------:R-:W2:Y:S04]  /*2cf80*/  LDL.LU R13, [R1+0x288] ;  /* 0x00028800010d7983 */ /* 0x000ea80000300800 */
[----:B------:R-:W2:Y:S01]  /*2cf90*/  LDL.LU R12, [R1+0x268] ;  /* 0x00026800010c7983 */ /* 0x000ea20000300800 */
[----:B------:R-:W-:-:S03]  /*2cfa0*/  IMAD R190, R17, R190, RZ ;  /* 0x000000be11be7224 */ /* 0x000fc600078e02ff */
[----:B------:R-:W2:Y:S01]  /*2cfb0*/  LDL.LU R17, [R1+0x264] ;  /* 0x0002640001117983 */ /* 0x000ea20000300800 */
[----:B------:R-:W-:Y:S02]  /*2cfc0*/  VIADD R112, R0, 0x100000 ;  /* 0x0010000000707836 */ /* 0x000fe40000000000 */
[----:B----4-:R-:W-:Y:S02]  /*2cfd0*/  IMAD R41, R14, R116, RZ ;  /* 0x000000740e297224 */ /* 0x010fe400078e02ff */
[----:B------:R-:W3:Y:S01]  /*2cfe0*/  LDC R116, c[0x0][0x240] ;  /* 0x00009000ff747b82 */ /* 0x000ee20000000800 */
[----:B------:R4:W-:Y:S01]  /*2cff0*/  LDGSTS.E [R112+0x25800], desc[UR60][R110.64], P2 ;  /* 0x258000006e707fae */ /* 0x0009e2000912187c */
[----:B------:R-:W-:Y:S02]  /*2d000*/  VIADD R114, R0, 0x100000 ;  /* 0x0010000000727836 */ /* 0x000fe40000000000 */
[----:B-1----:R-:W-:Y:S02]  /*2d010*/  IMAD R115, R151, R115, RZ ;  /* 0x0000007397737224 */ /* 0x002fe400078e02ff */
[----:B------:R-:W-:-:S02]  /*2d020*/  IMAD R99, R249, R119, RZ ;  /* 0x00000077f9637224 */ /* 0x000fc400078e02ff */
[----:B------:R-:W2:Y:S01]  /*2d030*/  LDL.LU R249, [R1+0x248] ;  /* 0x0002480001f97983 */ /* 0x000ea20000300800 */
[----:B------:R-:W-:Y:S01]  /*2d040*/  IMAD R89, R252, R120, RZ ;  /* 0x00000078fc597224 */ /* 0x000fe200078e02ff */
[----:B------:R-:W1:Y:S02]  /*2d050*/  LDC R119, c[0x0][0x240] ;  /* 0x00009000ff777b82 */ /* 0x000e640000000800 */
[----:B------:R-:W2:Y:S06]  /*2d060*/  LDL.LU R252, [R1+0x238] ;  /* 0x0002380001fc7983 */ /* 0x000eac0000300800 */
[----:B------:R-:W1:Y:S01]  /*2d070*/  LDC R120, c[0x0][0x240] ;  /* 0x00009000ff787b82 */ /* 0x000e620000000800 */
[----:B------:R-:W-:-:S07]  /*2d080*/  IMAD R149, R149, R117, RZ ;  /* 0x0000007595957224 */ /* 0x000fce00078e02ff */
[----:B------:R-:W1:Y:S01]  /*2d090*/  LDC R117, c[0x0][0x240] ;  /* 0x00009000ff757b82 */ /* 0x000e620000000800 */
[----:B------:R-:W-:-:S07]  /*2d0a0*/  IMAD R63, R189, R121, RZ ;  /* 0x00000079bd3f7224 */ /* 0x000fce00078e02ff */
[----:B------:R-:W1:Y:S01]  /*2d0b0*/  LDC R189, c[0x0][0x240] ;  /* 0x00009000ffbd7b82 */ /* 0x000e620000000800 */
[----:B------:R-:W-:-:S07]  /*2d0c0*/  IMAD R113, R250, R123, RZ ;  /* 0x0000007bfa717224 */ /* 0x000fce00078e02ff */
[----:B------:R-:W2:Y:S01]  /*2d0d0*/  LDC R123, c[0x0][0x240] ;  /* 0x00009000ff7b7b82 */ /* 0x000ea20000000800 */
[----:B----4-:R-:W-:-:S04]  /*2d0e0*/  LEA R112, P0, R113, R244, 0x2 ;  /* 0x000000f471707211 */ /* 0x010fc800078010ff */
[----:B------:R-:W-:Y:S01]  /*2d0f0*/  LEA.HI.X.SX32 R113, R113, R16, 0x2, P0 ;  /* 0x0000001071717211 */ /* 0x000fe200000f16ff */
[----:B------:R-:W-:Y:S02]  /*2d100*/  IMAD R40, R251, R122, RZ ;  /* 0x0000007afb287224 */ /* 0x000fe400078e02ff */
[----:B------:R-:W4:Y:S01]  /*2d110*/  LDC R121, c[0x0][0x240] ;  /* 0x00009000ff797b82 */ /* 0x000f220000000800 */
[----:B------:R-:W4:Y:S04]  /*2d120*/  LDL.LU R251, [R1+0x218] ;  /* 0x0002180001fb7983 */ /* 0x000f280000300800 */
[----:B------:R3:W-:Y:S01]  /*2d130*/  LDGSTS.E [R114+0x25c00], desc[UR60][R112.64], P2 ;  /* 0x25c0000070727fae */ /* 0x0007e2000912187c */
[----:B------:R-:W-:Y:S02]  /*2d140*/  IMAD R15, R15, R118, RZ ;  /* 0x000000760f0f7224 */ /* 0x000fe400078e02ff */
[----:B------:R-:W2:Y:S01]  /*2d150*/  LDC R118, c[0x0][0x240] ;  /* 0x00009000ff767b82 */ /* 0x000ea20000000800 */
[----:B------:R-:W4:Y:S01]  /*2d160*/  LDL.LU R250, [R1+0x210] ;  /* 0x0002100001fa7983 */ /* 0x000f220000300800 */
[----:B------:R-:W-:-:S06]  /*2d170*/  IMAD R14, R194, R124, RZ ;  /* 0x0000007cc20e7224 */ /* 0x000fcc00078e02ff */
[----:B------:R-:W4:Y:S01]  /*2d180*/  LDC R122, c[0x0][0x240] ;  /* 0x00009000ff7a7b82 */ /* 0x000f220000000800 */
[----:B---3--:R-:W-:-:S04]  /*2d190*/  LEA R114, P0, R115, R244, 0x2 ;  /* 0x000000f473727211 */ /* 0x008fc800078010ff */
[----:B------:R-:W-:Y:S01]  /*2d1a0*/  LEA.HI.X.SX32 R115, R115, R16, 0x2, P0 ;  /* 0x0000001073737211 */ /* 0x000fe200000f16ff */
[----:B------:R-:W-:Y:S01]  /*2d1b0*/  STL.64 [R1+0x4c70], R112 ;  /* 0x004c707001007387 */ /* 0x000fe20000100a00 */
[----:B------:R-:W-:Y:S01]  /*2d1c0*/  IMAD R151, R4, R116, RZ ;  /* 0x0000007404977224 */ /* 0x000fe200078e02ff */
[----:B------:R-:W3:Y:S02]  /*2d1d0*/  LDC R124, c[0x0][0x240] ;  /* 0x00009000ff7c7b82 */ /* 0x000ee40000000800 */
[----:B------:R-:W-:Y:S01]  /*2d1e0*/  STL.64 [R1+0x4c78], R114 ;  /* 0x004c787201007387 */ /* 0x000fe20000100a00 */
[----:B-1----:R-:W-:Y:S02]  /*2d1f0*/  IMAD R189, R5, R189, RZ ;  /* 0x000000bd05bd7224 */ /* 0x002fe400078e02ff */
[----:B------:R-:W-:-:S03]  /*2d200*/  IMAD R29, R11, R120, RZ ;  /* 0x000000780b1d7224 */ /* 0x000fc600078e02ff */
[----:B------:R-:W1:Y:S01]  /*2d210*/  LDC R194, c[0x0][0x240] ;  /* 0x00009000ffc27b82 */ /* 0x000e620000000800 */
[----:B------:R-:W-:Y:S02]  /*2d220*/  IMAD R80, R7, R117, RZ ;  /* 0x0000007507507224 */ /* 0x000fe400078e02ff */
[----:B--2---:R-:W-:Y:S02]  /*2d230*/  IMAD R98, R17, R123, RZ ;  /* 0x0000007b11627224 */ /* 0x004fe400078e02ff */
[----:B------:R-:W-:Y:S01]  /*2d240*/  IMAD R97, R6, R118, RZ ;  /* 0x0000007606617224 */ /* 0x000fe200078e02ff */
[----:B------:R-:W2:Y:S02]  /*2d250*/  LDL.LU R17, [R1+0x230] ;  /* 0x0002300001117983 */ /* 0x000ea40000300800 */
[----:B------:R-:W3:Y:S02]  /*2d260*/  LDC R118, c[0x0][0x240] ;  /* 0x00009000ff767b82 */ /* 0x000ee40000000800 */
[----:B------:R-:W2:Y:S04]  /*2d270*/  LDL.LU R35, [R1+0x260] ;  /* 0x0002600001237983 */ /* 0x000ea80000300800 */
[----:B------:R-:W2:Y:S01]  /*2d280*/  LDL.LU R32, [R1+0x25c] ;  /* 0x00025c0001207983 */ /* 0x000ea20000300800 */
[----:B----4-:R-:W-:Y:S01]  /*2d290*/  IMAD R13, R13, R121, RZ ;  /* 0x000000790d0d7224 */ /* 0x010fe200078e02ff */
[----:B------:R-:W-:Y:S01]  /*2d2a0*/  IADD3 R116, R0, 0x100000, RZ ;  /* 0x0010000000747810 */ /* 0x000fe20007ffe0ff */
[----:B------:R-:W2:Y:S01]  /*2d2b0*/  LDC R121, c[0x0][0x240] ;  /* 0x00009000ff797b82 */ /* 0x000ea20000000800 */
[----:B------:R-:W4:Y:S04]  /*2d2c0*/  LDL.LU R33, [R1+0x240] ;  /* 0x0002400001217983 */ /* 0x000f280000300800 */
[----:B------:R-:W4:Y:S01]  /*2d2d0*/  LDL.LU R31, [R1+0x224] ;  /* 0x00022400011f7983 */ /* 0x000f220000300800 */
[----:B------:R-:W-:-:S02]  /*2d2e0*/  IMAD R117, R193, R127, RZ ;  /* 0x0000007fc1757224 */ /* 0x000fc400078e02ff */
[----:B------:R-:W-:Y:S01]  /*2d2f0*/  IMAD R62, R252, R126, RZ ;  /* 0x0000007efc3e7224 */ /* 0x000fe200078e02ff */
[----:B------:R-:W4:Y:S01]  /*2d300*/  LDL.LU R4, [R1+0x214] ;  /* 0x0002140001047983 */ /* 0x000f220000300800 */
[----:B------:R-:W4:Y:S03]  /*2d310*/  LDC R252, c[0x0][0x240] ;  /* 0x00009000fffc7b82 */ /* 0x000f260000000800 */
[----:B------:R-:W4:Y:S04]  /*2d320*/  LDL.LU R11, [R1+0x1f4] ;  /* 0x0001f400010b7983 */ /* 0x000f280000300800 */
[----:B------:R-:W4:Y:S01]  /*2d330*/  LDL.LU R5, [R1+0x1f0] ;  /* 0x0001f00001057983 */ /* 0x000f220000300800 */
[----:B------:R-:W-:Y:S01]  /*2d340*/  IMAD R61, R10, R119, RZ ;  /* 0x000000770a3d7224 */ /* 0x000fe200078e02ff */
[----:B------:R-:W4:Y:S02]  /*2d350*/  LDC R123, c[0x0][0x240] ;  /* 0x00009000ff7b7b82 */ /* 0x000f240000000800 */
[----:B------:R-:W4:Y:S04]  /*2d360*/  LDL.LU R7, [R1+0x1d0] ;  /* 0x0001d00001077983 */ /* 0x000f280000300800 */
[----:B------:R1:W-:Y:S01]  /*2d370*/  LDGSTS.E [R116+0x26000], desc[UR60][R114.64], P2 ;  /* 0x2600000072747fae */ /* 0x0003e2000912187c */
[----:B---3--:R-:W-:Y:S01]  /*2d380*/  IMAD R119, R155, R118, RZ ;  /* 0x000000769b777224 */ /* 0x008fe200078e02ff */
[----:B------:R-:W3:Y:S01]  /*2d390*/  LDC R120, c[0x0][0x240] ;  /* 0x00009000ff787b82 */ /* 0x000ee20000000800 */
[----:B------:R-:W-:Y:S01]  /*2d3a0*/  VIADD R118, R0, 0x100000 ;  /* 0x0010000000767836 */ /* 0x000fe20000000000 */
[----:B------:R-:W3:Y:S01]  /*2d3b0*/  LDL.LU R10, [R1+0x1c8] ;  /* 0x0001c800010a7983 */ /* 0x000ee20000300800 */
[----:B------:R-:W-:-:S02]  /*2d3c0*/  IMAD R88, R249, R124, RZ ;  /* 0x0000007cf9587224 */ /* 0x000fc400078e02ff */
[----:B-1----:R-:W-:-:S03]  /*2d3d0*/  IMAD R194, R12, R194, RZ ;  /* 0x000000c20cc27224 */ /* 0x002fc600078e02ff */
[----:B------:R-:W4:Y:S01]  /*2d3e0*/  LDC R124, c[0x0][0x240] ;  /* 0x00009000ff7c7b82 */ /* 0x000f220000000800 */
[----:B------:R-:W-:-:S04]  /*2d3f0*/  LEA R116, P0, R117, R244, 0x2 ;  /* 0x000000f475747211 */ /* 0x000fc800078010ff */
[----:B------:R-:W-:Y:S01]  /*2d400*/  LEA.HI.X.SX32 R117, R117, R16, 0x2, P0 ;  /* 0x0000001075757211 */ /* 0x000fe200000f16ff */
[----:B------:R-:W-:-:S04]  /*2d410*/  IMAD R30, R251, R128, RZ ;  /* 0x00000080fb1e7224 */ /* 0x000fc800078e02ff */
[----:B------:R1:W-:Y:S01]  /*2d420*/  LDGSTS.E [R118+0x26400], desc[UR60][R116.64], P2 ;  /* 0x2640000074767fae */ /* 0x0003e2000912187c */
[----:B------:R-:W-:Y:S01]  /*2d430*/  IMAD R153, R153, R122, RZ ;  /* 0x0000007a99997224 */ /* 0x000fe200078e02ff */
[----:B------:R-:W3:Y:S02]  /*2d440*/  LDC R249, c[0x0][0x240] ;  /* 0x00009000fff97b82 */ /* 0x000ee40000000800 */
[----:B------:R-:W3:Y:S01]  /*2d450*/  LDL.LU R251, [R1+0x168] ;  /* 0x0001680001fb7983 */ /* 0x000ee20000300800 */
[----:B------:R-:W-:-:S05]  /*2d460*/  IMAD R12, R250, R125, RZ ;  /* 0x0000007dfa0c7224 */ /* 0x000fca00078e02ff */
[----:B------:R-:W3:Y:S01]  /*2d470*/  LDC R6, c[0x0][0x240] ;  /* 0x00009000ff067b82 */ /* 0x000ee20000000800 */
[C---:B-1----:R-:W-:Y:S01]  /*2d480*/  LEA R118, P0, R119.reuse, R244, 0x2 ;  /* 0x000000f477767211 */ /* 0x042fe200078010ff */
[----:B------:R-:W-:Y:S03]  /*2d490*/  STL.64 [R1+0x4c80], R116 ;  /* 0x004c807401007387 */ /* 0x000fe60000100a00 */
[----:B------:R-:W-:-:S03]  /*2d4a0*/  LEA.HI.X.SX32 R119, R119, R16, 0x2, P0 ;  /* 0x0000001077777211 */ /* 0x000fc600000f16ff */
[----:B------:R-:W1:Y:S08]  /*2d4b0*/  LDC R125, c[0x0][0x240] ;  /* 0x00009000ff7d7b82 */ /* 0x000e700000000800 */
[----:B------:R-:W3:Y:S08]  /*2d4c0*/  LDC R122, c[0x0][0x240] ;  /* 0x00009000ff7a7b82 */ /* 0x000ef00000000800 */
[----:B------:R-:W3:Y:S08]  /*2d4d0*/  LDC R250, c[0x0][0x240] ;  /* 0x00009000fffa7b82 */ /* 0x000ef00000000800 */
[----:B------:R-:W3:Y:S08]  /*2d4e0*/  LDC R127, c[0x0][0x240] ;  /* 0x00009000ff7f7b82 */ /* 0x000ef00000000800 */
[----:B------:R-:W3:Y:S08]  /*2d4f0*/  LDC R128, c[0x0][0x240] ;  /* 0x00009000ff807b82 */ /* 0x000ef00000000800 */
[----:B------:R-:W3:Y:S01]  /*2d500*/  LDC R126, c[0x0][0x240] ;  /* 0x00009000ff7e7b82 */ /* 0x000ee20000000800 */
[----:B--2---:R-:W-:-:S02]  /*2d510*/  IMAD R155, R17, R121, RZ ;  /* 0x00000079119b7224 */ /* 0x004fc400078e02ff */
[----:B------:R-:W2:Y:S05]  /*2d520*/  LDL.LU R17, [R1+0x14c] ;  /* 0x00014c0001117983 */ /* 0x000eaa0000300800 */
[----:B------:R-:W2:Y:S01]  /*2d530*/  LDC R121, c[0x0][0x240] ;  /* 0x00009000ff797b82 */ /* 0x000ea20000000800 */
[----:B------:R-:W-:Y:S01]  /*2d540*/  STL.64 [R1+0x4c88], R118 ;  /* 0x004c887601007387 */ /* 0x000fe20000100a00 */
[----:B----4-:R-:W-:Y:S02]  /*2d550*/  IMAD R82, R33, R124, RZ ;  /* 0x0000007c21527224 */ /* 0x010fe400078e02ff */
[----:B------:R-:W-:-:S04]  /*2d560*/  IMAD R252, R5, R252, RZ ;  /* 0x000000fc05fc7224 */ /* 0x000fc800078e02ff */
[----:B------:R-:W4:Y:S01]  /*2d570*/  LDC R124, c[0x0][0x240] ;  /* 0x00009000ff7c7b82 */ /* 0x000f220000000800 */
[----:B------:R-:W4:Y:S01]  /*2d580*/  LDL.LU R5, [R1+0x1c4] ;  /* 0x0001c40001057983 */ /* 0x000f220000300800 */
[----:B------:R-:W-:-:S03]  /*2d590*/  IMAD R33, R31, R123, RZ ;  /* 0x0000007b1f217224 */ /* 0x000fc600078e02ff */
[----:B------:R-:W4:Y:S01]  /*2d5a0*/  LDL.LU R77, [R1+0x1ec] ;  /* 0x0001ec00014d7983 */ /* 0x000f220000300800 */
[----:B-1----:R-:W-:Y:S02]  /*2d5b0*/  IMAD R31, R4, R125, RZ ;  /* 0x0000007d041f7224 */ /* 0x002fe400078e02ff */
[----:B------:R-:W-:Y:S01]  /*2d5c0*/  IMAD R81, R7, R129, RZ ;  /* 0x0000008107517224 */ /* 0x000fe200078e02ff */
[----:B------:R-:W4:Y:S01]  /*2d5d0*/  LDL.LU R75, [R1+0x1e8] ;  /* 0x0001e800014b7983 */ /* 0x000f220000300800 */
[----:B------:R-:W1:Y:S03]  /*2d5e0*/  LDC R123, c[0x0][0x240] ;  /* 0x00009000ff7b7b82 */ /* 0x000e660000000800 */
[----:B------:R-:W4:Y:S04]  /*2d5f0*/  LDL.LU R64, [R1+0x1cc] ;  /* 0x0001cc0001407983 */ /* 0x000f280000300800 */
[----:B------:R-:W4:Y:S01]  /*2d600*/  LDL.LU R60, [R1+0x1a8] ;  /* 0x0001a800013c7983 */ /* 0x000f220000300800 */
[----:B------:R-:W4:Y:S03]  /*2d610*/  LDC R125, c[0x0][0x240] ;  /* 0x00009000ff7d7b82 */ /* 0x000f260000000800 */
[----:B------:R-:W4:Y:S04]  /*2d620*/  LDL.LU R4, [R1+0x158] ;  /* 0x0001580001047983 */ /* 0x000f280000300800 */
[----:B------:R-:W4:Y:S01]  /*2d630*/  LDL.LU R7, [R1+0x144] ;  /* 0x0001440001077983 */ /* 0x000f220000300800 */
[----:B---3--:R-:W-:Y:S01]  /*2d640*/  IMAD R193, R35, R120, RZ ;  /* 0x0000007823c17224 */ /* 0x008fe200078e02ff */
[----:B------:R-:W3:Y:S02]  /*2d650*/  LDC R129, c[0x0][0x240] ;  /* 0x00009000ff817b82 */ /* 0x000ee40000000800 */
[----:B------:R-:W3:Y:S04]  /*2d660*/  LDL.LU R37, [R1+0x140] ;  /* 0x0001400001257983 */ /* 0x000ee80000300800 */
[----:B------:R-:W3:Y:S01]  /*2d670*/  LDL.LU R35, [R1+0xe8] ;  /* 0x0000e80001237983 */ /* 0x000ee20000300800 */
[----:B------:R-:W-:-:S02]  /*2d680*/  IMAD R96, R32, R122, RZ ;  /* 0x0000007a20607224 */ /* 0x000fc400078e02ff */
[----:B------:R-:W-:Y:S02]  /*2d690*/  IMAD R32, R10, R249, RZ ;  /* 0x000000f90a207224 */ /* 0x000fe400078e02ff */
[----:B-1----:R-:W-:Y:S02]  /*2d6a0*/  IMAD R123, R159, R123, RZ ;  /* 0x0000007b9f7b7224 */ /* 0x002fe400078e02ff */
[----:B------:R-:W-:Y:S02]  /*2d6b0*/  VIADD R120, R0, 0x100000 ;  /* 0x0010000000787836 */ /* 0x000fe40000000000 */
[----:B------:R-:W-:-:S03]  /*2d6c0*/  IMAD R36, R251, R250, RZ ;  /* 0x000000fafb247224 */ /* 0x000fc600078e02ff */
[----:B------:R1:W-:Y:S01]  /*2d6d0*/  LDGSTS.E [R120+0x26800], desc[UR60][R118.64], P2 ;  /* 0x2680000076787fae */ /* 0x0003e2000912187c */
[----:B------:R-:W1:Y:S01]  /*2d6e0*/  LDC R250, c[0x0][0x240] ;  /* 0x00009000fffa7b82 */ /* 0x000e620000000800 */
[----:B------:R-:W-:Y:S01]  /*2d6f0*/  IADD3 R122, R0, 0x100000, RZ ;  /* 0x00100000007a7810 */ /* 0x000fe20007ffe0ff */
[----:B------:R-:W-:-:S06]  /*2d700*/  IMAD R157, R157, R127, RZ ;  /* 0x0000007f9d9d7224 */ /* 0x000fcc00078e02ff */
[----:B------:R-:W3:Y:S01]  /*2d710*/  LDC R127, c[0x0][0x240] ;  /* 0x00009000ff7f7b82 */ /* 0x000ee20000000800 */
[----:B------:R-:W-:Y:S02]  /*2d720*/  IMAD R195, R195, R128, RZ ;  /* 0x00000080c3c37224 */ /* 0x000fe400078e02ff */
[----:B------:R-:W-:-:S05]  /*2d730*/  IMAD R11, R11, R126, RZ ;  /* 0x0000007e0b0b7224 */ /* 0x000fca00078e02ff */
[----:B------:R-:W3:Y:S01]  /*2d740*/  LDC R128, c[0x0][0x240] ;  /* 0x00009000ff807b82 */ /* 0x000ee20000000800 */
[----:B-1----:R-:W-:-:S07]  /*2d750*/  IMAD R199, R199, R250, RZ ;  /* 0x000000fac7c77224 */ /* 0x002fce00078e02ff */
[----:B------:R-:W1:Y:S01]  /*2d760*/  LDC R126, c[0x0][0x240] ;  /* 0x00009000ff7e7b82 */ /* 0x000e620000000800 */
[----:B------:R-:W-:Y:S02]  /*2d770*/  IMAD R203, R203, R106, RZ ;  /* 0x0000006acbcb7224 */ /* 0x000fe400078e02ff */
[----:B------:R-:W-:Y:S02]  /*2d780*/  IMAD R165, R165, R107, RZ ;  /* 0x0000006ba5a57224 */ /* 0x000fe400078e02ff */
[----:B------:R-:W-:-:S03]  /*2d790*/  IMAD R241, R241, R105, RZ ;  /* 0x00000069f1f17224 */ /* 0x000fc600078e02ff */
[----:B------:R-:W1:Y:S08]  /*2d7a0*/  LDC R249, c[0x0][0x240] ;  /* 0x00009000fff97b82 */ /* 0x000e700000000800 */
[----:B------:R-:W1:Y:S01]  /*2d7b0*/  LDC R251, c[0x0][0x240] ;  /* 0x00009000fffb7b82 */ /* 0x000e620000000800 */
[----:B--2---:R-:W-:Y:S02]  /*2d7c0*/  IMAD R10, R17, R121, RZ ;  /* 0x00000079110a7224 */ /* 0x004fe400078e02ff */
[----:B------:R-:W-:-:S05]  /*2d7d0*/  IMAD R121, R197, R6, RZ ;  /* 0x00000006c5797224 */ /* 0x000fca00078e02ff */
[----:B------:R-:W2:Y:S08]  /*2d7e0*/  LDC R17, c[0x0][0x240] ;  /* 0x00009000ff117b82 */ /* 0x000eb00000000800 */
[----:B------:R-:W1:Y:S01]  /*2d7f0*/  LDC R6, c[0x0][0x240] ;  /* 0x00009000ff067b82 */ /* 0x000e620000000800 */
[----:B------:R-:W-:-:S04]  /*2d800*/  LEA R120, P0, R121, R244, 0x2 ;  /* 0x000000f479787211 */ /* 0x000fc800078010ff */
[----:B------:R-:W-:-:S05]  /*2d810*/  LEA.HI.X.SX32 R121, R121, R16, 0x2, P0 ;  /* 0x0000001079797211 */ /* 0x000fca00000f16ff */
[----:B------:R4:W-:Y:S02]  /*2d820*/  LDGSTS.E [R122+0x26c00], desc[UR60][R120.64], P2 ;  /* 0x26c00000787a7fae */ /* 0x0009e4000912187c */
[----:B----4-:R-:W-:Y:S02]  /*2d830*/  IMAD R159, R5, R125, RZ ;  /* 0x0000007d059f7224 */ /* 0x010fe400078e02ff */
[----:B------:R-:W4:Y:S08]  /*2d840*/  LDC R125, c[0x0][0x240] ;  /* 0x00009000ff7d7b82 */ /* 0x000f300000000800 */
[----:B------:R-:W2:Y:S01]  /*2d850*/  LDC R5, c[0x0][0x240] ;  /* 0x00009000ff057b82 */ /* 0x000ea20000000800 */
[----:B------:R-:W-:-:S04]  /*2d860*/  LEA R122, P0, R123, R244, 0x2 ;  /* 0x000000f47b7a7211 */ /* 0x000fc800078010ff */
[----:B------:R-:W-:Y:S01]  /*2d870*/  LEA.HI.X.SX32 R123, R123, R16, 0x2, P0 ;  /* 0x000000107b7b7211 */ /* 0x000fe200000f16ff */
[----:B------:R-:W-:Y:S04]  /*2d880*/  STL.64 [R1+0x4c90], R120 ;  /* 0x004c907801007387 */ /* 0x000fe80000100a00 */
[----:B------:R-:W-:Y:S01]  /*2d890*/  STL.64 [R1+0x4c98], R122 ;  /* 0x004c987a01007387 */ /* 0x000fe20000100a00 */
[----:B---3--:R-:W-:Y:S02]  /*2d8a0*/  IMAD R250, R37, R44, RZ ;  /* 0x0000002c25fa7224 */ /* 0x008fe400078e02ff */
[----:B-1----:R-:W-:Y:S02]  /*2d8b0*/  IMAD R37, R163, R6, RZ ;  /* 0x00000006a3257224 */ /* 0x002fe400078e02ff */
[----:B----4-:R-:W-:-:S02]  /*2d8c0*/  IMAD R6, R229, R125, RZ ;  /* 0x0000007de5067224 */ /* 0x010fc400078e02ff */
[----:B--2---:R-:W-:Y:S01]  /*2d8d0*/  IMAD R125, R230, R5, RZ ;  /* 0x00000005e67d7224 */ /* 0x004fe200078e02ff */
[----:B------:R-:W1:Y:S01]  /*2d8e0*/  LDC R229, c[0x0][0x240] ;  /* 0x00009000ffe57b82 */ /* 0x000e620000000800 */
[----:B------:R-:W2:Y:S01]  /*2d8f0*/  LDL R5, [R1+0x3d40] ;  /* 0x003d400001057983 */ /* 0x000ea20000100800 */
[----:B------:R-:W-:-:S06]  /*2d900*/  IMAD R83, R64, R127, RZ ;  /* 0x0000007f40537224 */ /* 0x000fcc00078e02ff */
[----:B------:R-:W3:Y:S01]  /*2d910*/  LDC R127, c[0x0][0x240] ;  /* 0x00009000ff7f7b82 */ /* 0x000ee20000000800 */
[----:B------:R-:W-:Y:S02]  /*2d920*/  IMAD R4, R4, R128, RZ ;  /* 0x0000008004047224 */ /* 0x000fe400078e02ff */
[----:B------:R-:W-:Y:S02]  /*2d930*/  IMAD R76, R35, R34, RZ ;  /* 0x00000022234c7224 */ /* 0x000fe400078e02ff */
[----:B------:R-:W-:-:S03]  /*2d940*/  IMAD R7, R7, R129, RZ ;  /* 0x0000008107077224 */ /* 0x000fc600078e02ff */
[----:B------:R-:W4:Y:S01]  /*2d950*/  LDC R128, c[0x0][0x240] ;  /* 0x00009000ff807b82 */ /* 0x000f220000000800 */
[----:B------:R-:W-:Y:S02]  /*2d960*/  IMAD R197, R77, R124, RZ ;  /* 0x0000007c4dc57224 */ /* 0x000fe400078e02ff */
[----:B------:R-:W-:-:S05]  /*2d970*/  VIADD R124, R0, 0x100000 ;  /* 0x00100000007c7836 */ /* 0x000fca0000000000 */
[----:B------:R-:W1:Y:S01]  /*2d980*/  LDC R34, c[0x0][0x240] ;  /* 0x00009000ff227b82 */ /* 0x000e620000000800 */
[----:B------:R-:W-:Y:S01]  /*2d990*/  IMAD R64, R60, R126, RZ ;  /* 0x0000007e3c407224 */ /* 0x000fe200078e02ff */
[----:B------:R3:W-:Y:S01]  /*2d9a0*/  LDGSTS.E [R124+0x27000], desc[UR60][R122.64], P2 ;  /* 0x270000007a7c7fae */ /* 0x0007e2000912187c */
[----:B------:R-:W-:-:S05]  /*2d9b0*/  IMAD R60, R201, R17, RZ ;  /* 0x00000011c93c7224 */ /* 0x000fca00078e02ff */
[----:B------:R-:W1:Y:S01]  /*2d9c0*/  LDC R129, c[0x0][0x240] ;  /* 0x00009000ff817b82 */ /* 0x000e620000000800 */
[----:B---3--:R-:W-:-:S07]  /*2d9d0*/  IMAD R127, R238, R127, RZ ;  /* 0x0000007fee7f7224 */ /* 0x008fce00078e02ff */
[----:B------:R-:W3:Y:S01]  /*2d9e0*/  LDC R230, c[0x0][0x240] ;  /* 0x00009000ffe67b82 */ /* 0x000ee20000000800 */
[----:B------:R-:W-:-:S07]  /*2d9f0*/  LEA R124, P0, R125, R244, 0x2 ;  /* 0x000000f47d7c7211 */ /* 0x000fce00078010ff */
[----:B------:R-:W3:Y:S01]  /*2da00*/  LDC R17, c[0x0][0x240] ;  /* 0x00009000ff117b82 */ /* 0x000ee20000000800 */
[----:B------:R-:W-:Y:S01]  /*2da10*/  LEA.HI.X.SX32 R125, R125, R16, 0x2, P0 ;  /* 0x000000107d7d7211 */ /* 0x000fe200000f16ff */
[----:B------:R-:W-:-:S05]  /*2da20*/  VIADD R126, R0, 0x100000 ;  /* 0x00100000007e7836 */ /* 0x000fca0000000000 */
[----:B------:R1:W-:Y:S01]  /*2da30*/  LDGSTS.E [R126+0x27400], desc[UR60][R124.64], P2 ;  /* 0x274000007c7e7fae */ /* 0x0003e2000912187c */
[----:B------:R-:W3:Y:S01]  /*2da40*/  LDC R238, c[0x0][0x240] ;  /* 0x00009000ffee7b82 */ /* 0x000ee20000000800 */
[----:B----4-:R-:W-:Y:S01]  /*2da50*/  IMAD R163, R231, R128, RZ ;  /* 0x00000080e7a37224 */ /* 0x010fe200078e02ff */
[----:B------:R-:W-:Y:S01]  /*2da60*/  IADD3 R128, R0, 0x100000, RZ ;  /* 0x0010000000807810 */ /* 0x000fe20007ffe0ff */
[----:B-1----:R-:W-:Y:S02]  /*2da70*/  IMAD R77, R234, R34, RZ ;  /* 0x00000022ea4d7224 */ /* 0x002fe400078e02ff */
[----:B------:R-:W-:Y:S02]  /*2da80*/  IMAD R34, R235, R129, RZ ;  /* 0x00000081eb227224 */ /* 0x000fe400078e02ff */
[----:B------:R-:W-:Y:S01]  /*2da90*/  IMAD R44, R236, R229, RZ ;  /* 0x000000e5ec2c7224 */ /* 0x000fe200078e02ff */
[----:B------:R-:W1:Y:S01]  /*2daa0*/  LDC R201, c[0x0][0x240] ;  /* 0x00009000ffc97b82 */ /* 0x000e620000000800 */
[----:B------:R-:W-:Y:S01]  /*2dab0*/  LEA R126, P0, R127, R244, 0x2 ;  /* 0x000000f47f7e7211 */ /* 0x000fe200078010ff */
[----:B------:R-:W-:-:S03]  /*2dac0*/  IMAD R129, R247, R104, RZ ;  /* 0x00000068f7817224 */ /* 0x000fc600078e02ff */
[----:B------:R-:W-:Y:S01]  /*2dad0*/  LEA.HI.X.SX32 R127, R127, R16, 0x2, P0 ;  /* 0x000000107f7f7211 */ /* 0x000fe200000f16ff */
[----:B---3--:R-:W-:Y:S01]  /*2dae0*/  IMAD R108, R237, R230, RZ ;  /* 0x000000e6ed6c7224 */ /* 0x008fe200078e02ff */
[----:B------:R-:W-:Y:S01]  /*2daf0*/  LOP3.LUT R229, R245, 0x10, RZ, 0x3c, !PT ;  /* 0x00000010f5e57812 */ /* 0x000fe200078e3cff */
[----:B------:R-:W-:Y:S01]  /*2db00*/  IMAD R104, R226, R17, RZ ;  /* 0x00000011e2687224 */ /* 0x000fe200078e02ff */
[----:B------:R-:W3:Y:S01]  /*2db10*/  LDC R35, c[0x0][0x240] ;  /* 0x00009000ff237b82 */ /* 0x000ee20000000800 */
[----:B------:R4:W-:Y:S01]  /*2db20*/  LDGSTS.E [R128+0x27800], desc[UR60][R126.64], P2 ;  /* 0x278000007e807fae */ /* 0x0009e2000912187c */
[----:B------:R-:W-:-:S03]  /*2db30*/  VIADD R226, R0, 0x100000 ;  /* 0x0010000000e27836 */ /* 0x000fc60000000000 */
[----:B------:R-:W-:Y:S01]  /*2db40*/  STL.64 [R1+0x4ca0], R124 ;  /* 0x004ca07c01007387 */ /* 0x000fe20000100a00 */
[----:B------:R-:W-:Y:S01]  /*2db50*/  IMAD R17, R246, R238, RZ ;  /* 0x000000eef6117224 */ /* 0x000fe200078e02ff */
[-C--:B------:R-:W-:Y:S02]  /*2db60*/  LEA R106, P0, R240, R244.reuse, 0x2 ;  /* 0x000000f4f06a7211 */ /* 0x080fe400078010ff */
[----:B------:R-:W-:Y:S01]  /*2db70*/  STL.64 [R1+0x4ca8], R126 ;  /* 0x004ca87e01007387 */ /* 0x000fe20000100a00 */
[----:B----4-:R-:W-:-:S03]  /*2db80*/  LEA R128, P1, R129, R244, 0x2 ;  /* 0x000000f481807211 */ /* 0x010fc600078210ff */
[----:B------:R-:W-:Y:S01]  /*2db90*/  STL [R1+0x1c5c], R108 ;  /* 0x001c5c6c01007387 */ /* 0x000fe20000100800 */
[----:B------:R-:W-:-:S03]  /*2dba0*/  LEA.HI.X.SX32 R129, R129, R16, 0x2, P1 ;  /* 0x0000001081817211 */ /* 0x000fc600008f16ff */
[----:B------:R4:W-:Y:S01]  /*2dbb0*/  STL [R1+0x1a64], R104 ;  /* 0x001a646801007387 */ /* 0x0009e20000100800 */
[----:B------:R-:W-:-:S03]  /*2dbc0*/  LEA.HI.X.SX32 R107, R240, R16, 0x2, P0 ;  /* 0x00000010f06b7211 */ /* 0x000fc600000f16ff */
[----:B------:R2:W-:Y:S01]  /*2dbd0*/  LDGSTS.E [R226+0x27c00], desc[UR60][R128.64], P2 ;  /* 0x27c0000080e27fae */ /* 0x0005e2000912187c */
[----:B----4-:R-:W-:-:S03]  /*2dbe0*/  LEA R104, P1, R227, R244, 0x2 ;  /* 0x000000f4e3687211 */ /* 0x010fc600078210ff */
[----:B------:R4:W-:Y:S01]  /*2dbf0*/  STL [R1+0x4cd4], R0 ;  /* 0x004cd40001007387 */ /* 0x0009e20000100800 */
[----:B------:R-:W-:Y:S02]  /*2dc00*/  LEA R108, P0, R225, R244, 0x2 ;  /* 0x000000f4e16c7211 */ /* 0x000fe400078010ff */
[-C--:B------:R-:W-:Y:S01]  /*2dc10*/  LEA.HI.X.SX32 R105, R227, R16.reuse, 0x2, P1 ;  /* 0x00000010e3697211 */ /* 0x080fe200008f16ff */
[----:B------:R-:W-:Y:S01]  /*2dc20*/  STL.64 [R1+0x4cb0], R128 ;  /* 0x004cb08001007387 */ /* 0x000fe20000100a00 */
[----:B------:R-:W-:-:S03]  /*2dc30*/  LEA.HI.X.SX32 R109, R225, R16, 0x2, P0 ;  /* 0x00000010e16d7211 */ /* 0x000fc600000f16ff */
[----:B------:R2:W-:Y:S01]  /*2dc40*/  STL.64 [R1+0x4d8], R106 ;  /* 0x0004d86a01007387 */ /* 0x0005e20000100a00 */
[----:B------:R-:W-:Y:S01]  /*2dc50*/  IMAD R161, R161, R249, RZ ;  /* 0x000000f9a1a17224 */ /* 0x000fe200078e02ff */
[----:B------:R-:W-:Y:S01]  /*2dc60*/  LOP3.LUT R247, R245, 0x20, RZ, 0x3c, !PT ;  /* 0x00000020f5f77812 */ /* 0x000fe200078e3cff */
[----:B-1----:R-:W-:Y:S01]  /*2dc70*/  IMAD R201, R232, R201, RZ ;  /* 0x000000c9e8c97224 */ /* 0x002fe200078e02ff */
[----:B------:R1:W-:Y:S01]  /*2dc80*/  STL.64 [R1+0x4b8], R104 ;  /* 0x0004b86801007387 */ /* 0x0003e20000100a00 */
[----:B---3--:R-:W-:Y:S01]  /*2dc90*/  IMAD R35, R243, R35, RZ ;  /* 0x00000023f3237224 */ /* 0x008fe200078e02ff */
[----:B------:R-:W3:Y:S02]  /*2dca0*/  LDC R249, c[0x0][0x240] ;  /* 0x00009000fff97b82 */ /* 0x000ee40000000800 */
[----:B------:R1:W-:Y:S06]  /*2dcb0*/  STL.64 [R1+0x498], R108 ;  /* 0x0004986c01007387 */ /* 0x0003ec0000100a00 */
[----:B------:R-:W3:Y:S01]  /*2dcc0*/  LDC R243, c[0x0][0x240] ;  /* 0x00009000fff37b82 */ /* 0x000ee20000000800 */
[----:B------:R-:W-:-:S07]  /*2dcd0*/  IMAD R251, R75, R251, RZ ;  /* 0x000000fb4bfb7224 */ /* 0x000fce00078e02ff */
[----:B------:R-:W3:Y:S08]  /*2dce0*/  LDC R75, c[0x0][0x240] ;  /* 0x00009000ff4b7b82 */ /* 0x000ef00000000800 */
[----:B----4-:R-:W4:Y:S01]  /*2dcf0*/  LDC R0, c[0x0][0x240] ;  /* 0x00009000ff007b82 */ /* 0x010f220000000800 */
[----:B--2---:R-:W-:-:S04]  /*2dd00*/  IMAD.IADD R246, R5, 0x1, R229 ;  /* 0x0000000105f67824 */ /* 0x004fc800078e02e5 */
[C---:B------:R-:W-:Y:S01]  /*2dd10*/  VIADD R226, R246.reuse, 0x100000 ;  /* 0x00100000f6e27836 */ /* 0x040fe20000000000 */
[C---:B------:R-:W-:Y:S01]  /*2dd20*/  IADD3 R229, R246.reuse, 0x100000, RZ ;  /* 0x00100000f6e57810 */ /* 0x040fe20007ffe0ff */
[----:B------:R-:W-:-:S04]  /*2dd30*/  VIADD R225, R246, 0x100000 ;  /* 0x00100000f6e17836 */ /* 0x000fc80000000000 */
[----:B------:R2:W-:Y:S04]  /*2dd40*/  LDGSTS.E [R229+0x80], desc[UR60][R106.64], P2 ;  /* 0x000800006ae57fae */ /* 0x0005e8000912187c */
[----:B------:R1:W-:Y:S04]  /*2dd50*/  LDGSTS.E [R226+0x480], desc[UR60][R104.64], P2 ;  /* 0x0048000068e27fae */ /* 0x0003e8000912187c */
[----:B------:R3:W-:Y:S01]  /*2dd60*/  LDGSTS.E [R225+0x880], desc[UR60][R108.64], P2 ;  /* 0x008800006ce17fae */ /* 0x0007e2000912187c */
[-C--:B--2---:R-:W-:Y:S02]  /*2dd70*/  LEA R106, P1, R223, R244.reuse, 0x2 ;  /* 0x000000f4df6a7211 */ /* 0x084fe400078210ff */
[----:B-1----:R-:W-:-:S02]  /*2dd80*/  LEA R104, P0, R220, R244, 0x2 ;  /* 0x000000f4dc687211 */ /* 0x002fc400078010ff */
[-C--:B------:R-:W-:Y:S02]  /*2dd90*/  LEA.HI.X.SX32 R107, R223, R16.reuse, 0x2, P1 ;  /* 0x00000010df6b7211 */ /* 0x080fe400008f16ff */
[----:B------:R-:W-:Y:S02]  /*2dda0*/  LEA.HI.X.SX32 R105, R220, R16, 0x2, P0 ;  /* 0x00000010dc697211 */ /* 0x000fe400000f16ff */
[----:B------:R-:W-:Y:S01]  /*2ddb0*/  IADD3 R220, R246, 0x100000, RZ ;  /* 0x00100000f6dc7810 */ /* 0x000fe20007ffe0ff */
[----:B------:R1:W-:Y:S01]  /*2ddc0*/  LDGSTS.E [R226+0xc80], desc[UR60][R106.64], P2 ;  /* 0x00c800006ae27fae */ /* 0x0003e2000912187c */
[----:B---3--:R-:W-:-:S03]  /*2ddd0*/  LEA R108, P0, R219, R244, 0x2 ;  /* 0x000000f4db6c7211 */ /* 0x008fc600078010ff */
[----:B------:R1:W-:Y:S01]  /*2dde0*/  STL.64 [R1+0x478], R106 ;  /* 0x0004786a01007387 */ /* 0x0003e20000100a00 */
[----:B------:R-:W-:Y:S01]  /*2ddf0*/  LEA.HI.X.SX32 R109, R219, R16, 0x2, P0 ;  /* 0x00000010db6d7211 */ /* 0x000fe200000f16ff */
[----:B------:R-:W-:Y:S02]  /*2de00*/  VIADD R219, R246, 0x100000 ;  /* 0x00100000f6db7836 */ /* 0x000fe40000000000 */
[----:B------:R2:W-:Y:S04]  /*2de10*/  STL.64 [R1+0x458], R104 ;  /* 0x0004586801007387 */ /* 0x0005e80000100a00 */
[----:B------:R2:W-:Y:S01]  /*2de20*/  LDGSTS.E [R220+0x1080], desc[UR60][R104.64], P2 ;  /* 0x0108000068dc7fae */ /* 0x0005e2000912187c */
[----:B-1----:R-:W-:-:S03]  /*2de30*/  LEA R106, P1, R217, R244, 0x2 ;  /* 0x000000f4d96a7211 */ /* 0x002fc600078210ff */
[----:B------:R1:W-:Y:S01]  /*2de40*/  STL.64 [R1+0x438], R108 ;  /* 0x0004386c01007387 */ /* 0x0003e20000100a00 */
[----:B------:R-:W-:-:S03]  /*2de50*/  LEA.HI.X.SX32 R107, R217, R16, 0x2, P1 ;  /* 0x00000010d96b7211 */ /* 0x000fc600008f16ff */
[----:B------:R1:W-:Y:S01]  /*2de60*/  LDGSTS.E [R219+0x1480], desc[UR60][R108.64], P2 ;  /* 0x014800006cdb7fae */ /* 0x0003e2000912187c */
[----:B--2---:R-:W-:-:S03]  /*2de70*/  LEA R104, P0, R214, R244, 0x2 ;  /* 0x000000f4d6687211 */ /* 0x004fc600078010ff */
[----:B------:R2:W-:Y:S01]  /*2de80*/  STL.64 [R1+0x418], R106 ;  /* 0x0004186a01007387 */ /* 0x0005e20000100a00 */
[----:B------:R-:W-:Y:S01]  /*2de90*/  LEA.HI.X.SX32 R105, R214, R16, 0x2, P0 ;  /* 0x00000010d6697211 */ /* 0x000fe200000f16ff */
[----:B------:R-:W-:Y:S02]  /*2dea0*/  VIADD R214, R246, 0x100000 ;  /* 0x00100000f6d67836 */ /* 0x000fe40000000000 */
[----:B------:R2:W-:Y:S01]  /*2deb0*/  LDGSTS.E [R220+0x1880], desc[UR60][R106.64], P2 ;  /* 0x018800006adc7fae */ /* 0x0005e2000912187c */
[----:B-1----:R-:W-:-:S03]  /*2dec0*/  LEA R108, P0, R213, R244, 0x2 ;  /* 0x000000f4d56c7211 */ /* 0x002fc600078010ff */
[----:B------:R1:W-:Y:S01]  /*2ded0*/  STL.64 [R1+0x3f8], R104 ;  /* 0x0003f86801007387 */ /* 0x0003e20000100a00 */
[----:B------:R-:W-:-:S03]  /*2dee0*/  LEA.HI.X.SX32 R109, R213, R16, 0x2, P0 ;  /* 0x00000010d56d7211 */ /* 0x000fc600000f16ff */
[----:B------:R1:W-:Y:S01]  /*2def0*/  LDGSTS.E [R214+0x1c80], desc[UR60][R104.64], P2 ;  /* 0x01c8000068d67fae */ /* 0x0003e2000912187c */
[----:B------:R-:W-:Y:S02]  /*2df00*/  IADD3 R213, R246, 0x100000, RZ ;  /* 0x00100000f6d57810 */ /* 0x000fe40007ffe0ff */
[C---:B--2---:R-:W-:Y:S01]  /*2df10*/  LEA R106, P1, R211.reuse, R244, 0x2 ;  /* 0x000000f4d36a7211 */ /* 0x044fe200078210ff */
[----:B------:R2:W-:Y:S03]  /*2df20*/  STL.64 [R1+0x3d8], R108 ;  /* 0x0003d86c01007387 */ /* 0x0005e60000100a00 */
[----:B------:R-:W-:Y:S01]  /*2df30*/  LEA.HI.X.SX32 R107, R211, R16, 0x2, P1 ;  /* 0x00000010d36b7211 */ /* 0x000fe200008f16ff */
[----:B------:R2:W-:Y:S01]  /*2df40*/  LDGSTS.E [R213+0x2080], desc[UR60][R108.64], P2 ;  /* 0x020800006cd57fae */ /* 0x0005e2000912187c */
[----:B-1----:R-:W-:-:S03]  /*2df50*/  LEA R104, P0, R209, R244, 0x2 ;  /* 0x000000f4d1687211 */ /* 0x002fc600078010ff */
[----:B------:R1:W-:Y:S01]  /*2df60*/  STL.64 [R1+0x3b8], R106 ;  /* 0x0003b86a01007387 */ /* 0x0003e20000100a00 */
[----:B------:R-:W-:Y:S01]  /*2df70*/  LEA.HI.X.SX32 R105, R209, R16, 0x2, P0 ;  /* 0x00000010d1697211 */ /* 0x000fe200000f16ff */
[----:B------:R-:W-:Y:S02]  /*2df80*/  VIADD R209, R246, 0x100000 ;  /* 0x00100000f6d17836 */ /* 0x000fe40000000000 */
[----:B------:R1:W-:Y:S01]  /*2df90*/  LDGSTS.E [R214+0x2480], desc[UR60][R106.64], P2 ;  /* 0x024800006ad67fae */ /* 0x0003e2000912187c */
[----:B--2---:R-:W-:-:S03]  /*2dfa0*/  LEA R108, P0, R207, R244, 0x2 ;  /* 0x000000f4cf6c7211 */ /* 0x004fc600078010ff */
[----:B------:R2:W-:Y:S01]  /*2dfb0*/  STL.64 [R1+0x398], R104 ;  /* 0x0003986801007387 */ /* 0x0005e20000100a00 */
[----:B------:R-:W-:-:S03]  /*2dfc0*/  LEA.HI.X.SX32 R109, R207, R16, 0x2, P0 ;  /* 0x00000010cf6d7211 */ /* 0x000fc600000f16ff */
[----:B------:R2:W-:Y:S01]  /*2dfd0*/  LDGSTS.E [R209+0x2880], desc[UR60][R104.64], P2 ;  /* 0x0288000068d17fae */ /* 0x0005e2000912187c */
[----:B------:R-:W-:Y:S01]  /*2dfe0*/  VIADD R207, R246, 0x100000 ;  /* 0x00100000f6cf7836 */ /* 0x000fe20000000000 */
[C---:B-1----:R-:W-:Y:S02]  /*2dff0*/  LEA R106, P1, R206.reuse, R244, 0x2 ;  /* 0x000000f4ce6a7211 */ /* 0x042fe400078210ff */
[----:B------:R1:W-:Y:S02]  /*2e000*/  STL.64 [R1+0x380], R108 ;  /* 0x0003806c01007387 */ /* 0x0003e40000100a00 */
[----:B------:R-:W-:Y:S02]  /*2e010*/  LEA.HI.X.SX32 R107, R206, R16, 0x2, P1 ;  /* 0x00000010ce6b7211 */ /* 0x000fe400008f16ff */
[----:B------:R1:W-:Y:S01]  /*2e020*/  LDGSTS.E [R207+0x2c80], desc[UR60][R108.64], P2 ;  /* 0x02c800006ccf7fae */ /* 0x0003e2000912187c */
[----:B--2---:R-:W-:-:S03]  /*2e030*/  LEA R104, P0, R204, R244, 0x2 ;  /* 0x000000f4cc687211 */ /* 0x004fc600078010ff */
[----:B------:R2:W-:Y:S01]  /*2e040*/  STL.64 [R1+0x368], R106 ;  /* 0x0003686a01007387 */ /* 0x0005e20000100a00 */
[----:B------:R-:W-:-:S03]  /*2e050*/  LEA.HI.X.SX32 R105, R204, R16, 0x2, P0 ;  /* 0x00000010cc697211 */ /* 0x000fc600000f16ff */
[----:B------:R2:W-:Y:S01]  /*2e060*/  LDGSTS.E [R209+0x3080], desc[UR60][R106.64], P2 ;  /* 0x030800006ad17fae */ /* 0x0005e2000912187c */
[----:B------:R-:W-:Y:S02]  /*2e070*/  IADD3 R204, R246, 0x100000, RZ ;  /* 0x00100000f6cc7810 */ /* 0x000fe40007ffe0ff */
[C---:B-1----:R-:W-:Y:S01]  /*2e080*/  LEA R108, P0, R202.reuse, R244, 0x2 ;  /* 0x000000f4ca6c7211 */ /* 0x042fe200078010ff */
[----:B------:R1:W-:Y:S03]  /*2e090*/  STL.64 [R1+0x350], R104 ;  /* 0x0003506801007387 */ /* 0x0003e60000100a00 */
[----:B------:R-:W-:Y:S01]  /*2e0a0*/  LEA.HI.X.SX32 R109, R202, R16, 0x2, P0 ;  /* 0x00000010ca6d7211 */ /* 0x000fe200000f16ff */
[----:B------:R1:W-:Y:S01]  /*2e0b0*/  LDGSTS.E [R204+0x3480], desc[UR60][R104.64], P2 ;  /* 0x0348000068cc7fae */ /* 0x0003e2000912187c */
[----:B------:R-:W-:Y:S01]  /*2e0c0*/  VIADD R202, R246, 0x100000 ;  /* 0x00100000f6ca7836 */ /* 0x000fe20000000000 */
[----:B--2---:R-:W-:-:S02]  /*2e0d0*/  LEA R106, P1, R200, R244, 0x2 ;  /* 0x000000f4c86a7211 */ /* 0x004fc400078210ff */
[----:B------:R2:W-:Y:S02]  /*2e0e0*/  STL.64 [R1+0x338], R108 ;  /* 0x0003386c01007387 */ /* 0x0005e40000100a00 */
[----:B------:R-:W-:Y:S02]  /*2e0f0*/  LEA.HI.X.SX32 R107, R200, R16, 0x2, P1 ;  /* 0x00000010c86b7211 */ /* 0x000fe400008f16ff */
        /* <DEDUP_REMOVED lines=24> */
[----:B------:R-:W-:Y:S01]  /*2e280*/  VIADD R186, R246, 0x100000 ;  /* 0x00100000f6ba7836 */ /* 0x000fe20000000000 */
[C---:B--2---:R-:W-:Y:S02]  /*2e290*/  LEA R106, P1, R176.reuse, R244, 0x2 ;  /* 0x000000f4b06a7211 */ /* 0x044fe400078210ff */
[----:B------:R2:W-:Y:S02]  /*2e2a0*/  STL.64 [R1+0x2a8], R108 ;  /* 0x0002a86c01007387 */ /* 0x0005e40000100a00 */
[----:B------:R-:W-:Y:S02]  /*2e2b0*/  LEA.HI.X.SX32 R107, R176, R16, 0x2, P1 ;  /* 0x00000010b06b7211 */ /* 0x000fe400008f16ff */
[----:B------:R2:W-:Y:S01]  /*2e2c0*/  LDGSTS.E [R186+0x5080], desc[UR60][R108.64], P2 ;  /* 0x050800006cba7fae */ /* 0x0005e2000912187c */
[----:B-1----:R-:W-:-:S03]  /*2e2d0*/  LEA R104, P0, R170, R244, 0x2 ;  /* 0x000000f4aa687211 */ /* 0x002fc600078010ff */
[----:B------:R1:W-:Y:S01]  /*2e2e0*/  STL.64 [R1+0x290], R106 ;  /* 0x0002906a01007387 */ /* 0x0003e20000100a00 */
[----:B------:R-:W-:-:S03]  /*2e2f0*/  LEA.HI.X.SX32 R105, R170, R16, 0x2, P0 ;  /* 0x00000010aa697211 */ /* 0x000fc600000f16ff */
[----:B------:R1:W-:Y:S01]  /*2e300*/  LDGSTS.E [R191+0x5480], desc[UR60][R106.64], P2 ;  /* 0x054800006abf7fae */ /* 0x0003e2000912187c */
[C---:B------:R-:W-:Y:S02]  /*2e310*/  IADD3 R170, R246.reuse, 0x100000, RZ ;  /* 0x00100000f6aa7810 */ /* 0x040fe40007ffe0ff */
[C---:B--2---:R-:W-:Y:S01]  /*2e320*/  LEA R108, P0, R169.reuse, R244, 0x2 ;  /* 0x000000f4a96c7211 */ /* 0x044fe200078010ff */
[----:B------:R2:W-:Y:S03]  /*2e330*/  STL.64 [R1+0x278], R104 ;  /* 0x0002786801007387 */ /* 0x0005e60000100a00 */
[----:B------:R-:W-:Y:S01]  /*2e340*/  LEA.HI.X.SX32 R109, R169, R16, 0x2, P0 ;  /* 0x00000010a96d7211 */ /* 0x000fe200000f16ff */
[----:B------:R2:W-:Y:S01]  /*2e350*/  LDGSTS.E [R170+0x5880], desc[UR60][R104.64], P2 ;  /* 0x0588000068aa7fae */ /* 0x0005e2000912187c */
[----:B------:R-:W-:Y:S01]  /*2e360*/  VIADD R169, R246, 0x100000 ;  /* 0x00100000f6a97836 */ /* 0x000fe20000000000 */
[----:B-1----:R-:W-:-:S02]  /*2e370*/  LEA R106, P1, R168, R244, 0x2 ;  /* 0x000000f4a86a7211 */ /* 0x002fc400078210ff */
[----:B------:R1:W-:Y:S02]  /*2e380*/  STL.64 [R1+0x260], R108 ;  /* 0x0002606c01007387 */ /* 0x0003e40000100a00 */
[----:B------:R-:W-:Y:S02]  /*2e390*/  LEA.HI.X.SX32 R107, R168, R16, 0x2, P1 ;  /* 0x00000010a86b7211 */ /* 0x000fe400008f16ff */
        /* <DEDUP_REMOVED lines=26> */
[----:B------:R1:W-:Y:S01]  /*2e540*/  STL.64 [R1+0x1d0], R108 ;  /* 0x0001d06c01007387 */ /* 0x0003e20000100a00 */
[----:B------:R-:W3:Y:S01]  /*2e550*/  LDC R167, c[0x0][0x240] ;  /* 0x00009000ffa77b82 */ /* 0x000ee20000000800 */
        /* <DEDUP_REMOVED lines=50> */
[----:B------:R2:W-:Y:S04]  /*2e880*/  STL.64 [R1+0x98], R104 ;  /* 0x0000986801007387 */ /* 0x0005e80000100a00 */
[----:B------:R2:W-:Y:S01]  /*2e890*/  LDGSTS.E [R130+0x22080], desc[UR60][R104.64], P2 ;  /* 0x2208000068827fae */ /* 0x0005e2000912187c */
[----:B------:R-:W-:Y:S01]  /*2e8a0*/  LEA.HI.X.SX32 R109, R133, R16, 0x2, P0 ;  /* 0x00000010856d7211 */ /* 0x000fe200000f16ff */
[----:B------:R-:W-:Y:S01]  /*2e8b0*/  VIADD R131, R246, 0x100000 ;  /* 0x00100000f6837836 */ /* 0x000fe20000000000 */
[----:B-1----:R-:W-:-:S02]  /*2e8c0*/  LEA R106, P0, R132, R244, 0x2 ;  /* 0x000000f4846a7211 */ /* 0x002fc400078010ff */
[C---:B--2---:R-:W-:Y:S01]  /*2e8d0*/  LEA R104, P1, R134.reuse, R244, 0x2 ;  /* 0x000000f486687211 */ /* 0x044fe200078210ff */
[----:B------:R-:W-:Y:S03]  /*2e8e0*/  LDGSTS.E [R130+0x22480], desc[UR60][R108.64], P2 ;  /* 0x224800006c827fae */ /* 0x000fe6000912187c */
[-C--:B------:R-:W-:Y:S01]  /*2e8f0*/  LEA.HI.X.SX32 R105, R134, R16.reuse, 0x2, P1 ;  /* 0x0000001086697211 */ /* 0x080fe200008f16ff */
[----:B------:R-:W-:Y:S01]  /*2e900*/  STL.64 [R1+0x78], R108 ;  /* 0x0000786c01007387 */ /* 0x000fe20000100a00 */
[----:B------:R-:W-:-:S03]  /*2e910*/  LEA.HI.X.SX32 R107, R132, R16, 0x2, P0 ;  /* 0x00000010846b7211 */ /* 0x000fc600000f16ff */
[----:B------:R1:W-:Y:S04]  /*2e920*/  STL.64 [R1+0x58], R104 ;  /* 0x0000586801007387 */ /* 0x0003e80000100a00 */
[----:B------:R1:W-:Y:S01]  /*2e930*/  LDGSTS.E [R131+0x22880], desc[UR60][R104.64], P2 ;  /* 0x2288000068837fae */ /* 0x0003e2000912187c */
[----:B------:R-:W-:-:S03]  /*2e940*/  VIADD R133, R246, 0x100000 ;  /* 0x00100000f6857836 */ /* 0x000fc60000000000 */
[----:B------:R-:W-:Y:S04]  /*2e950*/  STL.64 [R1+0x38], R106 ;  /* 0x0000386a01007387 */ /* 0x000fe80000100a00 */
[----:B------:R2:W-:Y:S01]  /*2e960*/  LDGSTS.E [R130+0x22c80], desc[UR60][R106.64], P2 ;  /* 0x22c800006a827fae */ /* 0x0005e2000912187c */
[----:B-1----:R-:W-:-:S04]  /*2e970*/  LEA R104, P0, R136, R244, 0x2 ;  /* 0x000000f488687211 */ /* 0x002fc800078010ff */
[----:B------:R-:W-:-:S05]  /*2e980*/  LEA.HI.X.SX32 R105, R136, R16, 0x2, P0 ;  /* 0x0000001088697211 */ /* 0x000fca00000f16ff */
[----:B------:R1:W-:Y:S04]  /*2e990*/  STL.64 [R1+0x18], R104 ;  /* 0x0000186801007387 */ /* 0x0003e80000100a00 */
[----:B------:R4:W-:Y:S04]  /*2e9a0*/  LDGSTS.E [R133+0x23080], desc[UR60][R104.64], P2 ;  /* 0x2308000068857fae */ /* 0x0009e8000912187c */
[----:B-1----:R-:W3:Y:S04]  /*2e9b0*/  LDL.LU R105, [R1+0x15d0] ;  /* 0x0015d00001697983 */ /* 0x002ee80000300800 */
[----:B------:R-:W3:Y:S04]  /*2e9c0*/  LDL.LU R110, [R1+0x470] ;  /* 0x00047000016e7983 */ /* 0x000ee80000300800 */
[----:B------:R-:W3:Y:S01]  /*2e9d0*/  LDL.LU R108, [R1+0x46c] ;  /* 0x00046c00016c7983 */ /* 0x000ee20000300800 */
[----:B--2---:R-:W-:-:S02]  /*2e9e0*/  LEA R130, P1, R137, R244, 0x2 ;  /* 0x000000f489827211 */ /* 0x004fc400078210ff */
[----:B------:R-:W-:Y:S01]  /*2e9f0*/  LEA R132, P0, R135, R244, 0x2 ;  /* 0x000000f487847211 */ /* 0x000fe200078010ff */
[----:B------:R-:W2:Y:S01]  /*2ea00*/  LDL.LU R109, [R1+0x448] ;  /* 0x00044800016d7983 */ /* 0x000ea20000300800 */
[C---:B------:R-:W-:Y:S02]  /*2ea10*/  IADD3 R134, R246.reuse, 0x100000, RZ ;  /* 0x00100000f6867810 */ /* 0x040fe40007ffe0ff */
[-C--:B------:R-:W-:Y:S01]  /*2ea20*/  LEA.HI.X.SX32 R131, R137, R16.reuse, 0x2, P1 ;  /* 0x0000001089837211 */ /* 0x080fe200008f16ff */
[----:B------:R-:W2:Y:S01]  /*2ea30*/  LDL.LU R114, [R1+0x3d4] ;  /* 0x0003d40001727983 */ /* 0x000ea20000300800 */
[----:B----4-:R-:W-:Y:S01]  /*2ea40*/  LEA.HI.X.SX32 R133, R135, R16, 0x2, P0 ;  /* 0x0000001087857211 */ /* 0x010fe200000f16ff */
[----:B------:R-:W-:Y:S02]  /*2ea50*/  VIADD R135, R246, 0x100000 ;  /* 0x00100000f6877836 */ /* 0x000fe40000000000 */
[----:B------:R1:W-:Y:S04]  /*2ea60*/  LDGSTS.E [R134+0x23480], desc[UR60][R130.64], P2 ;  /* 0x2348000082867fae */ /* 0x0003e8000912187c */
[----:B------:R-:W4:Y:S04]  /*2ea70*/  LDL.LU R115, [R1+0x394] ;  /* 0x0003940001737983 */ /* 0x000f280000300800 */
[----:B------:R1:W-:Y:S02]  /*2ea80*/  LDGSTS.E [R135+0x23880], desc[UR60][R132.64], P2 ;  /* 0x2388000084877fae */ /* 0x0003e4000912187c */
[----:B-1----:R-:W-:-:S02]  /*2ea90*/  LEA R134, P0, R138, R244, 0x2 ;  /* 0x000000f48a867211 */ /* 0x002fc400078010ff */
[----:B------:R-:W-:Y:S02]  /*2eaa0*/  STL.64 [R1+0x4cb8], R130 ;  /* 0x004cb88201007387 */ /* 0x000fe40000100a00 */
[----:B------:R-:W-:Y:S02]  /*2eab0*/  LEA.HI.X.SX32 R135, R138, R16, 0x2, P0 ;  /* 0x000000108a877211 */ /* 0x000fe400000f16ff */
[----:B------:R-:W-:Y:S04]  /*2eac0*/  STL.64 [R1+0x4cc0], R132 ;  /* 0x004cc08401007387 */ /* 0x000fe80000100a00 */
[----:B------:R-:W-:Y:S04]  /*2ead0*/  STL.64 [R1+0x4cc8], R134 ;  /* 0x004cc88601007387 */ /* 0x000fe80000100a00 */
[----:B------:R-:W4:Y:S04]  /*2eae0*/  LDL.LU R104, [R1+0x344] ;  /* 0x0003440001687983 */ /* 0x000f280000300800 */
[----:B------:R-:W4:Y:S01]  /*2eaf0*/  LDL.LU R111, [R1+0x318] ;  /* 0x00031800016f7983 */ /* 0x000f220000300800 */
[----:B------:R-:W-:-:S02]  /*2eb00*/  LEA R136, P1, R140, R244, 0x2 ;  /* 0x000000f48c887211 */ /* 0x000fc400078210ff */
[C---:B------:R-:W-:Y:S01]  /*2eb10*/  LEA R138, P0, R139.reuse, R244, 0x2 ;  /* 0x000000f48b8a7211 */ /* 0x040fe200078010ff */
[----:B------:R-:W-:Y:S01]  /*2eb20*/  LDGSTS.E [R142+0x23c80], desc[UR60][R134.64], P2 ;  /* 0x23c80000868e7fae */ /* 0x000fe2000912187c */
[-C--:B------:R-:W-:Y:S02]  /*2eb30*/  LEA.HI.X.SX32 R137, R140, R16.reuse, 0x2, P1 ;  /* 0x000000108c897211 */ /* 0x080fe400008f16ff */
[----:B------:R-:W-:Y:S02]  /*2eb40*/  LEA.HI.X.SX32 R139, R139, R16, 0x2, P0 ;  /* 0x000000108b8b7211 */ /* 0x000fe400000f16ff */
[C---:B------:R-:W-:Y:S01]  /*2eb50*/  LEA R140, P0, R141.reuse, R244, 0x2 ;  /* 0x000000f48d8c7211 */ /* 0x040fe200078010ff */
[----:B------:R1:W-:Y:S01]  /*2eb60*/  LDGSTS.E [R144+0x24080], desc[UR60][R136.64], P2 ;  /* 0x2408000088907fae */ /* 0x0003e2000912187c */
[----:B------:R-:W-:Y:S02]  /*2eb70*/  VIADD R146, R246, 0x100000 ;  /* 0x00100000f6927836 */ /* 0x000fe40000000000 */
[----:B------:R-:W-:Y:S01]  /*2eb80*/  LEA.HI.X.SX32 R141, R141, R16, 0x2, P0 ;  /* 0x000000108d8d7211 */ /* 0x000fe200000f16ff */
[----:B------:R1:W-:Y:S04]  /*2eb90*/  LDGSTS.E [R142+0x24480], desc[UR60][R138.64], P2 ;  /* 0x244800008a8e7fae */ /* 0x0003e8000912187c */
[----:B------:R3:W-:Y:S01]  /*2eba0*/  LDGSTS.E [R146+0x24880], desc[UR60][R140.64], P2 ;  /* 0x248800008c927fae */ /* 0x0007e2000912187c */
[----:B-1----:R-:W-:-:S02]  /*2ebb0*/  LEA R144, P0, R145, R244, 0x2 ;  /* 0x000000f491907211 */ /* 0x002fc400078010ff */
[----:B------:R-:W-:Y:S02]  /*2ebc0*/  LEA R142, P1, R143, R244, 0x2 ;  /* 0x000000f48f8e7211 */ /* 0x000fe400078210ff */
[-C--:B------:R-:W-:Y:S02]  /*2ebd0*/  LEA.HI.X.SX32 R145, R145, R16.reuse, 0x2, P0 ;  /* 0x0000001091917211 */ /* 0x080fe400000f16ff */
[----:B------:R-:W-:Y:S01]  /*2ebe0*/  LEA.HI.X.SX32 R143, R143, R16, 0x2, P1 ;  /* 0x000000108f8f7211 */ /* 0x000fe200008f16ff */
[----:B---3--:R-:W-:Y:S01]  /*2ebf0*/  IMAD R167, R105, R167, RZ ;  /* 0x000000a769a77224 */ /* 0x008fe200078e02ff */
[----:B------:R-:W-:Y:S01]  /*2ec00*/  LEA R146, P0, R147, R244, 0x2 ;  /* 0x000000f493927211 */ /* 0x000fe200078010ff */
[----:B------:R-:W3:Y:S01]  /*2ec10*/  LDL.LU R105, [R1+0x298] ;  /* 0x0002980001697983 */ /* 0x000ee20000300800 */
[----:B------:R-:W-:-:S03]  /*2ec20*/  IADD3 R152, R246, 0x100000, RZ ;  /* 0x00100000f6987810 */ /* 0x000fc60007ffe0ff */
[----:B------:R1:W-:Y:S01]  /*2ec30*/  LDGSTS.E [R150+0x24c80], desc[UR60][R142.64], P2 ;  /* 0x24c800008e967fae */ /* 0x0003e2000912187c */
[----:B------:R-:W-:-:S03]  /*2ec40*/  LEA.HI.X.SX32 R147, R147, R16, 0x2, P0 ;  /* 0x0000001093937211 */ /* 0x000fc600000f16ff */
[----:B------:R2:W-:Y:S04]  /*2ec50*/  LDGSTS.E [R148+0x25080], desc[UR60][R144.64], P2 ;  /* 0x2508000090947fae */ /* 0x0005e8000912187c */
[----:B------:R2:W-:Y:S01]  /*2ec60*/  LDGSTS.E [R152+0x25480], desc[UR60][R146.64], P2 ;  /* 0x2548000092987fae */ /* 0x0005e2000912187c */
[-C--:B-1----:R-:W-:Y:S02]  /*2ec70*/  LEA R150, P0, R151, R244.reuse, 0x2 ;  /* 0x000000f497967211 */ /* 0x082fe400078010ff */
[----:B--2---:R-:W-:Y:S02]  /*2ec80*/  LEA R148, P1, R149, R244, 0x2 ;  /* 0x000000f495947211 */ /* 0x004fe400078210ff */
[-C--:B------:R-:W-:Y:S02]  /*2ec90*/  LEA.HI.X.SX32 R151, R151, R16.reuse, 0x2, P0 ;  /* 0x0000001097977211 */ /* 0x080fe400000f16ff */
[----:B------:R-:W-:-:S02]  /*2eca0*/  LEA.HI.X.SX32 R149, R149, R16, 0x2, P1 ;  /* 0x0000001095957211 */ /* 0x000fc400008f16ff */
[----:B------:R-:W-:-:S03]  /*2ecb0*/  LEA R152, P0, R153, R244, 0x2 ;  /* 0x000000f499987211 */ /* 0x000fc600078010ff */
[----:B------:R-:W-:Y:S01]  /*2ecc0*/  LDGSTS.E [R156+0x25880], desc[UR60][R148.64], P2 ;  /* 0x25880000949c7fae */ /* 0x000fe2000912187c */
[----:B------:R-:W-:-:S03]  /*2ecd0*/  LEA.HI.X.SX32 R153, R153, R16, 0x2, P0 ;  /* 0x0000001099997211 */ /* 0x000fc600000f16ff */
[----:B------:R1:W-:Y:S01]  /*2ece0*/  LDGSTS.E [R154+0x25c80], desc[UR60][R150.64], P2 ;  /* 0x25c80000969a7fae */ /* 0x0003e2000912187c */
[----:B------:R-:W-:-:S03]  /*2ecf0*/  VIADD R158, R246, 0x100000 ;  /* 0x00100000f69e7836 */ /* 0x000fc60000000000 */
[----:B------:R2:W-:Y:S01]  /*2ed00*/  LDGSTS.E [R156+0x26080], desc[UR60][R152.64], P2 ;  /* 0x26080000989c7fae */ /* 0x0005e2000912187c */
[----:B-1----:R-:W-:-:S04]  /*2ed10*/  LEA R154, P1, R155, R244, 0x2 ;  /* 0x000000f49b9a7211 */ /* 0x002fc800078210ff */
[----:B------:R-:W-:Y:S02]  /*2ed20*/  LEA.HI.X.SX32 R155, R155, R16, 0x2, P1 ;  /* 0x000000109b9b7211 */ /* 0x000fe400008f16ff */
[----:B--2---:R-:W-:-:S03]  /*2ed30*/  LEA R156, P0, R157, R244, 0x2 ;  /* 0x000000f49d9c7211 */ /* 0x004fc600078010ff */
[----:B------:R1:W-:Y:S01]  /*2ed40*/  LDGSTS.E [R158+0x26480], desc[UR60][R154.64], P2 ;  /* 0x264800009a9e7fae */ /* 0x0003e2000912187c */
[----:B------:R-:W-:Y:S02]  /*2ed50*/  LEA.HI.X.SX32 R157, R157, R16, 0x2, P0 ;  /* 0x000000109d9d7211 */ /* 0x000fe400000f16ff */
[C---:B------:R-:W-:Y:S01]  /*2ed60*/  LEA R160, P0, R161.reuse, R244, 0x2 ;  /* 0x000000f4a1a07211 */ /* 0x040fe200078010ff */
[----:B------:R-:W-:Y:S02]  /*2ed70*/  VIADD R164, R246, 0x100000 ;  /* 0x00100000f6a47836 */ /* 0x000fe40000000000 */
[----:B------:R2:W-:Y:S01]  /*2ed80*/  LDGSTS.E [R162+0x26880], desc[UR60][R156.64], P2 ;  /* 0x268800009ca27fae */ /* 0x0005e2000912187c */
[----:B------:R-:W-:Y:S02]  /*2ed90*/  LEA.HI.X.SX32 R161, R161, R16, 0x2, P0 ;  /* 0x00000010a1a17211 */ /* 0x000fe400000f16ff */
[----:B-1----:R-:W-:-:S04]  /*2eda0*/  LEA R158, P1, R159, R244, 0x2 ;  /* 0x000000f49f9e7211 */ /* 0x002fc800078210ff */
[----:B------:R-:W-:Y:S02]  /*2edb0*/  LEA.HI.X.SX32 R159, R159, R16, 0x2, P1 ;  /* 0x000000109f9f7211 */ /* 0x000fe400008f16ff */
[----:B--2---:R-:W-:-:S03]  /*2edc0*/  LEA R162, P0, R163, R244, 0x2 ;  /* 0x000000f4a3a27211 */ /* 0x004fc600078010ff */
[----:B------:R-:W-:Y:S01]  /*2edd0*/  LDGSTS.E [R166+0x26c80], desc[UR60][R158.64], P2 ;  /* 0x26c800009ea67fae */ /* 0x000fe2000912187c */
[----:B------:R-:W-:-:S03]  /*2ede0*/  LEA.HI.X.SX32 R163, R163, R16, 0x2, P0 ;  /* 0x00000010a3a37211 */ /* 0x000fc600000f16ff */
[----:B------:R1:W-:Y:S04]  /*2edf0*/  LDGSTS.E [R164+0x27080], desc[UR60][R160.64], P2 ;  /* 0x27080000a0a47fae */ /* 0x0003e8000912187c */
[----:B------:R2:W-:Y:S01]  /*2ee00*/  LDGSTS.E [R166+0x27480], desc[UR60][R162.64], P2 ;  /* 0x27480000a2a67fae */ /* 0x0005e2000912187c */
[----:B-1----:R-:W-:-:S04]  /*2ee10*/  LEA R164, P1, R165, R244, 0x2 ;  /* 0x000000f4a5a47211 */ /* 0x002fc800078210ff */
[----:B------:R-:W-:Y:S02]  /*2ee20*/  LEA.HI.X.SX32 R165, R165, R16, 0x2, P1 ;  /* 0x00000010a5a57211 */ /* 0x000fe400008f16ff */
[-C--:B--2---:R-:W-:Y:S02]  /*2ee30*/  LEA R166, P1, R167, R244.reuse, 0x2 ;  /* 0x000000f4a7a67211 */ /* 0x084fe400078210ff */
[----:B------:R-:W-:Y:S01]  /*2ee40*/  IADD3 R168, R246, 0x100000, RZ ;  /* 0x00100000f6a87810 */ /* 0x000fe20007ffe0ff */
[----:B------:R-:W-:Y:S01]  /*2ee50*/  IMAD.IADD R247, R5, 0x1, R247 ;  /* 0x0000000105f77824 */ /* 0x000fe200078e02f7 */
[----:B------:R-:W-:Y:S02]  /*2ee60*/  LEA R112, P0, R110, R244, 0x2 ;  /* 0x000000f46e707211 */ /* 0x000fe400078010ff */
[----:B------:R-:W-:Y:S01]  /*2ee70*/  LEA.HI.X.SX32 R167, R167, R16, 0x2, P1 ;  /* 0x00000010a7a77211 */ /* 0x000fe200008f16ff */
[----:B------:R-:W-:Y:S01]  /*2ee80*/  LDGSTS.E [R168+0x27880], desc[UR60][R164.64], P2 ;  /* 0x27880000a4a87fae */ /* 0x000fe2000912187c */
[----:B------:R-:W-:Y:S01]  /*2ee90*/  LEA R106, P1, R108, R244, 0x2 ;  /* 0x000000f46c6a7211 */ /* 0x000fe200078210ff */
[----:B------:R-:W-:Y:S01]  /*2eea0*/  VIADD R169, R247, 0x100000 ;  /* 0x00100000f7a97836 */ /* 0x000fe20000000000 */
[-C--:B------:R-:W-:Y:S01]  /*2eeb0*/  LEA.HI.X.SX32 R113, R110, R16.reuse, 0x2, P0 ;  /* 0x000000106e717211 */ /* 0x080fe200000f16ff */
[----:B------:R1:W-:Y:S01]  /*2eec0*/  LDGSTS.E [R168+0x27c80], desc[UR60][R166.64], P2 ;  /* 0x27c80000a6a87fae */ /* 0x0003e2000912187c */
[----:B------:R-:W-:-:S03]  /*2eed0*/  LEA.HI.X.SX32 R107, R108, R16, 0x2, P1 ;  /* 0x000000106c6b7211 */ /* 0x000fc600008f16ff */
[----:B------:R4:W-:Y:S01]  /*2eee0*/  STL.64 [R1+0x4d0], R112 ;  /* 0x0004d07001007387 */ /* 0x0009e20000100a00 */
[----:B------:R-:W-:-:S03]  /*2eef0*/  LEA R116, P0, R109, R244, 0x2 ;  /* 0x000000f46d747211 */ /* 0x000fc600078010ff */
[----:B------:R4:W-:Y:S01]  /*2ef00*/  LDGSTS.E [R169+0x100], desc[UR60][R112.64], P2 ;  /* 0x0010000070a97fae */ /* 0x0009e2000912187c */
[----:B-1----:R-:W-:-:S03]  /*2ef10*/  IADD3 R168, R247, 0x100000, RZ ;  /* 0x00100000f7a87810 */ /* 0x002fc60007ffe0ff */
[----:B------:R-:W2:Y:S04]  /*2ef20*/  LDL.LU R108, [R1+0x258] ;  /* 0x00025800016c7983 */ /* 0x000ea80000300800 */
[----:B------:R1:W-:Y:S04]  /*2ef30*/  STL.64 [R1+0x4b0], R106 ;  /* 0x0004b06a01007387 */ /* 0x0003e80000100a00 */
[----:B------:R1:W-:Y:S01]  /*2ef40*/  LDGSTS.E [R168+0x500], desc[UR60][R106.64], P2 ;  /* 0x005000006aa87fae */ /* 0x0003e2000912187c */
[----:B------:R-:W-:-:S03]  /*2ef50*/  LEA.HI.X.SX32 R117, R109, R16, 0x2, P0 ;  /* 0x000000106d757211 */ /* 0x000fc600000f16ff */
[----:B------:R-:W2:Y:S01]  /*2ef60*/  LDL.LU R110, [R1+0x228] ;  /* 0x00022800016e7983 */ /* 0x000ea20000300800 */
[----:B----4-:R-:W-:-:S03]  /*2ef70*/  LEA R112, P0, R115, R244, 0x2 ;  /* 0x000000f473707211 */ /* 0x010fc600078010ff */
[----:B------:R-:W4:Y:S01]  /*2ef80*/  LDL.LU R109, [R1+0x20c] ;  /* 0x00020c00016d7983 */ /* 0x000f220000300800 */
[----:B-1----:R-:W-:-:S03]  /*2ef90*/  LEA R106, P1, R114, R244, 0x2 ;  /* 0x000000f4726a7211 */ /* 0x002fc600078210ff */
[----:B------:R1:W-:Y:S01]  /*2efa0*/  LDGSTS.E [R168+0x900], desc[UR60][R116.64], P2 ;  /* 0x0090000074a87fae */ /* 0x0003e2000912187c */
[----:B------:R-:W-:-:S03]  /*2efb0*/  LEA.HI.X.SX32 R107, R114, R16, 0x2, P1 ;  /* 0x00000010726b7211 */ /* 0x000fc600008f16ff */
[----:B------:R1:W-:Y:S01]  /*2efc0*/  STL.64 [R1+0x490], R116 ;  /* 0x0004907401007387 */ /* 0x0003e20000100a00 */
[----:B------:R-:W-:-:S03]  /*2efd0*/  LEA.HI.X.SX32 R113, R115, R16, 0x2, P0 ;  /* 0x0000001073717211 */ /* 0x000fc600000f16ff */
[----:B------:R1:W-:Y:S04]  /*2efe0*/  STL.64 [R1+0x470], R106 ;  /* 0x0004706a01007387 */ /* 0x0003e80000100a00 */
[----:B------:R-:W-:Y:S01]  /*2eff0*/  LDGSTS.E [R169+0xd00], desc[UR60][R106.64], P2 ;  /* 0x00d000006aa97fae */ /* 0x000fe2000912187c */
[----:B-1----:R-:W-:-:S03]  /*2f000*/  LEA R116, P0, R104, R244, 0x2 ;  /* 0x000000f468747211 */ /* 0x002fc600078010ff */
[----:B------:R3:W-:Y:S04]  /*2f010*/  LDGSTS.E [R168+0x1100], desc[UR60][R112.64], P2 ;  /* 0x0110000070a87fae */ /* 0x0007e8000912187c */
[----:B------:R-:W4:Y:S04]  /*2f020*/  LDL.LU R106, [R1+0x208] ;  /* 0x00020800016a7983 */ /* 0x000f280000300800 */
[----:B------:R3:W-:Y:S01]  /*2f030*/  STL.64 [R1+0x450], R112 ;  /* 0x0004507001007387 */ /* 0x0007e20000100a00 */
[----:B------:R-:W-:-:S03]  /*2f040*/  LEA.HI.X.SX32 R117, R104, R16, 0x2, P0 ;  /* 0x0000001068757211 */ /* 0x000fc600000f16ff */
[----:B------:R-:W4:Y:S01]  /*2f050*/  LDL.LU R107, [R1+0x1e0] ;  /* 0x0001e000016b7983 */ /* 0x000f220000300800 */
[----:B------:R-:W-:-:S03]  /*2f060*/  LEA R114, P1, R111, R244, 0x2 ;  /* 0x000000f46f727211 */ /* 0x000fc600078210ff */
[----:B------:R-:W4:Y:S01]  /*2f070*/  LDL.LU R104, [R1+0x1b0] ;  /* 0x0001b00001687983 */ /* 0x000f220000300800 */
[----:B------:R-:W-:-:S03]  /*2f080*/  LEA.HI.X.SX32 R115, R111, R16, 0x2, P1 ;  /* 0x000000106f737211 */ /* 0x000fc600008f16ff */
[----:B------:R2:W-:Y:S04]  /*2f090*/  STL.64 [R1+0x430], R116 ;  /* 0x0004307401007387 */ /* 0x0005e80000100a00 */
[----:B------:R1:W-:Y:S04]  /*2f0a0*/  STL.64 [R1+0x410], R114 ;  /* 0x0004107201007387 */ /* 0x0003e80000100a00 */
[----:B------:R2:W-:Y:S04]  /*2f0b0*/  LDGSTS.E [R168+0x1500], desc[UR60][R116.64], P2 ;  /* 0x0150000074a87fae */ /* 0x0005e8000912187c */
[----:B------:R1:W-:Y:S01]  /*2f0c0*/  LDGSTS.E [R169+0x1900], desc[UR60][R114.64], P2 ;  /* 0x0190000072a97fae */ /* 0x0003e2000912187c */
[----:B---3--:R-:W-:-:S04]  /*2f0d0*/  LEA R112, P0, R105, R244, 0x2 ;  /* 0x000000f469707211 */ /* 0x008fc800078010ff */
[----:B------:R-:W-:Y:S02]  /*2f0e0*/  LEA.HI.X.SX32 R113, R105, R16, 0x2, P0 ;  /* 0x0000001069717211 */ /* 0x000fe400000f16ff */
[----:B------:R-:W3:Y:S04]  /*2f0f0*/  LDL.LU R105, [R1+0x1ac] ;  /* 0x0001ac0001697983 */ /* 0x000ee80000300800 */
[----:B------:R4:W-:Y:S04]  /*2f100*/  STL.64 [R1+0x3f0], R112 ;  /* 0x0003f07001007387 */ /* 0x0009e80000100a00 */
[----:B------:R-:W3:Y:S04]  /*2f110*/  LDL.LU R111, [R1+0x184] ;  /* 0x00018400016f7983 */ /* 0x000ee80000300800 */
[----:B------:R4:W-:Y:S01]  /*2f120*/  LDGSTS.E [R168+0x1d00], desc[UR60][R112.64], P2 ;  /* 0x01d0000070a87fae */ /* 0x0009e2000912187c */
[----:B--2---:R-:W-:-:S04]  /*2f130*/  LEA R116, P0, R108, R244, 0x2 ;  /* 0x000000f46c747211 */ /* 0x004fc800078010ff */
[----:B------:R-:W-:Y:S02]  /*2f140*/  LEA.HI.X.SX32 R117, R108, R16, 0x2, P0 ;  /* 0x000000106c757211 */ /* 0x000fe400000f16ff */
[----:B------:R-:W2:Y:S01]  /*2f150*/  LDL.LU R108, [R1+0x160] ;  /* 0x00016000016c7983 */ /* 0x000ea20000300800 */
[----:B-1----:R-:W-:-:S03]  /*2f160*/  LEA R114, P1, R110, R244, 0x2 ;  /* 0x000000f46e727211 */ /* 0x002fc600078210ff */
[----:B------:R-:W-:Y:S01]  /*2f170*/  LDGSTS.E [R168+0x2100], desc[UR60][R116.64], P2 ;  /* 0x0210000074a87fae */ /* 0x000fe2000912187c */
[C---:B----4-:R-:W-:Y:S02]  /*2f180*/  LEA R112, P0, R109.reuse, R244, 0x2 ;  /* 0x000000f46d707211 */ /* 0x050fe400078010ff */
[-C--:B------:R-:W-:Y:S01]  /*2f190*/  LEA.HI.X.SX32 R115, R110, R16.reuse, 0x2, P1 ;  /* 0x000000106e737211 */ /* 0x080fe200008f16ff */
[----:B------:R1:W-:Y:S01]  /*2f1a0*/  STL.64 [R1+0x3d0], R116 ;  /* 0x0003d07401007387 */ /* 0x0003e20000100a00 */
[----:B------:R-:W-:-:S03]  /*2f1b0*/  LEA.HI.X.SX32 R113, R109, R16, 0x2, P0 ;  /* 0x000000106d717211 */ /* 0x000fc600000f16ff */
[----:B------:R4:W-:Y:S04]  /*2f1c0*/  STL.64 [R1+0x3b0], R114 ;  /* 0x0003b07201007387 */ /* 0x0009e80000100a00 */
[----:B------:R-:W2:Y:S04]  /*2f1d0*/  LDL.LU R109, [R1+0x130] ;  /* 0x00013000016d7983 */ /* 0x000ea80000300800 */
[----:B------:R4:W-:Y:S04]  /*2f1e0*/  STL.64 [R1+0x390], R112 ;  /* 0x0003907001007387 */ /* 0x0009e80000100a00 */
[----:B------:R4:W-:Y:S04]  /*2f1f0*/  LDGSTS.E [R169+0x2500], desc[UR60][R114.64], P2 ;  /* 0x0250000072a97fae */ /* 0x0009e8000912187c */
[----:B-1----:R-:W2:Y:S04]  /*2f200*/  LDL.LU R117, [R1+0xd4] ;  /* 0x0000d40001757983 */ /* 0x002ea80000300800 */
[----:B------:R1:W-:Y:S01]  /*2f210*/  LDGSTS.E [R168+0x2900], desc[UR60][R112.64], P2 ;  /* 0x0290000070a87fae */ /* 0x0003e2000912187c */
[----:B------:R-:W-:-:S04]  /*2f220*/  LEA R118, P0, R106, R244, 0x2 ;  /* 0x000000f46a767211 */ /* 0x000fc800078010ff */
[----:B------:R-:W-:Y:S02]  /*2f230*/  LEA.HI.X.SX32 R119, R106, R16, 0x2, P0 ;  /* 0x000000106a777211 */ /* 0x000fe400000f16ff */
[----:B------:R-:W2:Y:S01]  /*2f240*/  LDL.LU R106, [R1+0xb4] ;  /* 0x0000b400016a7983 */ /* 0x000ea20000300800 */
[----:B----4-:R-:W-:-:S03]  /*2f250*/  LEA R114, P1, R107, R244, 0x2 ;  /* 0x000000f46b727211 */ /* 0x010fc600078210ff */
[----:B------:R3:W-:Y:S01]  /*2f260*/  LDGSTS.E [R168+0x2d00], desc[UR60][R118.64], P2 ;  /* 0x02d0000076a87fae */ /* 0x0007e2000912187c */
[C---:B-1----:R-:W-:Y:S02]  /*2f270*/  LEA R112, P0, R104.reuse, R244, 0x2 ;  /* 0x000000f468707211 */ /* 0x042fe400078010ff */
[-C--:B------:R-:W-:Y:S01]  /*2f280*/  LEA.HI.X.SX32 R115, R107, R16.reuse, 0x2, P1 ;  /* 0x000000106b737211 */ /* 0x080fe200008f16ff */
[----:B------:R3:W-:Y:S01]  /*2f290*/  STL.64 [R1+0x378], R118 ;  /* 0x0003787601007387 */ /* 0x0007e20000100a00 */
[----:B------:R-:W-:-:S03]  /*2f2a0*/  LEA.HI.X.SX32 R113, R104, R16, 0x2, P0 ;  /* 0x0000001068717211 */ /* 0x000fc600000f16ff */
[----:B------:R-:W4:Y:S04]  /*2f2b0*/  LDL.LU R107, [R1+0x94] ;  /* 0x00009400016b7983 */ /* 0x000f280000300800 */
[----:B------:R1:W-:Y:S04]  /*2f2c0*/  STL.64 [R1+0x360], R114 ;  /* 0x0003607201007387 */ /* 0x0003e80000100a00 */
[----:B------:R-:W4:Y:S04]  /*2f2d0*/  LDL.LU R110, [R1+0x74] ;  /* 0x00007400016e7983 */ /* 0x000f280000300800 */
[----:B------:R2:W-:Y:S04]  /*2f2e0*/  STL.64 [R1+0x348], R112 ;  /* 0x0003487001007387 */ /* 0x0005e80000100a00 */
[----:B------:R-:W4:Y:S04]  /*2f2f0*/  LDL.LU R104, [R1+0x54] ;  /* 0x0000540001687983 */ /* 0x000f280000300800 */
[----:B------:R1:W-:Y:S04]  /*2f300*/  LDGSTS.E [R169+0x3100], desc[UR60][R114.64], P2 ;  /* 0x0310000072a97fae */ /* 0x0003e8000912187c */
[----:B------:R2:W-:Y:S01]  /*2f310*/  LDGSTS.E [R168+0x3500], desc[UR60][R112.64], P2 ;  /* 0x0350000070a87fae */ /* 0x0005e2000912187c */
[----:B---3--:R-:W-:-:S04]  /*2f320*/  LEA R118, P0, R105, R244, 0x2 ;  /* 0x000000f469767211 */ /* 0x008fc800078010ff */
[----:B------:R-:W-:Y:S02]  /*2f330*/  LEA.HI.X.SX32 R119, R105, R16, 0x2, P0 ;  /* 0x0000001069777211 */ /* 0x000fe400000f16ff */
[----:B------:R-:W3:Y:S01]  /*2f340*/  LDL.LU R105, [R1+0x34] ;  /* 0x0000340001697983 */ /* 0x000ee20000300800 */
[----:B-1----:R-:W-:-:S03]  /*2f350*/  LEA R114, P1, R111, R244, 0x2 ;  /* 0x000000f46f727211 */ /* 0x002fc600078210ff */
[----:B------:R-:W-:Y:S01]  /*2f360*/  STL.64 [R1+0x330], R118 ;  /* 0x0003307601007387 */ /* 0x000fe20000100a00 */
[----:B------:R-:W-:-:S03]  /*2f370*/  LEA.HI.X.SX32 R115, R111, R16, 0x2, P1 ;  /* 0x000000106f737211 */ /* 0x000fc600008f16ff */
[----:B------:R-:W3:Y:S04]  /*2f380*/  LDL.LU R111, [R1+0x14] ;  /* 0x00001400016f7983 */ /* 0x000ee80000300800 */
[----:B------:R-:W-:Y:S04]  /*2f390*/  LDGSTS.E [R168+0x3900], desc[UR60][R118.64], P2 ;  /* 0x0390000076a87fae */ /* 0x000fe8000912187c */
[----:B------:R1:W-:Y:S04]  /*2f3a0*/  STL.64 [R1+0x318], R114 ;  /* 0x0003187201007387 */ /* 0x0003e80000100a00 */
[----:B------:R1:W-:Y:S01]  /*2f3b0*/  LDGSTS.E [R169+0x3d00], desc[UR60][R114.64], P2 ;  /* 0x03d0000072a97fae */ /* 0x0003e2000912187c */
[----:B--2---:R-:W-:-:S04]  /*2f3c0*/  LEA R112, P0, R108, R244, 0x2 ;  /* 0x000000f46c707211 */ /* 0x004fc800078010ff */
[----:B------:R-:W-:-:S05]  /*2f3d0*/  LEA.HI.X.SX32 R113, R108, R16, 0x2, P0 ;  /* 0x000000106c717211 */ /* 0x000fca00000f16ff */
[----:B------:R2:W-:Y:S04]  /*2f3e0*/  STL.64 [R1+0x300], R112 ;  /* 0x0003007001007387 */ /* 0x0005e80000100a00 */
[----:B------:R2:W-:Y:S01]  /*2f3f0*/  LDGSTS.E [R168+0x4100], desc[UR60][R112.64], P2 ;  /* 0x0410000070a87fae */ /* 0x0005e2000912187c */
[----:B-1----:R-:W-:-:S04]  /*2f400*/  LEA R114, P0, R109, R244, 0x2 ;  /* 0x000000f46d727211 */ /* 0x002fc800078010ff */
[----:B------:R-:W-:Y:S02]  /*2f410*/  LEA.HI.X.SX32 R115, R109, R16, 0x2, P0 ;  /* 0x000000106d737211 */ /* 0x000fe400000f16ff */
[----:B--2---:R-:W-:-:S03]  /*2f420*/  LEA R112, P1, R117, R244, 0x2 ;  /* 0x000000f475707211 */ /* 0x004fc600078210ff */
[----:B------:R-:W-:Y:S01]  /*2f430*/  LDGSTS.E [R168+0x4500], desc[UR60][R114.64], P2 ;  /* 0x0450000072a87fae */ /* 0x000fe2000912187c */
[----:B------:R-:W-:-:S03]  /*2f440*/  LEA.HI.X.SX32 R113, R117, R16, 0x2, P1 ;  /* 0x0000001075717211 */ /* 0x000fc600008f16ff */
[----:B------:R-:W-:Y:S01]  /*2f450*/  STL.64 [R1+0x2e8], R114 ;  /* 0x0002e87201007387 */ /* 0x000fe20000100a00 */
[----:B------:R-:W-:-:S03]  /*2f460*/  LEA R108, P0, R106, R244, 0x2 ;  /* 0x000000f46a6c7211 */ /* 0x000fc600078010ff */
[----:B------:R4:W-:Y:S01]  /*2f470*/  LDGSTS.E [R169+0x4900], desc[UR60][R112.64], P2 ;  /* 0x0490000070a97fae */ /* 0x0009e2000912187c */
[----:B------:R-:W-:-:S03]  /*2f480*/  LEA.HI.X.SX32 R109, R106, R16, 0x2, P0 ;  /* 0x000000106a6d7211 */ /* 0x000fc600000f16ff */
[----:B------:R4:W-:Y:S04]  /*2f490*/  STL.64 [R1+0x2d0], R112 ;  /* 0x0002d07001007387 */ /* 0x0009e80000100a00 */
[----:B------:R1:W-:Y:S04]  /*2f4a0*/  STL.64 [R1+0x2b8], R108 ;  /* 0x0002b86c01007387 */ /* 0x0003e80000100a00 */
[----:B------:R1:W-:Y:S01]  /*2f4b0*/  LDGSTS.E [R168+0x4d00], desc[UR60][R108.64], P2 ;  /* 0x04d000006ca87fae */ /* 0x0003e2000912187c */
[----:B----4-:R-:W-:-:S04]  /*2f4c0*/  LEA R112, P0, R107, R244, 0x2 ;  /* 0x000000f46b707211 */ /* 0x010fc800078010ff */
[----:B------:R-:W-:Y:S02]  /*2f4d0*/  LEA.HI.X.SX32 R113, R107, R16, 0x2, P0 ;  /* 0x000000106b717211 */ /* 0x000fe400000f16ff */
[----:B-1----:R-:W-:-:S03]  /*2f4e0*/  LEA R108, P1, R110, R244, 0x2 ;  /* 0x000000f46e6c7211 */ /* 0x002fc600078210ff */
[----:B------:R-:W-:Y:S01]  /*2f4f0*/  LDGSTS.E [R168+0x5100], desc[UR60][R112.64], P2 ;  /* 0x0510000070a87fae */ /* 0x000fe2000912187c */
[----:B------:R-:W-:Y:S02]  /*2f500*/  LEA R106, P0, R104, R244, 0x2 ;  /* 0x000000f4686a7211 */ /* 0x000fe400078010ff */
[-C--:B------:R-:W-:Y:S01]  /*2f510*/  LEA.HI.X.SX32 R109, R110, R16.reuse, 0x2, P1 ;  /* 0x000000106e6d7211 */ /* 0x080fe200008f16ff */
[----:B------:R-:W-:Y:S01]  /*2f520*/  STL.64 [R1+0x2a0], R112 ;  /* 0x0002a07001007387 */ /* 0x000fe20000100a00 */
[----:B------:R-:W-:-:S03]  /*2f530*/  LEA.HI.X.SX32 R107, R104, R16, 0x2, P0 ;  /* 0x00000010686b7211 */ /* 0x000fc600000f16ff */
[----:B------:R3:W-:Y:S04]  /*2f540*/  STL.64 [R1+0x288], R108 ;  /* 0x0002886c01007387 */ /* 0x0007e80000100a00 */
[----:B------:R3:W-:Y:S04]  /*2f550*/  LDGSTS.E [R169+0x5500], desc[UR60][R108.64], P2 ;  /* 0x055000006ca97fae */ /* 0x0007e8000912187c */
[----:B------:R1:W-:Y:S04]  /*2f560*/  STL.64 [R1+0x270], R106 ;  /* 0x0002706a01007387 */ /* 0x0003e80000100a00 */
[----:B------:R1:W-:Y:S01]  /*2f570*/  LDGSTS.E [R168+0x5900], desc[UR60][R106.64], P2 ;  /* 0x059000006aa87fae */ /* 0x0003e2000912187c */
[----:B---3--:R-:W-:-:S04]  /*2f580*/  LEA R108, P0, R105, R244, 0x2 ;  /* 0x000000f4696c7211 */ /* 0x008fc800078010ff */
[----:B------:R-:W-:Y:S02]  /*2f590*/  LEA.HI.X.SX32 R109, R105, R16, 0x2, P0 ;  /* 0x00000010696d7211 */ /* 0x000fe400000f16ff */
[CC--:B------:R-:W-:Y:S02]  /*2f5a0*/  LEA R104, P0, R248.reuse, R244.reuse, 0x2 ;  /* 0x000000f4f8687211 */ /* 0x0c0fe400078010ff */
[C---:B-1----:R-:W-:Y:S01]  /*2f5b0*/  LEA R106, P1, R111.reuse, R244, 0x2 ;  /* 0x000000f46f6a7211 */ /* 0x042fe200078210ff */
[----:B------:R1:W-:Y:S01]  /*2f5c0*/  STL.64 [R1+0x258], R108 ;  /* 0x0002586c01007387 */ /* 0x0003e20000100a00 */
[-C--:B------:R-:W-:Y:S02]  /*2f5d0*/  LEA.HI.X.SX32 R105, R248, R16.reuse, 0x2, P0 ;  /* 0x00000010f8697211 */ /* 0x080fe400000f16ff */
[----:B------:R-:W-:Y:S01]  /*2f5e0*/  LEA.HI.X.SX32 R107, R111, R16, 0x2, P1 ;  /* 0x000000106f6b7211 */ /* 0x000fe200008f16ff */
[----:B------:R1:W-:Y:S04]  /*2f5f0*/  LDGSTS.E [R168+0x5d00], desc[UR60][R108.64], P2 ;  /* 0x05d000006ca87fae */ /* 0x0003e8000912187c */
        /* <DEDUP_REMOVED lines=8> */
[----:B------:R-:W-:-:S03]  /*2f680*/  LEA.HI.X.SX32 R107, R228, R16, 0x2, P1 ;  /* 0x00000010e46b7211 */ /* 0x000fc600008f16ff */
        /* <DEDUP_REMOVED lines=41> */
[----:B------:R-:W-:Y:S01]  /*2f920*/  VIADD R186, R247, 0x100000 ;  /* 0x00100000f7ba7836 */ /* 0x000fe20000000000 */
[----:B------:R-:W3:Y:S01]  /*2f930*/  LDC R205, c[0x0][0x240] ;  /* 0x00009000ffcd7b82 */ /* 0x000ee20000000800 */
[C---:B-1----:R-:W-:Y:S01]  /*2f940*/  LEA R108, P0, R172.reuse, R244, 0x2 ;  /* 0x000000f4ac6c7211 */ /* 0x042fe200078010ff */
[----:B------:R1:W-:Y:S03]  /*2f950*/  STL.64 [R1+0xf0], R104 ;  /* 0x0000f06801007387 */ /* 0x0003e60000100a00 */
[----:B------:R-:W-:Y:S01]  /*2f960*/  LEA.HI.X.SX32 R109, R172, R16, 0x2, P0 ;  /* 0x00000010ac6d7211 */ /* 0x000fe200000f16ff */
        /* <DEDUP_REMOVED lines=10> */
[----:B------:R2:W-:Y:S04]  /*2fa10*/  STL.64 [R1+0x90], R104 ;  /* 0x0000906801007387 */ /* 0x0005e80000100a00 */
[----:B------:R2:W-:Y:S01]  /*2fa20*/  LDGSTS.E [R168+0x22100], desc[UR60][R104.64], P2 ;  /* 0x2210000068a87fae */ /* 0x0005e2000912187c */
[----:B------:R-:W-:Y:S02]  /*2fa30*/  LEA.HI.X.SX32 R109, R175, R16, 0x2, P0 ;  /* 0x00000010af6d7211 */ /* 0x000fe400000f16ff */
[CC--:B-1----:R-:W-:Y:S02]  /*2fa40*/  LEA R106, P0, R174.reuse, R244.reuse, 0x2 ;  /* 0x000000f4ae6a7211 */ /* 0x0c2fe400078010ff */
[C---:B--2---:R-:W-:Y:S01]  /*2fa50*/  LEA R104, P1, R177.reuse, R244, 0x2 ;  /* 0x000000f4b1687211 */ /* 0x044fe200078210ff */
[----:B------:R-:W-:Y:S03]  /*2fa60*/  LDGSTS.E [R168+0x22500], desc[UR60][R108.64], P2 ;  /* 0x225000006ca87fae */ /* 0x000fe6000912187c */
[-C--:B------:R-:W-:Y:S01]  /*2fa70*/  LEA.HI.X.SX32 R105, R177, R16.reuse, 0x2, P1 ;  /* 0x00000010b1697211 */ /* 0x080fe200008f16ff */
[----:B------:R-:W-:Y:S01]  /*2fa80*/  STL.64 [R1+0x70], R108 ;  /* 0x0000706c01007387 */ /* 0x000fe20000100a00 */
[----:B------:R-:W-:-:S03]  /*2fa90*/  LEA.HI.X.SX32 R107, R174, R16, 0x2, P0 ;  /* 0x00000010ae6b7211 */ /* 0x000fc600000f16ff */
[----:B------:R1:W-:Y:S04]  /*2faa0*/  STL.64 [R1+0x50], R104 ;  /* 0x0000506801007387 */ /* 0x0003e80000100a00 */
[----:B------:R1:W-:Y:S04]  /*2fab0*/  LDGSTS.E [R169+0x22900], desc[UR60][R104.64], P2 ;  /* 0x2290000068a97fae */ /* 0x0003e8000912187c */
[----:B------:R2:W-:Y:S01]  /*2fac0*/  STL.64 [R1+0x30], R106 ;  /* 0x0000306a01007387 */ /* 0x0005e20000100a00 */
[----:B------:R-:W-:-:S03]  /*2fad0*/  VIADD R171, R247, 0x100000 ;  /* 0x00100000f7ab7836 */ /* 0x000fc60000000000 */
[----:B------:R4:W-:Y:S01]  /*2fae0*/  LDGSTS.E [R168+0x22d00], desc[UR60][R106.64], P2 ;  /* 0x22d000006aa87fae */ /* 0x0009e2000912187c */
[----:B-1----:R-:W-:-:S04]  /*2faf0*/  LEA R104, P0, R179, R244, 0x2 ;  /* 0x000000f4b3687211 */ /* 0x002fc800078010ff */
[----:B------:R-:W-:-:S05]  /*2fb00*/  LEA.HI.X.SX32 R105, R179, R16, 0x2, P0 ;  /* 0x00000010b3697211 */ /* 0x000fca00000f16ff */
[----:B------:R1:W-:Y:S04]  /*2fb10*/  STL.64 [R1+0x10], R104 ;  /* 0x0000106801007387 */ /* 0x0003e80000100a00 */
[----:B------:R-:W3:Y:S04]  /*2fb20*/  LDL.LU R109, [R1+0x1600] ;  /* 0x00160000016d7983 */ /* 0x000ee80000300800 */
[----:B--2---:R-:W2:Y:S04]  /*2fb30*/  LDL.LU R106, [R1+0x1640] ;  /* 0x00164000016a7983 */ /* 0x004ea80000300800 */
[----:B------:R4:W-:Y:S04]  /*2fb40*/  LDGSTS.E [R171+0x23100], desc[UR60][R104.64], P2 ;  /* 0x2310000068ab7fae */ /* 0x0009e8000912187c */
[----:B-1----:R-:W2:Y:S01]  /*2fb50*/  LDL.LU R104, [R1+0x48c] ;  /* 0x00048c0001687983 */ /* 0x002ea20000300800 */
[-C--:B----4-:R-:W-:Y:S01]  /*2fb60*/  LEA R168, P1, R180, R244.reuse, 0x2 ;  /* 0x000000f4b4a87211 */ /* 0x090fe200078210ff */
[----:B------:R-:W-:Y:S01]  /*2fb70*/  VIADD R172, R247, 0x100000 ;  /* 0x00100000f7ac7836 */ /* 0x000fe20000000000 */
[----:B------:R-:W-:-:S02]  /*2fb80*/  LEA R170, P0, R178, R244, 0x2 ;  /* 0x000000f4b2aa7211 */ /* 0x000fc400078010ff */
[C---:B------:R-:W-:Y:S01]  /*2fb90*/  IADD3 R173, R247.reuse, 0x100000, RZ ;  /* 0x00100000f7ad7810 */ /* 0x040fe20007ffe0ff */
[C---:B------:R-:W-:Y:S01]  /*2fba0*/  VIADD R177, R247.reuse, 0x100000 ;  /* 0x00100000f7b17836 */ /* 0x040fe20000000000 */
[-C--:B------:R-:W-:Y:S01]  /*2fbb0*/  LEA.HI.X.SX32 R169, R180, R16.reuse, 0x2, P1 ;  /* 0x00000010b4a97211 */ /* 0x080fe200008f16ff */
[C---:B------:R-:W-:Y:S01]  /*2fbc0*/  VIADD R191, R247.reuse, 0x100000 ;  /* 0x00100000f7bf7836 */ /* 0x040fe20000000000 */
[----:B------:R-:W-:Y:S01]  /*2fbd0*/  LEA.HI.X.SX32 R171, R178, R16, 0x2, P0 ;  /* 0x00000010b2ab7211 */ /* 0x000fe200000f16ff */
[C---:B------:R-:W-:Y:S01]  /*2fbe0*/  VIADD R192, R247.reuse, 0x100000 ;  /* 0x00100000f7c07836 */ /* 0x040fe20000000000 */
[----:B------:R-:W-:Y:S01]  /*2fbf0*/  IADD3 R179, R247, 0x100000, RZ ;  /* 0x00100000f7b37810 */ /* 0x000fe20007ffe0ff */
[----:B------:R1:W-:Y:S01]  /*2fc00*/  LDGSTS.E [R172+0x23500], desc[UR60][R168.64], P2 ;  /* 0x23500000a8ac7fae */ /* 0x0003e2000912187c */
[----:B------:R-:W-:-:S03]  /*2fc10*/  LEA R174, P1, R183, R244, 0x2 ;  /* 0x000000f4b7ae7211 */ /* 0x000fc600078210ff */
[----:B------:R4:W-:Y:S01]  /*2fc20*/  LDGSTS.E [R173+0x23900], desc[UR60][R170.64], P2 ;  /* 0x23900000aaad7fae */ /* 0x0009e2000912187c */
[----:B------:R-:W-:Y:S01]  /*2fc30*/  VIADD R178, R247, 0x100000 ;  /* 0x00100000f7b27836 */ /* 0x000fe20000000000 */
[----:B------:R-:W-:Y:S01]  /*2fc40*/  LEA.HI.X.SX32 R175, R183, R16, 0x2, P1 ;  /* 0x00000010b7af7211 */ /* 0x000fe200008f16ff */
[C---:B------:R-:W-:Y:S01]  /*2fc50*/  VIADD R196, R247.reuse, 0x100000 ;  /* 0x00100000f7c47836 */ /* 0x040fe20000000000 */
[----:B------:R-:W2:Y:S01]  /*2fc60*/  LDL.LU R105, [R1+0x44c] ;  /* 0x00044c0001697983 */ /* 0x000ea20000300800 */
[CC--:B-1----:R-:W-:Y:S01]  /*2fc70*/  LEA R172, P0, R182.reuse, R244.reuse, 0x2 ;  /* 0x000000f4b6ac7211 */ /* 0x0c2fe200078010ff */
[----:B------:R-:W-:Y:S01]  /*2fc80*/  VIADD R183, R247, 0x100000 ;  /* 0x00100000f7b77836 */ /* 0x000fe20000000000 */
[----:B------:R-:W-:Y:S01]  /*2fc90*/  LEA R180, P1, R187, R244, 0x2 ;  /* 0x000000f4bbb47211 */ /* 0x000fe200078210ff */
[----:B------:R-:W2:Y:S01]  /*2fca0*/  LDL.LU R110, [R1+0x428] ;  /* 0x00042800016e7983 */ /* 0x000ea20000300800 */
[----:B----4-:R-:W-:Y:S02]  /*2fcb0*/  LEA.HI.X.SX32 R173, R182, R16, 0x2, P0 ;  /* 0x00000010b6ad7211 */ /* 0x010fe400000f16ff */
[C---:B------:R-:W-:Y:S01]  /*2fcc0*/  LEA R176, P0, R181.reuse, R244, 0x2 ;  /* 0x000000f4b5b07211 */ /* 0x040fe200078010ff */
[----:B------:R-:W4:Y:S04]  /*2fcd0*/  LDL.LU R107, [R1+0x3cc] ;  /* 0x0003cc00016b7983 */ /* 0x000f280000300800 */
[----:B------:R1:W-:Y:S04]  /*2fce0*/  LDGSTS.E [R177+0x23d00], desc[UR60][R172.64], P2 ;  /* 0x23d00000acb17fae */ /* 0x0003e8000912187c */
[----:B------:R1:W-:Y:S02]  /*2fcf0*/  LDGSTS.E [R178+0x24100], desc[UR60][R174.64], P2 ;  /* 0x24100000aeb27fae */ /* 0x0003e4000912187c */
[----:B-1----:R-:W-:-:S02]  /*2fd00*/  LEA.HI.X.SX32 R177, R181, R16, 0x2, P0 ;  /* 0x00000010b5b17211 */ /* 0x002fc400000f16ff */
[----:B------:R-:W-:-:S03]  /*2fd10*/  LEA R178, P0, R185, R244, 0x2 ;  /* 0x000000f4b9b27211 */ /* 0x000fc600078010ff */
[----:B------:R1:W-:Y:S01]  /*2fd20*/  LDGSTS.E [R179+0x24500], desc[UR60][R176.64], P2 ;  /* 0x24500000b0b37fae */ /* 0x0003e2000912187c */
[-C--:B------:R-:W-:Y:S02]  /*2fd30*/  LEA.HI.X.SX32 R181, R187, R16.reuse, 0x2, P1 ;  /* 0x00000010bbb57211 */ /* 0x080fe400008f16ff */
[----:B-1----:R-:W-:Y:S02]  /*2fd40*/  LEA.HI.X.SX32 R179, R185, R16, 0x2, P0 ;  /* 0x00000010b9b37211 */ /* 0x002fe400000f16ff */
[C---:B------:R-:W-:Y:S02]  /*2fd50*/  LEA R182, P0, R184.reuse, R244, 0x2 ;  /* 0x000000f4b8b67211 */ /* 0x040fe400078010ff */
[----:B------:R-:W-:Y:S01]  /*2fd60*/  IADD3 R185, R247, 0x100000, RZ ;  /* 0x00100000f7b97810 */ /* 0x000fe20007ffe0ff */
[----:B------:R1:W-:Y:S04]  /*2fd70*/  LDGSTS.E [R183+0x24900], desc[UR60][R178.64], P2 ;  /* 0x24900000b2b77fae */ /* 0x0003e8000912187c */
[----:B------:R1:W-:Y:S02]  /*2fd80*/  LDGSTS.E [R186+0x24d00], desc[UR60][R180.64], P2 ;  /* 0x24d00000b4ba7fae */ /* 0x0003e4000912187c */
[----:B-1----:R-:W-:-:S02]  /*2fd90*/  LEA.HI.X.SX32 R183, R184, R16, 0x2, P0 ;  /* 0x00000010b8b77211 */ /* 0x002fc400000f16ff */
[-C--:B------:R-:W-:Y:S02]  /*2fda0*/  LEA R184, P0, R188, R244.reuse, 0x2 ;  /* 0x000000f4bcb87211 */ /* 0x080fe400078010ff */
[C---:B------:R-:W-:Y:S01]  /*2fdb0*/  LEA R186, P1, R190.reuse, R244, 0x2 ;  /* 0x000000f4beba7211 */ /* 0x040fe200078210ff */
[----:B------:R1:W-:Y:S03]  /*2fdc0*/  LDGSTS.E [R185+0x25100], desc[UR60][R182.64], P2 ;  /* 0x25100000b6b97fae */ /* 0x0003e6000912187c */
[-C--:B------:R-:W-:Y:S02]  /*2fdd0*/  LEA.HI.X.SX32 R187, R190, R16.reuse, 0x2, P1 ;  /* 0x00000010bebb7211 */ /* 0x080fe400008f16ff */
[----:B-1----:R-:W-:Y:S02]  /*2fde0*/  LEA.HI.X.SX32 R185, R188, R16, 0x2, P0 ;  /* 0x00000010bcb97211 */ /* 0x002fe400000f16ff */
[----:B------:R-:W-:-:S03]  /*2fdf0*/  LEA R188, P0, R189, R244, 0x2 ;  /* 0x000000f4bdbc7211 */ /* 0x000fc600078010ff */
[----:B------:R-:W-:Y:S01]  /*2fe00*/  LDGSTS.E [R191+0x25500], desc[UR60][R184.64], P2 ;  /* 0x25500000b8bf7fae */ /* 0x000fe2000912187c */
[----:B------:R-:W-:Y:S02]  /*2fe10*/  LEA.HI.X.SX32 R189, R189, R16, 0x2, P0 ;  /* 0x00000010bdbd7211 */ /* 0x000fe400000f16ff */
[-C--:B------:R-:W-:Y:S01]  /*2fe20*/  LEA R190, P0, R194, R244.reuse, 0x2 ;  /* 0x000000f4c2be7211 */ /* 0x080fe200078010ff */
[----:B------:R1:W-:Y:S04]  /*2fe30*/  LDGSTS.E [R192+0x25900], desc[UR60][R186.64], P2 ;  /* 0x25900000bac07fae */ /* 0x0003e8000912187c */
[----:B------:R1:W-:Y:S02]  /*2fe40*/  LDGSTS.E [R191+0x25d00], desc[UR60][R188.64], P2 ;  /* 0x25d00000bcbf7fae */ /* 0x0003e4000912187c */
[----:B-1----:R-:W-:-:S02]  /*2fe50*/  LEA R192, P1, R193, R244, 0x2 ;  /* 0x000000f4c1c07211 */ /* 0x002fc400078210ff */
[-C--:B------:R-:W-:Y:S02]  /*2fe60*/  LEA.HI.X.SX32 R191, R194, R16.reuse, 0x2, P0 ;  /* 0x00000010c2bf7211 */ /* 0x080fe400000f16ff */
[----:B------:R-:W-:Y:S02]  /*2fe70*/  IADD3 R194, R247, 0x100000, RZ ;  /* 0x00100000f7c27810 */ /* 0x000fe40007ffe0ff */
[----:B------:R-:W-:-:S03]  /*2fe80*/  LEA.HI.X.SX32 R193, R193, R16, 0x2, P1 ;  /* 0x00000010c1c17211 */ /* 0x000fc600008f16ff */
[----:B------:R1:W-:Y:S01]  /*2fe90*/  LDGSTS.E [R194+0x26100], desc[UR60][R190.64], P2 ;  /* 0x26100000bec27fae */ /* 0x0003e2000912187c */
[----:B------:R-:W-:-:S03]  /*2fea0*/  VIADD R200, R247, 0x100000 ;  /* 0x00100000f7c87836 */ /* 0x000fc60000000000 */
[----:B------:R1:W-:Y:S02]  /*2feb0*/  LDGSTS.E [R196+0x26500], desc[UR60][R192.64], P2 ;  /* 0x26500000c0c47fae */ /* 0x0003e4000912187c */
[-C--:B-1----:R-:W-:Y:S02]  /*2fec0*/  LEA R194, P0, R195, R244.reuse, 0x2 ;  /* 0x000000f4c3c27211 */ /* 0x082fe400078010ff */
[----:B------:R-:W-:Y:S02]  /*2fed0*/  LEA R196, P1, R197, R244, 0x2 ;  /* 0x000000f4c5c47211 */ /* 0x000fe400078210ff */
[----:B------:R-:W-:Y:S02]  /*2fee0*/  LEA.HI.X.SX32 R195, R195, R16, 0x2, P0 ;  /* 0x00000010c3c37211 */ /* 0x000fe400000f16ff */
[----:B------:R-:W-:Y:S01]  /*2fef0*/  LEA R198, P0, R199, R244, 0x2 ;  /* 0x000000f4c7c67211 */ /* 0x000fe200078010ff */
[C---:B------:R-:W-:Y:S01]  /*2ff00*/  VIADD R202, R247.reuse, 0x100000 ;  /* 0x00100000f7ca7836 */ /* 0x040fe20000000000 */
[----:B------:R-:W-:Y:S01]  /*2ff10*/  IADD3 R204, R247, 0x100000, RZ ;  /* 0x00100000f7cc7810 */ /* 0x000fe20007ffe0ff */
[----:B------:R1:W-:Y:S01]  /*2ff20*/  LDGSTS.E [R200+0x26900], desc[UR60][R194.64], P2 ;  /* 0x26900000c2c87fae */ /* 0x0003e2000912187c */
[----:B------:R-:W-:-:S02]  /*2ff30*/  LEA.HI.X.SX32 R197, R197, R16, 0x2, P1 ;  /* 0x00000010c5c57211 */ /* 0x000fc400008f16ff */
[----:B------:R-:W-:-:S03]  /*2ff40*/  LEA.HI.X.SX32 R199, R199, R16, 0x2, P0 ;  /* 0x00000010c7c77211 */ /* 0x000fc600000f16ff */
[----:B------:R-:W-:Y:S04]  /*2ff50*/  LDGSTS.E [R204+0x26d00], desc[UR60][R196.64], P2 ;  /* 0x26d00000c4cc7fae */ /* 0x000fe8000912187c */
[----:B------:R1:W-:Y:S02]  /*2ff60*/  LDGSTS.E [R202+0x27100], desc[UR60][R198.64], P2 ;  /* 0x27100000c6ca7fae */ /* 0x0003e4000912187c */
[----:B-1----:R-:W-:-:S04]  /*2ff70*/  LEA R200, P0, R201, R244, 0x2 ;  /* 0x000000f4c9c87211 */ /* 0x002fc800078010ff */
[----:B------:R-:W-:-:S05]  /*2ff80*/  LEA.HI.X.SX32 R201, R201, R16, 0x2, P0 ;  /* 0x00000010c9c97211 */ /* 0x000fca00000f16ff */
[----:B------:R1:W-:Y:S01]  /*2ff90*/  LDGSTS.E [R204+0x27500], desc[UR60][R200.64], P2 ;  /* 0x27500000c8cc7fae */ /* 0x0003e2000912187c */
[----:B------:R-:W-:-:S04]  /*2ffa0*/  LEA R202, P1, R203, R244, 0x2 ;  /* 0x000000f4cbca7211 */ /* 0x000fc800078210ff */
[----:B------:R-:W-:Y:S01]  /*2ffb0*/  LEA.HI.X.SX32 R203, R203, R16, 0x2, P1 ;  /* 0x00000010cbcb7211 */ /* 0x000fe200008f16ff */
[----:B---3--:R-:W-:Y:S02]  /*2ffc0*/  IMAD R205, R109, R205, RZ ;  /* 0x000000cd6dcd7224 */ /* 0x008fe400078e02ff */
[----:B------:R-:W3:Y:S04]  /*2ffd0*/  LDL.LU R109, [R1+0x388] ;  /* 0x00038800016d7983 */ /* 0x000ee80000300800 */
[----:B------:R-:W3:Y:S01]  /*2ffe0*/  LDL.LU R111, [R1+0x358] ;  /* 0x00035800016f7983 */ /* 0x000ee20000300800 */
[CC--:B-1----:R-:W-:Y:S02]  /*2fff0*/  LEA R204, P1, R205.reuse, R244.reuse, 0x2 ;  /* 0x000000f4cdcc7211 */ /* 0x0c2fe400078210ff */
[----:B--2---:R-:W-:Y:S01]  /*30000*/  LEA R114, P0, R106, R244, 0x2 ;  /* 0x000000f46a727211 */ /* 0x004fe200078010ff */
[----:B------:R-:W2:Y:S01]  /*30010*/  LDL.LU R108, [R1+0x340] ;  /* 0x00034000016c7983 */ /* 0x000ea20000300800 */
[----:B------:R-:W-:-:S02]  /*30020*/  LEA.HI.X.SX32 R205, R205, R16, 0x2, P1 ;  /* 0x00000010cdcd7211 */ /* 0x000fc400008f16ff */
[----:B------:R-:W-:Y:S02]  /*30030*/  LEA.HI.X.SX32 R115, R106, R16, 0x2, P0 ;  /* 0x000000106a737211 */ /* 0x000fe400000f16ff */
[----:B------:R-:W-:-:S03]  /*30040*/  LEA R112, P1, R104, R244, 0x2 ;  /* 0x000000f468707211 */ /* 0x000fc600078210ff */
[----:B------:R1:W-:Y:S01]  /*30050*/  STL.64 [R1+0x4c8], R114 ;  /* 0x0004c87201007387 */ /* 0x0003e20000100a00 */
[----:B------:R-:W-:-:S03]  /*30060*/  LEA.HI.X.SX32 R113, R104, R16, 0x2, P1 ;  /* 0x0000001068717211 */ /* 0x000fc600008f16ff */
[----:B------:R-:W2:Y:S01]  /*30070*/  LDL.LU R104, [R1+0x2fc] ;  /* 0x0002fc0001687983 */ /* 0x000ea20000300800 */
[----:B------:R-:W-:Y:S01]  /*30080*/  LOP3.LUT R248, R245, 0x30, RZ, 0x3c, !PT ;  /* 0x00000030f5f87812 */ /* 0x000fe200078e3cff */
[----:B------:R-:W-:-:S03]  /*30090*/  VIADD R206, R247, 0x100000 ;  /* 0x00100000f7ce7836 */ /* 0x000fc60000000000 */
[----:B------:R-:W-:Y:S02]  /*300a0*/  IADD3 R248, R5, R248, RZ ;  /* 0x000000f805f87210 */ /* 0x000fe40007ffe0ff */
[----:B------:R-:W-:Y:S03]  /*300b0*/  LDGSTS.E [R206+0x27900], desc[UR60][R202.64], P2 ;  /* 0x27900000cace7fae */ /* 0x000fe6000912187c */
[----:B------:R-:W-:Y:S01]  /*300c0*/  VIADD R207, R248, 0x100000 ;  /* 0x00100000f8cf7836 */ /* 0x000fe20000000000 */
[----:B------:R1:W-:Y:S01]  /*300d0*/  LDGSTS.E [R206+0x27d00], desc[UR60][R204.64], P2 ;  /* 0x27d00000ccce7fae */ /* 0x0003e2000912187c */
[----:B------:R-:W-:-:S03]  /*300e0*/  LEA R116, P0, R105, R244, 0x2 ;  /* 0x000000f469747211 */ /* 0x000fc600078010ff */
[----:B------:R4:W-:Y:S04]  /*300f0*/  LDGSTS.E [R207+0x180], desc[UR60][R114.64], P2 ;  /* 0x0018000072cf7fae */ /* 0x0009e8000912187c */
[----:B------:R4:W-:Y:S01]  /*30100*/  STL.64 [R1+0x4a8], R112 ;  /* 0x0004a87001007387 */ /* 0x0009e20000100a00 */
[----:B-1----:R-:W-:-:S03]  /*30110*/  VIADD R206, R248, 0x100000 ;  /* 0x00100000f8ce7836 */ /* 0x002fc60000000000 */
[----:B------:R-:W2:Y:S01]  /*30120*/  LDL.LU R106, [R1+0x2c8] ;  /* 0x0002c800016a7983 */ /* 0x000ea20000300800 */
[----:B------:R-:W-:Y:S02]  /*30130*/  LEA.HI.X.SX32 R117, R105, R16, 0x2, P0 ;  /* 0x0000001069757211 */ /* 0x000fe400000f16ff */
[C---:B----4-:R-:W-:Y:S01]  /*30140*/  LEA R114, P1, R110.reuse, R244, 0x2 ;  /* 0x000000f46e727211 */ /* 0x050fe200078210ff */
[----:B------:R1:W-:Y:S03]  /*30150*/  LDGSTS.E [R206+0x580], desc[UR60][R112.64], P2 ;  /* 0x0058000070ce7fae */ /* 0x0003e6000912187c */
[----:B------:R-:W-:Y:S01]  /*30160*/  LEA.HI.X.SX32 R115, R110, R16, 0x2, P1 ;  /* 0x000000106e737211 */ /* 0x000fe200008f16ff */
[----:B------:R-:W4:Y:S01]  /*30170*/  LDL.LU R105, [R1+0x284] ;  /* 0x0002840001697983 */ /* 0x000f220000300800 */
[----:B-1----:R-:W-:-:S03]  /*30180*/  LEA R112, P0, R107, R244, 0x2 ;  /* 0x000000f46b707211 */ /* 0x002fc600078010ff */
[----:B------:R3:W-:Y:S01]  /*30190*/  STL.64 [R1+0x488], R116 ;  /* 0x0004887401007387 */ /* 0x0007e20000100a00 */
[----:B------:R-:W-:-:S03]  /*301a0*/  LEA.HI.X.SX32 R113, R107, R16, 0x2, P0 ;  /* 0x000000106b717211 */ /* 0x000fc600000f16ff */
[----:B------:R3:W-:Y:S04]  /*301b0*/  LDGSTS.E [R206+0x980], desc[UR60][R116.64], P2 ;  /* 0x0098000074ce7fae */ /* 0x0007e8000912187c */
        /* <DEDUP_REMOVED lines=9> */
[CC--:B-1----:R-:W-:Y:S02]  /*30250*/  LEA R114, P1, R111.reuse, R244.reuse, 0x2 ;  /* 0x000000f46f727211 */ /* 0x0c2fe400078210ff */
[C---:B--2---:R-:W-:Y:S01]  /*30260*/  LEA R112, P0, R108.reuse, R244, 0x2 ;  /* 0x000000f46c707211 */ /* 0x044fe200078010ff */
[----:B------:R-:W-:Y:S01]  /*30270*/  LDGSTS.E [R206+0x1580], desc[UR60][R116.64], P2 ;  /* 0x0158000074ce7fae */ /* 0x000fe2000912187c */
[-C--:B------:R-:W-:Y:S02]  /*30280*/  LEA.HI.X.SX32 R115, R111, R16.reuse, 0x2, P1 ;  /* 0x000000106f737211 */ /* 0x080fe400008f16ff */
[----:B------:R-:W-:Y:S01]  /*30290*/  LEA.HI.X.SX32 R113, R108, R16, 0x2, P0 ;  /* 0x000000106c717211 */ /* 0x000fe200000f16ff */
[----:B------:R1:W-:Y:S04]  /*302a0*/  STL.64 [R1+0x428], R116 ;  /* 0x0004287401007387 */ /* 0x0003e80000100a00 */
[----:B------:R2:W-:Y:S04]  /*302b0*/  STL.64 [R1+0x408], R114 ;  /* 0x0004087201007387 */ /* 0x0005e80000100a00 */
[----:B------:R-:W3:Y:S01]  /*302c0*/  LDL.LU R111, [R1+0x23c] ;  /* 0x00023c00016f7983 */ /* 0x000ee20000300800 */
[----:B------:R-:W-:-:S03]  /*302d0*/  LEA R118, P0, R104, R244, 0x2 ;  /* 0x000000f468767211 */ /* 0x000fc600078010ff */
[----:B------:R4:W-:Y:S04]  /*302e0*/  STL.64 [R1+0x3e8], R112 ;  /* 0x0003e87001007387 */ /* 0x0009e80000100a00 */
[----:B-1----:R-:W3:Y:S01]  /*302f0*/  LDL.LU R116, [R1+0x220] ;  /* 0x0002200001747983 */ /* 0x002ee20000300800 */
[----:B------:R-:W-:-:S03]  /*30300*/  LEA.HI.X.SX32 R119, R104, R16, 0x2, P0 ;  /* 0x0000001068777211 */ /* 0x000fc600000f16ff */
[----:B------:R-:W3:Y:S04]  /*30310*/  LDL.LU R104, [R1+0x1dc] ;  /* 0x0001dc0001687983 */ /* 0x000ee80000300800 */
[----:B------:R2:W-:Y:S04]  /*30320*/  LDGSTS.E [R207+0x1980], desc[UR60][R114.64], P2 ;  /* 0x0198000072cf7fae */ /* 0x0005e8000912187c */
[----:B------:R4:W-:Y:S04]  /*30330*/  LDGSTS.E [R206+0x1d80], desc[UR60][R112.64], P2 ;  /* 0x01d8000070ce7fae */ /* 0x0009e8000912187c */
[----:B------:R-:W-:Y:S01]  /*30340*/  STL.64 [R1+0x3c8], R118 ;  /* 0x0003c87601007387 */ /* 0x000fe20000100a00 */
[----:B--2---:R-:W-:-:S03]  /*30350*/  LEA R114, P1, R106, R244, 0x2 ;  /* 0x000000f46a727211 */ /* 0x004fc600078210ff */
[----:B------:R-:W-:Y:S01]  /*30360*/  LDGSTS.E [R206+0x2180], desc[UR60][R118.64], P2 ;  /* 0x0218000076ce7fae */ /* 0x000fe2000912187c */
[----:B------:R-:W-:Y:S02]  /*30370*/  LEA.HI.X.SX32 R115, R106, R16, 0x2, P1 ;  /* 0x000000106a737211 */ /* 0x000fe400008f16ff */
[----:B----4-:R-:W-:-:S03]  /*30380*/  LEA R112, P0, R105, R244, 0x2 ;  /* 0x000000f469707211 */ /* 0x010fc600078010ff */
[----:B------:R1:W-:Y:S01]  /*30390*/  LDGSTS.E [R207+0x2580], desc[UR60][R114.64], P2 ;  /* 0x0258000072cf7fae */ /* 0x0003e2000912187c */
[----:B------:R-:W-:-:S03]  /*303a0*/  LEA.HI.X.SX32 R113, R105, R16, 0x2, P0 ;  /* 0x0000001069717211 */ /* 0x000fc600000f16ff */
[----:B------:R1:W-:Y:S04]  /*303b0*/  STL.64 [R1+0x3a8], R114 ;  /* 0x0003a87201007387 */ /* 0x0003e80000100a00 */
[----:B------:R-:W2:Y:S04]  /*303c0*/  LDL.LU R105, [R1+0x1d8] ;  /* 0x0001d80001697983 */ /* 0x000ea80000300800 */
[----:B------:R4:W-:Y:S04]  /*303d0*/  STL.64 [R1+0x388], R112 ;  /* 0x0003887001007387 */ /* 0x0009e80000100a00 */
[----:B------:R4:W-:Y:S01]  /*303e0*/  LDGSTS.E [R206+0x2980], desc[UR60][R112.64], P2 ;  /* 0x0298000070ce7fae */ /* 0x0009e2000912187c */
[----:B-1----:R-:W-:-:S03]  /*303f0*/  LEA R114, P0, R107, R244, 0x2 ;  /* 0x000000f46b727211 */ /* 0x002fc600078010ff */
[----:B------:R-:W2:Y:S01]  /*30400*/  LDL.LU R117, [R1+0x1c0] ;  /* 0x0001c00001757983 */ /* 0x000ea20000300800 */
[----:B------:R-:W-:-:S03]  /*30410*/  LEA.HI.X.SX32 R115, R107, R16, 0x2, P0 ;  /* 0x000000106b737211 */ /* 0x000fc600000f16ff */
[----:B------:R-:W2:Y:S01]  /*30420*/  LDL.LU R108, [R1+0x194] ;  /* 0x00019400016c7983 */ /* 0x000ea20000300800 */
[----:B----4-:R-:W-:-:S03]  /*30430*/  LEA R112, P1, R110, R244, 0x2 ;  /* 0x000000f46e707211 */ /* 0x010fc600078210ff */
[----:B------:R1:W-:Y:S01]  /*30440*/  LDGSTS.E [R206+0x2d80], desc[UR60][R114.64], P2 ;  /* 0x02d8000072ce7fae */ /* 0x0003e2000912187c */
[----:B------:R-:W-:-:S03]  /*30450*/  LEA.HI.X.SX32 R113, R110, R16, 0x2, P1 ;  /* 0x000000106e717211 */ /* 0x000fc600008f16ff */
[----:B------:R-:W-:Y:S04]  /*30460*/  STL.64 [R1+0x370], R114 ;  /* 0x0003707201007387 */ /* 0x000fe80000100a00 */
[----:B------:R4:W-:Y:S04]  /*30470*/  STL.64 [R1+0x358], R112 ;  /* 0x0003587001007387 */ /* 0x0009e80000100a00 */
[----:B------:R-:W-:Y:S01]  /*30480*/  LDGSTS.E [R207+0x3180], desc[UR60][R112.64], P2 ;  /* 0x0318000070cf7fae */ /* 0x000fe2000912187c */
[----:B---3--:R-:W-:-:S04]  /*30490*/  LEA R106, P0, R109, R244, 0x2 ;  /* 0x000000f46d6a7211 */ /* 0x008fc800078010ff */
[----:B------:R-:W-:Y:S02]  /*304a0*/  LEA.HI.X.SX32 R107, R109, R16, 0x2, P0 ;  /* 0x000000106d6b7211 */ /* 0x000fe400000f16ff */
[----:B------:R-:W3:Y:S04]  /*304b0*/  LDL.LU R109, [R1+0x190] ;  /* 0x00019000016d7983 */ /* 0x000ee80000300800 */
[----:B------:R1:W-:Y:S04]  /*304c0*/  STL.64 [R1+0x340], R106 ;  /* 0x0003406a01007387 */ /* 0x0003e80000100a00 */
[----:B----4-:R-:W4:Y:S01]  /*304d0*/  LDL.LU R112, [R1+0x17c] ;  /* 0x00017c0001707983 */ /* 0x010f220000300800 */
[----:B-1----:R-:W-:-:S03]  /*304e0*/  LEA R114, P0, R111, R244, 0x2 ;  /* 0x000000f46f727211 */ /* 0x002fc600078010ff */
[----:B------:R1:W-:Y:S01]  /*304f0*/  LDGSTS.E [R206+0x3580], desc[UR60][R106.64], P2 ;  /* 0x035800006ace7fae */ /* 0x0003e2000912187c */
[----:B------:R-:W-:-:S03]  /*30500*/  LEA.HI.X.SX32 R115, R111, R16, 0x2, P0 ;  /* 0x000000106f737211 */ /* 0x000fc600000f16ff */
[----:B------:R-:W4:Y:S01]  /*30510*/  LDL.LU R113, [R1+0x178] ;  /* 0x0001780001717983 */ /* 0x000f220000300800 */
[----:B-1----:R-:W-:-:S03]  /*30520*/  LEA R106, P1, R116, R244, 0x2 ;  /* 0x000000f4746a7211 */ /* 0x002fc600078210ff */
[----:B------:R2:W-:Y:S01]  /*30530*/  LDGSTS.E [R206+0x3980], desc[UR60][R114.64], P2 ;  /* 0x0398000072ce7fae */ /* 0x0005e2000912187c */
[----:B------:R-:W-:Y:S02]  /*30540*/  LEA R110, P0, R104, R244, 0x2 ;  /* 0x000000f4686e7211 */ /* 0x000fe400078010ff */
[-C--:B------:R-:W-:Y:S01]  /*30550*/  LEA.HI.X.SX32 R107, R116, R16.reuse, 0x2, P1 ;  /* 0x00000010746b7211 */ /* 0x080fe200008f16ff */
[----:B------:R-:W-:Y:S01]  /*30560*/  STL.64 [R1+0x328], R114 ;  /* 0x0003287201007387 */ /* 0x000fe20000100a00 */
[----:B------:R-:W-:-:S03]  /*30570*/  LEA.HI.X.SX32 R111, R104, R16, 0x2, P0 ;  /* 0x00000010686f7211 */ /* 0x000fc600000f16ff */
[----:B------:R1:W-:Y:S04]  /*30580*/  STL.64 [R1+0x310], R106 ;  /* 0x0003106a01007387 */ /* 0x0003e80000100a00 */
[----:B------:R-:W-:Y:S04]  /*30590*/  LDGSTS.E [R207+0x3d80], desc[UR60][R106.64], P2 ;  /* 0x03d800006acf7fae */ /* 0x000fe8000912187c */
[----:B------:R2:W-:Y:S04]  /*305a0*/  LDGSTS.E [R206+0x4180], desc[UR60][R110.64], P2 ;  /* 0x041800006ece7fae */ /* 0x0005e8000912187c */
[----:B-1----:R-:W4:Y:S04]  /*305b0*/  LDL.LU R106, [R1+0x15c] ;  /* 0x00015c00016a7983 */ /* 0x002f280000300800 */
[----:B------:R1:W-:Y:S04]  /*305c0*/  STL.64 [R1+0x2f8], R110 ;  /* 0x0002f86e01007387 */ /* 0x0003e80000100a00 */
[----:B------:R-:W4:Y:S04]  /*305d0*/  LDL.LU R116, [R1+0x12c] ;  /* 0x00012c0001747983 */ /* 0x000f280000300800 */
[----:B------:R-:W4:Y:S01]  /*305e0*/  LDL.LU R107, [R1+0x128] ;  /* 0x00012800016b7983 */ /* 0x000f220000300800 */
[----:B--2---:R-:W-:-:S04]  /*305f0*/  LEA R114, P0, R105, R244, 0x2 ;  /* 0x000000f469727211 */ /* 0x004fc800078010ff */
[----:B------:R-:W-:Y:S02]  /*30600*/  LEA.HI.X.SX32 R115, R105, R16, 0x2, P0 ;  /* 0x0000001069737211 */ /* 0x000fe400000f16ff */
[CC--:B-1----:R-:W-:Y:S02]  /*30610*/  LEA R110, P1, R117.reuse, R244.reuse, 0x2 ;  /* 0x000000f4756e7211 */ /* 0x0c2fe400078210ff */
[C---:B------:R-:W-:Y:S01]  /*30620*/  LEA R104, P0, R108.reuse, R244, 0x2 ;  /* 0x000000f46c687211 */ /* 0x040fe200078010ff */
[----:B------:R3:W-:Y:S01]  /*30630*/  LDGSTS.E [R206+0x4580], desc[UR60][R114.64], P2 ;  /* 0x0458000072ce7fae */ /* 0x0007e2000912187c */
[-C--:B------:R-:W-:Y:S02]  /*30640*/  LEA.HI.X.SX32 R111, R117, R16.reuse, 0x2, P1 ;  /* 0x00000010756f7211 */ /* 0x080fe400008f16ff */
[----:B------:R-:W-:Y:S01]  /*30650*/  LEA.HI.X.SX32 R105, R108, R16, 0x2, P0 ;  /* 0x000000106c697211 */ /* 0x000fe200000f16ff */
[----:B------:R3:W-:Y:S04]  /*30660*/  STL.64 [R1+0x2e0], R114 ;  /* 0x0002e07201007387 */ /* 0x0007e80000100a00 */
[----:B------:R-:W2:Y:S04]  /*30670*/  LDL.LU R108, [R1+0x10c] ;  /* 0x00010c00016c7983 */ /* 0x000ea80000300800 */
[----:B------:R-:W-:Y:S04]  /*30680*/  STL.64 [R1+0x2c8], R110 ;  /* 0x0002c86e01007387 */ /* 0x000fe80000100a00 */
[----:B------:R-:W-:Y:S04]  /*30690*/  LDGSTS.E [R207+0x4980], desc[UR60][R110.64], P2 ;  /* 0x049800006ecf7fae */ /* 0x000fe8000912187c */
[----:B------:R4:W-:Y:S04]  /*306a0*/  STL.64 [R1+0x2b0], R104 ;  /* 0x0002b06801007387 */ /* 0x0009e80000100a00 */
[----:B------:R4:W-:Y:S04]  /*306b0*/  LDGSTS.E [R206+0x4d80], desc[UR60][R104.64], P2 ;  /* 0x04d8000068ce7fae */ /* 0x0009e8000912187c */
[----:B------:R-:W2:Y:S01]  /*306c0*/  LDL.LU R117, [R1+0x108] ;  /* 0x0001080001757983 */ /* 0x000ea20000300800 */
[----:B---3--:R-:W-:-:S04]  /*306d0*/  LEA R114, P0, R109, R244, 0x2 ;  /* 0x000000f46d727211 */ /* 0x008fc800078010ff */
[----:B------:R-:W-:Y:S02]  /*306e0*/  LEA.HI.X.SX32 R115, R109, R16, 0x2, P0 ;  /* 0x000000106d737211 */ /* 0x000fe400000f16ff */
[----:B------:R-:W3:Y:S01]  /*306f0*/  LDL.LU R109, [R1+0xec] ;  /* 0x0000ec00016d7983 */ /* 0x000ee20000300800 */
[----:B----4-:R-:W-:-:S03]  /*30700*/  LEA R104, P1, R112, R244, 0x2 ;  /* 0x000000f470687211 */ /* 0x010fc600078210ff */
[----:B------:R1:W-:Y:S01]  /*30710*/  LDGSTS.E [R206+0x5180], desc[UR60][R114.64], P2 ;  /* 0x0518000072ce7fae */ /* 0x0003e2000912187c */
[----:B------:R-:W-:Y:S02]  /*30720*/  LEA.HI.X.SX32 R105, R112, R16, 0x2, P1 ;  /* 0x0000001070697211 */ /* 0x000fe400008f16ff */
[C---:B------:R-:W-:Y:S01]  /*30730*/  LEA R110, P0, R113.reuse, R244, 0x2 ;  /* 0x000000f4716e7211 */ /* 0x040fe200078010ff */
[----:B------:R-:W-:Y:S03]  /*30740*/  STL.64 [R1+0x298], R114 ;  /* 0x0002987201007387 */ /* 0x000fe60000100a00 */
[----:B------:R-:W-:Y:S01]  /*30750*/  LEA.HI.X.SX32 R111, R113, R16, 0x2, P0 ;  /* 0x00000010716f7211 */ /* 0x000fe200000f16ff */
[----:B------:R4:W-:Y:S04]  /*30760*/  STL.64 [R1+0x280], R104 ;  /* 0x0002806801007387 */ /* 0x0009e80000100a00 */
[----:B------:R-:W-:Y:S04]  /*30770*/  LDGSTS.E [R207+0x5580], desc[UR60][R104.64], P2 ;  /* 0x0558000068cf7fae */ /* 0x000fe8000912187c */
[----:B------:R1:W-:Y:S04]  /*30780*/  LDGSTS.E [R206+0x5980], desc[UR60][R110.64], P2 ;  /* 0x059800006ece7fae */ /* 0x0003e8000912187c */
[----:B----4-:R-:W4:Y:S04]  /*30790*/  LDL.LU R104, [R1+0xcc] ;  /* 0x0000cc0001687983 */ /* 0x010f280000300800 */
[----:B------:R1:W-:Y:S04]  /*307a0*/  STL.64 [R1+0x268], R110 ;  /* 0x0002686e01007387 */ /* 0x0003e80000100a00 */
[----:B------:R-:W4:Y:S01]  /*307b0*/  LDL.LU R105, [R1+0xc8] ;  /* 0x0000c80001697983 */ /* 0x000f220000300800 */
[----:B-1----:R-:W-:-:S04]  /*307c0*/  LEA R114, P0, R106, R244, 0x2 ;  /* 0x000000f46a727211 */ /* 0x002fc800078010ff */
[----:B------:R-:W-:Y:S02]  /*307d0*/  LEA.HI.X.SX32 R115, R106, R16, 0x2, P0 ;  /* 0x000000106a737211 */ /* 0x000fe400000f16ff */
[----:B------:R-:W4:Y:S01]  /*307e0*/  LDL.LU R106, [R1+0xac] ;  /* 0x0000ac00016a7983 */ /* 0x000f220000300800 */
[----:B------:R-:W-:-:S03]  /*307f0*/  LEA R112, P1, R116, R244, 0x2 ;  /* 0x000000f474707211 */ /* 0x000fc600078210ff */
[----:B------:R2:W-:Y:S01]  /*30800*/  LDGSTS.E [R206+0x5d80], desc[UR60][R114.64], P2 ;  /* 0x05d8000072ce7fae */ /* 0x0005e2000912187c */
[C---:B------:R-:W-:Y:S02]  /*30810*/  LEA R110, P0, R107.reuse, R244, 0x2 ;  /* 0x000000f46b6e7211 */ /* 0x040fe400078010ff */
[-C--:B------:R-:W-:Y:S02]  /*30820*/  LEA.HI.X.SX32 R113, R116, R16.reuse, 0x2, P1 ;  /* 0x0000001074717211 */ /* 0x080fe400008f16ff */
[----:B------:R-:W-:Y:S01]  /*30830*/  LEA.HI.X.SX32 R111, R107, R16, 0x2, P0 ;  /* 0x000000106b6f7211 */ /* 0x000fe200000f16ff */
[----:B------:R2:W-:Y:S04]  /*30840*/  STL.64 [R1+0x250], R114 ;  /* 0x0002507201007387 */ /* 0x0005e80000100a00 */
[----:B------:R1:W-:Y:S04]  /*30850*/  STL.64 [R1+0x238], R112 ;  /* 0x0002387001007387 */ /* 0x0003e80000100a00 */
[----:B------:R3:W-:Y:S04]  /*30860*/  STL.64 [R1+0x220], R110 ;  /* 0x0002206e01007387 */ /* 0x0007e80000100a00 */
[----:B------:R-:W4:Y:S01]  /*30870*/  LDL.LU R107, [R1+0xa8] ;  /* 0x0000a800016b7983 */ /* 0x000f220000300800 */
[----:B--2---:R-:W-:-:S03]  /*30880*/  LEA R114, P0, R108, R244, 0x2 ;  /* 0x000000f46c727211 */ /* 0x004fc600078010ff */
[----:B------:R1:W-:Y:S01]  /*30890*/  LDGSTS.E [R207+0x6180], desc[UR60][R112.64], P2 ;  /* 0x0618000070cf7fae */ /* 0x0003e2000912187c */
[----:B------:R-:W-:-:S03]  /*308a0*/  LEA.HI.X.SX32 R115, R108, R16, 0x2, P0 ;  /* 0x000000106c737211 */ /* 0x000fc600000f16ff */
[----:B------:R-:W2:Y:S04]  /*308b0*/  LDL.LU R119, [R1+0x8c] ;  /* 0x00008c0001777983 */ /* 0x000ea80000300800 */
[----:B------:R3:W-:Y:S04]  /*308c0*/  LDGSTS.E [R206+0x6580], desc[UR60][R110.64], P2 ;  /* 0x065800006ece7fae */ /* 0x0007e8000912187c */
[----:B------:R-:W2:Y:S01]  /*308d0*/  LDL.LU R108, [R1+0x88] ;  /* 0x00008800016c7983 */ /* 0x000ea20000300800 */
[----:B-1----:R-:W-:-:S03]  /*308e0*/  LEA R112, P1, R117, R244, 0x2 ;  /* 0x000000f475707211 */ /* 0x002fc600078210ff */
        /* <DEDUP_REMOVED lines=9> */
[----:B-1----:R-:W3:Y:S04]  /*30980*/  LDL.LU R112, [R1+0x68] ;  /* 0x0000680001707983 */ /* 0x002ee80000300800 */
[----:B------:R1:W-:Y:S01]  /*30990*/  LDGSTS.E [R206+0x7180], desc[UR60][R110.64], P2 ;  /* 0x071800006ece7fae */ /* 0x0003e2000912187c */
[----:B----4-:R-:W-:-:S04]  /*309a0*/  LEA R116, P0, R104, R244, 0x2 ;  /* 0x000000f468747211 */ /* 0x010fc800078010ff */
[----:B------:R-:W-:Y:S02]  /*309b0*/  LEA.HI.X.SX32 R117, R104, R16, 0x2, P0 ;  /* 0x0000001068757211 */ /* 0x000fe400000f16ff */
[----:B------:R-:W4:Y:S01]  /*309c0*/  LDL.LU R104, [R1+0x48] ;  /* 0x0000480001687983 */ /* 0x000f220000300800 */
[----:B------:R-:W-:-:S03]  /*309d0*/  LEA R114, P1, R105, R244, 0x2 ;  /* 0x000000f469727211 */ /* 0x000fc600078210ff */
[----:B------:R1:W-:Y:S01]  /*309e0*/  LDGSTS.E [R206+0x7580], desc[UR60][R116.64], P2 ;  /* 0x0758000074ce7fae */ /* 0x0003e2000912187c */
[----:B------:R-:W-:-:S03]  /*309f0*/  LEA.HI.X.SX32 R115, R105, R16, 0x2, P1 ;  /* 0x0000001069737211 */ /* 0x000fc600008f16ff */
[----:B------:R1:W-:Y:S02]  /*30a00*/  STL.64 [R1+0x1c0], R116 ;  /* 0x0001c07401007387 */ /* 0x0003e40000100a00 */
[C---:B-1----:R-:W-:Y:S02]  /*30a10*/  LEA R110, P0, R106.reuse, R244, 0x2 ;  /* 0x000000f46a6e7211 */ /* 0x042fe400078010ff */
[----:B------:R-:W4:Y:S02]  /*30a20*/  LDL.LU R105, [R1+0xc] ;  /* 0x00000c0001697983 */ /* 0x000f240000300800 */
[----:B------:R-:W-:Y:S02]  /*30a30*/  LEA.HI.X.SX32 R111, R106, R16, 0x2, P0 ;  /* 0x000000106a6f7211 */ /* 0x000fe400000f16ff */
[----:B------:R2:W-:Y:S04]  /*30a40*/  STL.64 [R1+0x1a8], R114 ;  /* 0x0001a87201007387 */ /* 0x0005e80000100a00 */
[----:B------:R-:W4:Y:S04]  /*30a50*/  LDL.LU R113, [R1+0x28] ;  /* 0x0000280001717983 */ /* 0x000f280000300800 */
[----:B------:R1:W-:Y:S04]  /*30a60*/  STL.64 [R1+0x190], R110 ;  /* 0x0001906e01007387 */ /* 0x0003e80000100a00 */
[----:B------:R-:W4:Y:S04]  /*30a70*/  LDL.LU R106, [R1+0x8] ;  /* 0x00000800016a7983 */ /* 0x000f280000300800 */
[----:B------:R2:W-:Y:S01]  /*30a80*/  LDGSTS.E [R207+0x7980], desc[UR60][R114.64], P2 ;  /* 0x0798000072cf7fae */ /* 0x0005e2000912187c */
[----:B------:R-:W-:-:S03]  /*30a90*/  LEA R116, P0, R107, R244, 0x2 ;  /* 0x000000f46b747211 */ /* 0x000fc600078010ff */
[----:B------:R1:W-:Y:S01]  /*30aa0*/  LDGSTS.E [R206+0x7d80], desc[UR60][R110.64], P2 ;  /* 0x07d800006ece7fae */ /* 0x0003e2000912187c */
[----:B------:R-:W-:-:S03]  /*30ab0*/  LEA.HI.X.SX32 R117, R107, R16, 0x2, P0 ;  /* 0x000000106b757211 */ /* 0x000fc600000f16ff */
[----:B------:R-:W4:Y:S01]  /*30ac0*/  LDL.LU R107, [R1+0x4c] ;  /* 0x00004c00016b7983 */ /* 0x000f220000300800 */
[----:B--2---:R-:W-:-:S03]  /*30ad0*/  LEA R114, P1, R119, R244, 0x2 ;  /* 0x000000f477727211 */ /* 0x004fc600078210ff */
[----:B------:R-:W-:Y:S01]  /*30ae0*/  LDGSTS.E [R206+0x20180], desc[UR60][R116.64], P2 ;  /* 0x2018000074ce7fae */ /* 0x000fe2000912187c */
[----:B------:R-:W-:Y:S02]  /*30af0*/  LEA.HI.X.SX32 R115, R119, R16, 0x2, P1 ;  /* 0x0000001077737211 */ /* 0x000fe400008f16ff */
[C---:B-1----:R-:W-:Y:S01]  /*30b00*/  LEA R110, P0, R108.reuse, R244, 0x2 ;  /* 0x000000f46c6e7211 */ /* 0x042fe200078010ff */
[----:B------:R-:W-:Y:S03]  /*30b10*/  STL.64 [R1+0x178], R116 ;  /* 0x0001787401007387 */ /* 0x000fe60000100a00 */
[----:B------:R-:W-:Y:S01]  /*30b20*/  LEA.HI.X.SX32 R111, R108, R16, 0x2, P0 ;  /* 0x000000106c6f7211 */ /* 0x000fe200000f16ff */
[----:B------:R3:W-:Y:S04]  /*30b30*/  STL.64 [R1+0x158], R114 ;  /* 0x0001587201007387 */ /* 0x0007e80000100a00 */
[----:B------:R3:W-:Y:S04]  /*30b40*/  LDGSTS.E [R207+0x20580], desc[UR60][R114.64], P2 ;  /* 0x2058000072cf7fae */ /* 0x0007e8000912187c */
[----:B------:R1:W-:Y:S04]  /*30b50*/  STL.64 [R1+0x140], R110 ;  /* 0x0001406e01007387 */ /* 0x0003e80000100a00 */
[----:B------:R1:W-:Y:S01]  /*30b60*/  LDGSTS.E [R206+0x20980], desc[UR60][R110.64], P2 ;  /* 0x209800006ece7fae */ /* 0x0003e2000912187c */
[C---:B------:R-:W-:Y:S01]  /*30b70*/  IADD3 R209, R248.reuse, 0x100000, RZ ;  /* 0x00100000f8d17810 */ /* 0x040fe20007ffe0ff */
[----:B------:R-:W-:-:S02]  /*30b80*/  VIADD R210, R248, 0x100000 ;  /* 0x00100000f8d27836 */ /* 0x000fc40000000000 */
[C---:B------:R-:W-:Y:S01]  /*30b90*/  VIADD R211, R248.reuse, 0x100000 ;  /* 0x00100000f8d37836 */ /* 0x040fe20000000000 */
[C---:B------:R-:W-:Y:S01]  /*30ba0*/  IADD3 R215, R248.reuse, 0x100000, RZ ;  /* 0x00100000f8d77810 */ /* 0x040fe20007ffe0ff */
[C---:B------:R-:W-:Y:S02]  /*30bb0*/  VIADD R216, R248.reuse, 0x100000 ;  /* 0x00100000f8d87836 */ /* 0x040fe40000000000 */
[C---:B------:R-:W-:Y:S01]  /*30bc0*/  VIADD R217, R248.reuse, 0x100000 ;  /* 0x00100000f8d97836 */ /* 0x040fe20000000000 */
[C---:B------:R-:W-:Y:S01]  /*30bd0*/  IADD3 R221, R248.reuse, 0x100000, RZ ;  /* 0x00100000f8dd7810 */ /* 0x040fe20007ffe0ff */
[C---:B------:R-:W-:Y:S02]  /*30be0*/  VIADD R222, R248.reuse, 0x100000 ;  /* 0x00100000f8de7836 */ /* 0x040fe40000000000 */
[C---:B------:R-:W-:Y:S01]  /*30bf0*/  VIADD R223, R248.reuse, 0x100000 ;  /* 0x00100000f8df7836 */ /* 0x040fe20000000000 */
[----:B------:R-:W-:Y:S02]  /*30c00*/  IADD3 R227, R248, 0x100000, RZ ;  /* 0x00100000f8e37810 */ /* 0x000fe40007ffe0ff */
[----:B---3--:R-:W-:-:S04]  /*30c10*/  LEA R114, P0, R109, R244, 0x2 ;  /* 0x000000f46d727211 */ /* 0x008fc800078010ff */
[----:B------:R-:W-:Y:S02]  /*30c20*/  LEA.HI.X.SX32 R115, R109, R16, 0x2, P0 ;  /* 0x000000106d737211 */ /* 0x000fe400000f16ff */
[----:B-1----:R-:W-:-:S03]  /*30c30*/  LEA R110, P1, R112, R244, 0x2 ;  /* 0x000000f4706e7211 */ /* 0x002fc600078210ff */
[----:B------:R-:W-:Y:S01]  /*30c40*/  LDGSTS.E [R206+0x20d80], desc[UR60][R114.64], P2 ;  /* 0x20d8000072ce7fae */ /* 0x000fe2000912187c */
[----:B------:R-:W-:-:S03]  /*30c50*/  LEA.HI.X.SX32 R111, R112, R16, 0x2, P1 ;  /* 0x00000010706f7211 */ /* 0x000fc600008f16ff */
[----:B------:R-:W-:Y:S04]  /*30c60*/  STL.64 [R1+0x128], R114 ;  /* 0x0001287201007387 */ /* 0x000fe80000100a00 */
[----:B------:R1:W-:Y:S04]  /*30c70*/  STL.64 [R1+0x108], R110 ;  /* 0x0001086e01007387 */ /* 0x0003e80000100a00 */
[----:B------:R1:W-:Y:S01]  /*30c80*/  LDGSTS.E [R207+0x21180], desc[UR60][R110.64], P2 ;  /* 0x211800006ecf7fae */ /* 0x0003e2000912187c */
[----:B----4-:R-:W-:-:S04]  /*30c90*/  LEA R108, P0, R104, R244, 0x2 ;  /* 0x000000f4686c7211 */ /* 0x010fc800078010ff */
[----:B------:R-:W-:-:S05]  /*30ca0*/  LEA.HI.X.SX32 R109, R104, R16, 0x2, P0 ;  /* 0x00000010686d7211 */ /* 0x000fca00000f16ff */
[----:B------:R2:W-:Y:S01]  /*30cb0*/  STL.64 [R1+0xe8], R108 ;  /* 0x0000e86c01007387 */ /* 0x0005e20000100a00 */
[----:B-1----:R-:W-:-:S03]  /*30cc0*/  LEA R110, P0, R105, R244, 0x2 ;  /* 0x000000f4696e7211 */ /* 0x002fc600078010ff */
[----:B------:R2:W-:Y:S01]  /*30cd0*/  LDGSTS.E [R206+0x21580], desc[UR60][R108.64], P2 ;  /* 0x215800006cce7fae */ /* 0x0005e2000912187c */
[----:B------:R-:W-:Y:S02]  /*30ce0*/  LEA.HI.X.SX32 R111, R105, R16, 0x2, P0 ;  /* 0x00000010696f7211 */ /* 0x000fe400000f16ff */
[----:B--2---:R-:W-:-:S03]  /*30cf0*/  LEA R108, P1, R113, R244, 0x2 ;  /* 0x000000f4716c7211 */ /* 0x004fc600078210ff */
[----:B------:R-:W-:Y:S01]  /*30d00*/  LDGSTS.E [R206+0x21980], desc[UR60][R110.64], P2 ;  /* 0x219800006ece7fae */ /* 0x000fe2000912187c */
[C---:B------:R-:W-:Y:S02]  /*30d10*/  LEA R104, P0, R106.reuse, R244, 0x2 ;  /* 0x000000f46a687211 */ /* 0x040fe400078010ff */
[-C--:B------:R-:W-:Y:S01]  /*30d20*/  LEA.HI.X.SX32 R109, R113, R16.reuse, 0x2, P1 ;  /* 0x00000010716d7211 */ /* 0x080fe200008f16ff */
[----:B------:R-:W-:Y:S01]  /*30d30*/  STL.64 [R1+0xc8], R110 ;  /* 0x0000c86e01007387 */ /* 0x000fe20000100a00 */
[----:B------:R-:W-:-:S03]  /*30d40*/  LEA.HI.X.SX32 R105, R106, R16, 0x2, P0 ;  /* 0x000000106a697211 */ /* 0x000fc600000f16ff */
[----:B------:R1:W-:Y:S04]  /*30d50*/  STL.64 [R1+0xa8], R108 ;  /* 0x0000a86c01007387 */ /* 0x0003e80000100a00 */
[----:B------:R1:W-:Y:S04]  /*30d60*/  LDGSTS.E [R207+0x21d80], desc[UR60][R108.64], P2 ;  /* 0x21d800006ccf7fae */ /* 0x0003e8000912187c */
[----:B------:R2:W-:Y:S04]  /*30d70*/  STL.64 [R1+0x88], R104 ;  /* 0x0000886801007387 */ /* 0x0005e80000100a00 */
[----:B------:R2:W-:Y:S01]  /*30d80*/  LDGSTS.E [R206+0x22180], desc[UR60][R104.64], P2 ;  /* 0x2218000068ce7fae */ /* 0x0005e2000912187c */
[----:B-1----:R-:W-:-:S04]  /*30d90*/  LEA R108, P0, R107, R244, 0x2 ;  /* 0x000000f46b6c7211 */ /* 0x002fc800078010ff */
[----:B------:R-:W-:Y:S02]  /*30da0*/  LEA.HI.X.SX32 R109, R107, R16, 0x2, P0 ;  /* 0x000000106b6d7211 */ /* 0x000fe400000f16ff */
[-C--:B------:R-:W-:Y:S02]  /*30db0*/  LEA R106, P0, R28, R244.reuse, 0x2 ;  /* 0x000000f41c6a7211 */ /* 0x080fe400078010ff */
[----:B--2---:R-:W-:Y:S01]  /*30dc0*/  LEA R104, P1, R70, R244, 0x2 ;  /* 0x000000f446687211 */ /* 0x004fe200078210ff */
[----:B------:R-:W-:Y:S01]  /*30dd0*/  STL.64 [R1+0x68], R108 ;  /* 0x0000686c01007387 */ /* 0x000fe20000100a00 */
[-C--:B------:R-:W-:Y:S02]  /*30de0*/  LEA.HI.X.SX32 R107, R28, R16.reuse, 0x2, P0 ;  /* 0x000000101c6b7211 */ /* 0x080fe400000f16ff */
[----:B------:R-:W-:Y:S01]  /*30df0*/  LEA.HI.X.SX32 R105, R70, R16, 0x2, P1 ;  /* 0x0000001046697211 */ /* 0x000fe200008f16ff */
[----:B------:R-:W-:Y:S04]  /*30e00*/  LDGSTS.E [R206+0x22580], desc[UR60][R108.64], P2 ;  /* 0x225800006cce7fae */ /* 0x000fe8000912187c */
[----:B------:R-:W2:Y:S04]  /*30e10*/  LDL.LU R70, [R1+0x4d04] ;  /* 0x004d040001467983 */ /* 0x000ea80000300800 */
[----:B------:R-:W3:Y:S04]  /*30e20*/  LDL.LU R28, [R1+0x4d00] ;  /* 0x004d0000011c7983 */ /* 0x000ee80000300800 */
[----:B------:R1:W-:Y:S04]  /*30e30*/  STL.64 [R1+0x48], R104 ;  /* 0x0000486801007387 */ /* 0x0003e80000100a00 */
[----:B------:R1:W-:Y:S04]  /*30e40*/  LDGSTS.E [R207+0x22980], desc[UR60][R104.64], P2 ;  /* 0x2298000068cf7fae */ /* 0x0003e8000912187c */
[----:B------:R4:W-:Y:S01]  /*30e50*/  LDGSTS.E [R206+0x22d80], desc[UR60][R106.64], P2 ;  /* 0x22d800006ace7fae */ /* 0x0009e2000912187c */
[----:B-1----:R-:W-:-:S02]  /*30e60*/  LEA R104, P0, R26, R244, 0x2 ;  /* 0x000000f41a687211 */ /* 0x002fc400078010ff */
[----:B----4-:R-:W-:Y:S02]  /*30e70*/  LEA R206, P1, R55, R244, 0x2 ;  /* 0x000000f437ce7211 */ /* 0x010fe400078210ff */
[----:B------:R-:W-:Y:S02]  /*30e80*/  LEA.HI.X.SX32 R105, R26, R16, 0x2, P0 ;  /* 0x000000101a697211 */ /* 0x000fe400000f16ff */
[----:B------:R-:W-:Y:S02]  /*30e90*/  LEA R208, P0, R71, R244, 0x2 ;  /* 0x000000f447d07211 */ /* 0x000fe400078010ff */
[----:B------:R-:W-:Y:S01]  /*30ea0*/  LEA.HI.X.SX32 R207, R55, R16, 0x2, P1 ;  /* 0x0000001037cf7211 */ /* 0x000fe200008f16ff */
[----:B------:R1:W-:Y:S01]  /*30eb0*/  LDGSTS.E [R209+0x23180], desc[UR60][R104.64], P2 ;  /* 0x2318000068d17fae */ /* 0x0003e2000912187c */
[----:B------:R-:W-:-:S03]  /*30ec0*/  LEA R212, P1, R27, R244, 0x2 ;  /* 0x000000f41bd47211 */ /* 0x000fc600078210ff */
[----:B------:R4:W-:Y:S01]  /*30ed0*/  LDGSTS.E [R210+0x23580], desc[UR60][R206.64], P2 ;  /* 0x23580000ced27fae */ /* 0x0009e2000912187c */
[----:B-1----:R-:W-:Y:S02]  /*30ee0*/  LEA.HI.X.SX32 R209, R71, R16, 0x2, P0 ;  /* 0x0000001047d17211 */ /* 0x002fe400000f16ff */
[----:B----4-:R-:W-:-:S03]  /*30ef0*/  LEA R210, P0, R79, R244, 0x2 ;  /* 0x000000f44fd27211 */ /* 0x010fc600078010ff */
[----:B------:R1:W-:Y:S01]  /*30f00*/  LDGSTS.E [R211+0x23980], desc[UR60][R208.64], P2 ;  /* 0x23980000d0d37fae */ /* 0x0003e2000912187c */
[-C--:B------:R-:W-:Y:S02]  /*30f10*/  LEA.HI.X.SX32 R213, R27, R16.reuse, 0x2, P1 ;  /* 0x000000101bd57211 */ /* 0x080fe400008f16ff */
[----:B-1----:R-:W-:Y:S02]  /*30f20*/  LEA.HI.X.SX32 R211, R79, R16, 0x2, P0 ;  /* 0x000000104fd37211 */ /* 0x002fe400000f16ff */
[----:B------:R-:W-:-:S03]  /*30f30*/  LEA R214, P0, R56, R244, 0x2 ;  /* 0x000000f438d67211 */ /* 0x000fc600078010ff */
        /* <DEDUP_REMOVED lines=9> */
[----:B------:R1:W-:Y:S04]  /*30fd0*/  LDGSTS.E [R221+0x24980], desc[UR60][R216.64], P2 ;  /* 0x24980000d8dd7fae */ /* 0x0003e8000912187c */
[----:B------:R4:W-:Y:S01]  /*30fe0*/  LDGSTS.E [R222+0x24d80], desc[UR60][R218.64], P2 ;  /* 0x24d80000dade7fae */ /* 0x0009e2000912187c */
[----:B-1----:R-:W-:-:S03]  /*30ff0*/  LEA.HI.X.SX32 R221, R101, R16, 0x2, P0 ;  /* 0x0000001065dd7211 */ /* 0x002fc600000f16ff */
[----:B------:R1:W-:Y:S01]  /*31000*/  STL.64 [R1+0x28], R106 ;  /* 0x0000286a01007387 */ /* 0x0003e20000100a00 */
[----:B----4-:R-:W-:-:S03]  /*31010*/  LEA R222, P0, R100, R244, 0x2 ;  /* 0x000000f464de7211 */ /* 0x010fc600078010ff */
[----:B------:R4:W-:Y:S04]  /*31020*/  LDGSTS.E [R223+0x25180], desc[UR60][R220.64], P2 ;  /* 0x25180000dcdf7fae */ /* 0x0009e8000912187c */
[----:B------:R-:W2:Y:S04]  /*31030*/  LDL.LU R26, [R1+0x4cfc] ;  /* 0x004cfc00011a7983 */ /* 0x000ea80000300800 */
[----:B------:R3:W-:Y:S01]  /*31040*/  STL.64 [R1+0x8], R104 ;  /* 0x0000086801007387 */ /* 0x0007e20000100a00 */
[----:B----4-:R-:W-:-:S03]  /*31050*/  LEA.HI.X.SX32 R223, R100, R16, 0x2, P0 ;  /* 0x0000001064df7211 */ /* 0x010fc600000f16ff */
[----:B------:R-:W4:Y:S01]  /*31060*/  LDL.LU R55, [R1+0x4cf8] ;  /* 0x004cf80001377983 */ /* 0x000f220000300800 */
[----:B------:R-:W-:-:S03]  /*31070*/  LEA R226, P0, R97, R244, 0x2 ;  /* 0x000000f461e27211 */ /* 0x000fc600078010ff */
[----:B------:R-:W2:Y:S04]  /*31080*/  LDL.LU R71, [R1+0x4cf4] ;  /* 0x004cf40001477983 */ /* 0x000ea80000300800 */
[----:B------:R-:W4:Y:S04]  /*31090*/  LDL.LU R79, [R1+0x4cf0] ;  /* 0x004cf000014f7983 */ /* 0x000f280000300800 */
[----:B------:R-:W2:Y:S04]  /*310a0*/  LDL.LU R27, [R1+0x4cec] ;  /* 0x004cec00011b7983 */ /* 0x000ea80000300800 */
[----:B------:R1:W-:Y:S04]  /*310b0*/  LDGSTS.E [R227+0x25580], desc[UR60][R222.64], P2 ;  /* 0x25580000dee37fae */ /* 0x0003e8000912187c */
[----:B------:R-:W2:Y:S01]  /*310c0*/  LDL.LU R56, [R1+0x4ce8] ;  /* 0x004ce80001387983 */ /* 0x000ea20000300800 */
[----:B-1----:R-:W-:-:S03]  /*310d0*/  LEA.HI.X.SX32 R227, R97, R16, 0x2, P0 ;  /* 0x0000001061e37211 */ /* 0x002fc600000f16ff */
[----:B------:R-:W3:Y:S01]  /*310e0*/  LDL.LU R97, [R1+0x16a0] ;  /* 0x0016a00001617983 */ /* 0x000ee20000300800 */
[C---:B------:R-:W-:Y:S01]  /*310f0*/  LEA R224, P1, R99.reuse, R244, 0x2 ;  /* 0x000000f463e07211 */ /* 0x040fe200078210ff */
[C---:B------:R-:W-:Y:S02]  /*31100*/  VIADD R228, R248.reuse, 0x100000 ;  /* 0x00100000f8e47836 */ /* 0x040fe40000000000 */
[----:B------:R-:W4:Y:S01]  /*31110*/  LDL.LU R106, [R1+0x16c0] ;  /* 0x0016c000016a7983 */ /* 0x000f220000300800 */
[----:B------:R-:W-:Y:S01]  /*31120*/  LEA.HI.X.SX32 R225, R99, R16, 0x2, P1 ;  /* 0x0000001063e17211 */ /* 0x000fe200008f16ff */
[----:B------:R-:W-:Y:S02]  /*31130*/  VIADD R229, R248, 0x100000 ;  /* 0x00100000f8e57836 */ /* 0x000fe40000000000 */
[----:B------:R-:W2:Y:S04]  /*31140*/  LDL.LU R107, [R1+0x16bc] ;  /* 0x0016bc00016b7983 */ /* 0x000ea80000300800 */
[----:B------:R1:W-:Y:S04]  /*31150*/  LDGSTS.E [R228+0x25980], desc[UR60][R224.64], P2 ;  /* 0x25980000e0e47fae */ /* 0x0003e8000912187c */
[----:B------:R1:W-:Y:S02]  /*31160*/  LDGSTS.E [R229+0x25d80], desc[UR60][R226.64], P2 ;  /* 0x25d80000e2e57fae */ /* 0x0003e4000912187c */
[----:B-1----:R-:W-:-:S04]  /*31170*/  LEA R228, P0, R98, R244, 0x2 ;  /* 0x000000f462e47211 */ /* 0x002fc800078010ff */
[----:B------:R-:W-:Y:S02]  /*31180*/  LEA.HI.X.SX32 R229, R98, R16, 0x2, P0 ;  /* 0x0000001062e57211 */ /* 0x000fe400000f16ff */
[----:B------:R-:W2:Y:S04]  /*31190*/  LDL.LU R98, [R1+0x16b8] ;  /* 0x0016b80001627983 */ /* 0x000ea80000300800 */
[----:B------:R-:W2:Y:S04]  /*311a0*/  LDL.LU R103, [R1+0x16b4] ;  /* 0x0016b40001677983 */ /* 0x000ea80000300800 */
[----:B------:R-:W2:Y:S01]  /*311b0*/  LDL.LU R99, [R1+0x16b0] ;  /* 0x0016b00001637983 */ /* 0x000ea20000300800 */
[----:B------:R-:W-:-:S04]  /*311c0*/  LEA R230, P1, R96, R244, 0x2 ;  /* 0x000000f460e67211 */ /* 0x000fc800078210ff */
[----:B------:R-:W-:Y:S02]  /*311d0*/  LEA.HI.X.SX32 R231, R96, R16, 0x2, P1 ;  /* 0x0000001060e77211 */ /* 0x000fe400008f16ff */
[----:B------:R-:W2:Y:S04]  /*311e0*/  LDL.LU R96, [R1+0x16ac] ;  /* 0x0016ac0001607983 */ /* 0x000ea80000300800 */
[----:B------:R-:W2:Y:S01]  /*311f0*/  LDL.LU R102, [R1+0x16a8] ;  /* 0x0016a80001667983 */ /* 0x000ea20000300800 */
[C---:B------:R-:W-:Y:S01]  /*31200*/  IADD3 R232, R248.reuse, 0x100000, RZ ;  /* 0x00100000f8e87810 */ /* 0x040fe20007ffe0ff */
[----:B------:R-:W-:Y:S02]  /*31210*/  IMAD R249, R233, R249, RZ ;  /* 0x000000f9e9f97224 */ /* 0x000fe400078e02ff */
[----:B------:R-:W-:-:S02]  /*31220*/  VIADD R233, R248, 0x100000 ;  /* 0x00100000f8e97836 */ /* 0x000fc40000000000 */
[----:B------:R1:W-:Y:S01]  /*31230*/  LDGSTS.E [R232+0x26180], desc[UR60][R228.64], P2 ;  /* 0x26180000e4e87fae */ /* 0x0003e2000912187c */
[----:B------:R-:W-:Y:S01]  /*31240*/  LEA R234, P1, R251, R244, 0x2 ;  /* 0x000000f4fbea7211 */ /* 0x000fe200078210ff */
[----:B------:R-:W-:Y:S02]  /*31250*/  VIADD R237, R248, 0x100000 ;  /* 0x00100000f8ed7836 */ /* 0x000fe40000000000 */
[----:B------:R1:W-:Y:S01]  /*31260*/  LDGSTS.E [R233+0x26580], desc[UR60][R230.64], P2 ;  /* 0x26580000e6e97fae */ /* 0x0003e2000912187c */
[----:B---3--:R-:W-:-:S03]  /*31270*/  IMAD R243, R97, R243, RZ ;  /* 0x000000f361f37224 */ /* 0x008fc600078e02ff */
[----:B------:R-:W3:Y:S01]  /*31280*/  LDL.LU R97, [R1+0x16a4] ;  /* 0x0016a40001617983 */ /* 0x000ee20000300800 */
[----:B-1----:R-:W-:Y:S02]  /*31290*/  LEA R232, P0, R252, R244, 0x2 ;  /* 0x000000f4fce87211 */ /* 0x002fe400078010ff */
[----:B------:R-:W-:Y:S02]  /*312a0*/  IADD3 R238, R248, 0x100000, RZ ;  /* 0x00100000f8ee7810 */ /* 0x000fe40007ffe0ff */
[----:B------:R-:W-:Y:S02]  /*312b0*/  LEA.HI.X.SX32 R233, R252, R16, 0x2, P0 ;  /* 0x00000010fce97211 */ /* 0x000fe400000f16ff */
[----:B------:R-:W-:Y:S01]  /*312c0*/  LEA R236, P0, R250, R244, 0x2 ;  /* 0x000000f4faec7211 */ /* 0x000fe200078010ff */
[----:B------:R-:W-:Y:S01]  /*312d0*/  VIADD R239, R248, 0x100000 ;  /* 0x00100000f8ef7836 */ /* 0x000fe20000000000 */
[-C--:B------:R-:W-:Y:S01]  /*312e0*/  LEA.HI.X.SX32 R235, R251, R16.reuse, 0x2, P1 ;  /* 0x00000010fbeb7211 */ /* 0x080fe200008f16ff */
[----:B------:R1:W-:Y:S01]  /*312f0*/  LDGSTS.E [R237+0x26980], desc[UR60][R232.64], P2 ;  /* 0x26980000e8ed7fae */ /* 0x0003e2000912187c */
[----:B------:R-:W-:Y:S01]  /*31300*/  IMAD R75, R242, R75, RZ ;  /* 0x0000004bf24b7224 */ /* 0x000fe200078e02ff */
[----:B------:R-:W3:Y:S02]  /*31310*/  LDC R252, c[0x0][0x240] ;  /* 0x00009000fffc7b82 */ /* 0x000ee40000000800 */
[----:B------:R4:W-:Y:S01]  /*31320*/  LDGSTS.E [R238+0x26d80], desc[UR60][R234.64], P2 ;  /* 0x26d80000eaee7fae */ /* 0x0009e2000912187c */
[----:B------:R-:W-:Y:S01]  /*31330*/  VIADD R242, R248, 0x100000 ;  /* 0x00100000f8f27836 */ /* 0x000fe20000000000 */
[----:B-1----:R-:W-:-:S02]  /*31340*/  LEA.HI.X.SX32 R237, R250, R16, 0x2, P0 ;  /* 0x00000010faed7211 */ /* 0x002fc400000f16ff */
[----:B----4-:R-:W-:-:S03]  /*31350*/  LEA R238, P0, R249, R244, 0x2 ;  /* 0x000000f4f9ee7211 */ /* 0x010fc600078010ff */
[----:B------:R1:W-:Y:S01]  /*31360*/  LDGSTS.E [R239+0x27180], desc[UR60][R236.64], P2 ;  /* 0x27180000ecef7fae */ /* 0x0003e2000912187c */
[----:B------:R-:W-:-:S04]  /*31370*/  LEA R240, P1, R241, R244, 0x2 ;  /* 0x000000f4f1f07211 */ /* 0x000fc800078210ff */
[-C--:B------:R-:W-:Y:S02]  /*31380*/  LEA.HI.X.SX32 R241, R241, R16.reuse, 0x2, P1 ;  /* 0x00000010f1f17211 */ /* 0x080fe400008f16ff */
[----:B-1----:R-:W-:Y:S02]  /*31390*/  LEA.HI.X.SX32 R239, R249, R16, 0x2, P0 ;  /* 0x00000010f9ef7211 */ /* 0x002fe400000f16ff */
[----:B------:R-:W-:-:S03]  /*313a0*/  LOP3.LUT R249, R245, 0x40, RZ, 0x3c, !PT ;  /* 0x00000040f5f97812 */ /* 0x000fc600078e3cff */
[----:B------:R1:W-:Y:S01]  /*313b0*/  LDGSTS.E [R242+0x27580], desc[UR60][R238.64], P2 ;  /* 0x27580000eef27fae */ /* 0x0003e2000912187c */
[----:B------:R-:W-:Y:S01]  /*313c0*/  LEA R100, P0, R106, R244, 0x2 ;  /* 0x000000f46a647211 */ /* 0x000fe200078010ff */
[----:B------:R-:W-:Y:S01]  /*313d0*/  IMAD.IADD R249, R5, 0x1, R249 ;  /* 0x0000000105f97824 */ /* 0x000fe200078e02f9 */
[----:B------:R-:W-:Y:S02]  /*313e0*/  IADD3 R250, R248, 0x100000, RZ ;  /* 0x00100000f8fa7810 */ /* 0x000fe40007ffe0ff */
[----:B------:R-:W-:Y:S01]  /*313f0*/  LEA.HI.X.SX32 R101, R106, R16, 0x2, P0 ;  /* 0x000000106a657211 */ /* 0x000fe200000f16ff */
[----:B------:R-:W-:Y:S02]  /*31400*/  VIADD R251, R249, 0x100000 ;  /* 0x00100000f9fb7836 */ /* 0x000fe40000000000 */
[----:B------:R-:W-:Y:S01]  /*31410*/  LDGSTS.E [R250+0x27980], desc[UR60][R240.64], P2 ;  /* 0x27980000f0fa7fae */ /* 0x000fe2000912187c */
[----:B-1----:R-:W-:-:S04]  /*31420*/  LEA R242, P1, R243, R244, 0x2 ;  /* 0x000000f4f3f27211 */ /* 0x002fc800078210ff */
[----:B------:R-:W-:Y:S02]  /*31430*/  LEA.HI.X.SX32 R243, R243, R16, 0x2, P1 ;  /* 0x00000010f3f37211 */ /* 0x000fe400008f16ff */
[C---:B--2---:R-:W-:Y:S01]  /*31440*/  LEA R104, P1, R107.reuse, R244, 0x2 ;  /* 0x000000f46b687211 */ /* 0x044fe200078210ff */
[----:B------:R1:W-:Y:S03]  /*31450*/  STL.64 [R1+0x4c0], R100 ;  /* 0x0004c06401007387 */ /* 0x0003e60000100a00 */
[----:B------:R-:W-:Y:S01]  /*31460*/  LEA.HI.X.SX32 R105, R107, R16, 0x2, P1 ;  /* 0x000000106b697211 */ /* 0x000fe200008f16ff */
[----:B------:R2:W-:Y:S01]  /*31470*/  LDGSTS.E [R250+0x27d80], desc[UR60][R242.64], P2 ;  /* 0x27d80000f2fa7fae */ /* 0x0005e2000912187c */
[----:B------:R-:W-:-:S03]  /*31480*/  LEA R108, P0, R98, R244, 0x2 ;  /* 0x000000f4626c7211 */ /* 0x000fc600078010ff */
[----:B------:R-:W-:Y:S01]  /*31490*/  LDGSTS.E [R251+0x200], desc[UR60][R100.64], P2 ;  /* 0x0020000064fb7fae */ /* 0x000fe2000912187c */
[----:B------:R-:W-:Y:S02]  /*314a0*/  LEA.HI.X.SX32 R109, R98, R16, 0x2, P0 ;  /* 0x00000010626d7211 */ /* 0x000fe400000f16ff */
[----:B------:R-:W-:Y:S02]  /*314b0*/  LEA R106, P1, R103, R244, 0x2 ;  /* 0x000000f4676a7211 */ /* 0x000fe400078210ff */
[----:B--2---:R-:W-:Y:S01]  /*314c0*/  IADD3 R250, R249, 0x100000, RZ ;  /* 0x00100000f9fa7810 */ /* 0x004fe20007ffe0ff */
[----:B-1----:R-:W2:Y:S04]  /*314d0*/  LDL.LU R100, [R1+0x169c] ;  /* 0x00169c0001647983 */ /* 0x002ea80000300800 */
[----:B------:R1:W-:Y:S04]  /*314e0*/  STL.64 [R1+0x4a0], R104 ;  /* 0x0004a06801007387 */ /* 0x0003e80000100a00 */
[----:B------:R-:W4:Y:S04]  /*314f0*/  LDL.LU R101, [R1+0x1698] ;  /* 0x0016980001657983 */ /* 0x000f280000300800 */
[----:B------:R-:W4:Y:S01]  /*31500*/  LDL.LU R98, [R1+0x1694] ;  /* 0x0016940001627983 */ /* 0x000f220000300800 */
[----:B------:R-:W-:-:S03]  /*31510*/  LEA.HI.X.SX32 R107, R103, R16, 0x2, P1 ;  /* 0x00000010676b7211 */ /* 0x000fc600008f16ff */
[----:B------:R1:W-:Y:S04]  /*31520*/  LDGSTS.E [R250+0x600], desc[UR60][R104.64], P2 ;  /* 0x0060000068fa7fae */ /* 0x0003e8000912187c */
[----:B------:R1:W-:Y:S02]  /*31530*/  STL.64 [R1+0x480], R108 ;  /* 0x0004806c01007387 */ /* 0x0003e40000100a00 */
[C---:B-1----:R-:W-:Y:S02]  /*31540*/  LEA R104, P0, R99.reuse, R244, 0x2 ;  /* 0x000000f463687211 */ /* 0x042fe400078010ff */
[----:B------:R1:W-:Y:S02]  /*31550*/  STL.64 [R1+0x460], R106 ;  /* 0x0004606a01007387 */ /* 0x0003e40000100a00 */
[----:B------:R-:W-:-:S02]  /*31560*/  LEA.HI.X.SX32 R105, R99, R16, 0x2, P0 ;  /* 0x0000001063697211 */ /* 0x000fc400000f16ff */
[----:B------:R1:W-:Y:S04]  /*31570*/  LDGSTS.E [R250+0xa00], desc[UR60][R108.64], P2 ;  /* 0x00a000006cfa7fae */ /* 0x0003e8000912187c */
[----:B------:R-:W4:Y:S04]  /*31580*/  LDL.LU R99, [R1+0x1690] ;  /* 0x0016900001637983 */ /* 0x000f280000300800 */
[----:B------:R3:W-:Y:S01]  /*31590*/  STL.64 [R1+0x440], R104 ;  /* 0x0004406801007387 */ /* 0x0007e20000100a00 */
[----:B-1----:R-:W-:-:S03]  /*315a0*/  LEA R108, P0, R96, R244, 0x2 ;  /* 0x000000f4606c7211 */ /* 0x002fc600078010ff */
[----:B------:R-:W4:Y:S01]  /*315b0*/  LDL.LU R103, [R1+0x168c] ;  /* 0x00168c0001677983 */ /* 0x000f220000300800 */
[----:B------:R-:W-:-:S03]  /*315c0*/  LEA.HI.X.SX32 R109, R96, R16, 0x2, P0 ;  /* 0x00000010606d7211 */ /* 0x000fc600000f16ff */
[----:B------:R1:W-:Y:S04]  /*315d0*/  LDGSTS.E [R251+0xe00], desc[UR60][R106.64], P2 ;  /* 0x00e000006afb7fae */ /* 0x0003e8000912187c */
[----:B------:R-:W4:Y:S04]  /*315e0*/  LDL.LU R96, [R1+0x1688] ;  /* 0x0016880001607983 */ /* 0x000f280000300800 */
[----:B------:R3:W-:Y:S01]  /*315f0*/  LDGSTS.E [R250+0x1200], desc[UR60][R104.64], P2 ;  /* 0x0120000068fa7fae */ /* 0x0007e2000912187c */
[----:B-1----:R-:W-:-:S03]  /*31600*/  LEA R106, P1, R102, R244, 0x2 ;  /* 0x000000f4666a7211 */ /* 0x002fc600078210ff */
[----:B------:R2:W-:Y:S01]  /*31610*/  STL.64 [R1+0x420], R108 ;  /* 0x0004206c01007387 */ /* 0x0005e20000100a00 */
[----:B------:R-:W-:-:S03]  /*31620*/  LEA.HI.X.SX32 R107, R102, R16, 0x2, P1 ;  /* 0x00000010666b7211 */ /* 0x000fc600008f16ff */
[----:B------:R2:W-:Y:S04]  /*31630*/  LDGSTS.E [R250+0x1600], desc[UR60][R108.64], P2 ;  /* 0x016000006cfa7fae */ /* 0x0005e8000912187c */
[----:B------:R4:W-:Y:S04]  /*31640*/  STL.64 [R1+0x400], R106 ;  /* 0x0004006a01007387 */ /* 0x0009e80000100a00 */
        /* <DEDUP_REMOVED lines=10> */
[----:B----4-:R-:W-:-:S03]  /*316f0*/  LEA R106, P1, R101, R244, 0x2 ;  /* 0x000000f4656a7211 */ /* 0x010fc600078210ff */
[----:B------:R4:W-:Y:S01]  /*31700*/  LDGSTS.E [R250+0x2200], desc[UR60][R108.64], P2 ;  /* 0x022000006cfa7fae */ /* 0x0009e2000912187c */
[C---:B-1----:R-:W-:Y:S02]  /*31710*/  LEA R104, P0, R98.reuse, R244, 0x2 ;  /* 0x000000f462687211 */ /* 0x042fe400078010ff */
[-C--:B------:R-:W-:Y:S02]  /*31720*/  LEA.HI.X.SX32 R107, R101, R16.reuse, 0x2, P1 ;  /* 0x00000010656b7211 */ /* 0x080fe400008f16ff */
[----:B------:R-:W-:Y:S01]  /*31730*/  LEA.HI.X.SX32 R105, R98, R16, 0x2, P0 ;  /* 0x0000001062697211 */ /* 0x000fe200000f16ff */
[----:B------:R4:W-:Y:S04]  /*31740*/  STL.64 [R1+0x3c0], R108 ;  /* 0x0003c06c01007387 */ /* 0x0009e80000100a00 */
[----:B------:R1:W-:Y:S04]  /*31750*/  STL.64 [R1+0x3a0], R106 ;  /* 0x0003a06a01007387 */ /* 0x0003e80000100a00 */
[----:B------:R-:W2:Y:S04]  /*31760*/  LDL.LU R101, [R1+0x1678] ;  /* 0x0016780001657983 */ /* 0x000ea80000300800 */
[----:B------:R-:W-:Y:S04]  /*31770*/  LDGSTS.E [R251+0x2600], desc[UR60][R106.64], P2 ;  /* 0x026000006afb7fae */ /* 0x000fe8000912187c */
[----:B------:R1:W-:Y:S01]  /*31780*/  STL.64 [R1+0x1490], R104 ;  /* 0x0014906801007387 */ /* 0x0003e20000100a00 */
[----:B----4-:R-:W-:-:S03]  /*31790*/  LEA R108, P0, R99, R244, 0x2 ;  /* 0x000000f4636c7211 */ /* 0x010fc600078010ff */
[----:B------:R4:W-:Y:S04]  /*317a0*/  LDGSTS.E [R250+0x2a00], desc[UR60][R104.64], P2 ;  /* 0x02a0000068fa7fae */ /* 0x0009e8000912187c */
[----:B-1----:R-:W2:Y:S01]  /*317b0*/  LDL.LU R106, [R1+0x1674] ;  /* 0x00167400016a7983 */ /* 0x002ea20000300800 */
[----:B------:R-:W-:-:S03]  /*317c0*/  LEA.HI.X.SX32 R109, R99, R16, 0x2, P0 ;  /* 0x00000010636d7211 */ /* 0x000fc600000f16ff */
[----:B------:R-:W2:Y:S01]  /*317d0*/  LDL.LU R107, [R1+0x1670] ;  /* 0x00167000016b7983 */ /* 0x000ea20000300800 */
[----:B----4-:R-:W-:-:S03]  /*317e0*/  LEA R104, P1, R103, R244, 0x2 ;  /* 0x000000f467687211 */ /* 0x010fc600078210ff */
[----:B------:R3:W-:Y:S01]  /*317f0*/  LDGSTS.E [R250+0x2e00], desc[UR60][R108.64], P2 ;  /* 0x02e000006cfa7fae */ /* 0x0007e2000912187c */
[----:B------:R-:W-:Y:S02]  /*31800*/  LEA.HI.X.SX32 R105, R103, R16, 0x2, P1 ;  /* 0x0000001067697211 */ /* 0x000fe400008f16ff */
[C---:B------:R-:W-:Y:S01]  /*31810*/  LEA R98, P0, R96.reuse, R244, 0x2 ;  /* 0x000000f460627211 */ /* 0x040fe200078010ff */
[----:B------:R3:W-:Y:S03]  /*31820*/  STL.64 [R1+0x14a8], R108 ;  /* 0x0014a86c01007387 */ /* 0x0007e60000100a00 */
[----:B------:R-:W-:Y:S01]  /*31830*/  LEA.HI.X.SX32 R99, R96, R16, 0x2, P0 ;  /* 0x0000001060637211 */ /* 0x000fe200000f16ff */
        /* <DEDUP_REMOVED lines=10> */
[----:B------:R1:W-:Y:S01]  /*318e0*/  LDGSTS.E [R250+0x3a00], desc[UR60][R108.64], P2 ;  /* 0x03a000006cfa7fae */ /* 0x0003e2000912187c */
[----:B------:R-:W-:-:S03]  /*318f0*/  LEA.HI.X.SX32 R105, R102, R16, 0x2, P1 ;  /* 0x0000001066697211 */ /* 0x000fc600008f16ff */
[----:B------:R1:W-:Y:S04]  /*31900*/  STL.64 [R1+0x14c8], R108 ;  /* 0x0014c86c01007387 */ /* 0x0003e80000100a00 */
[----:B------:R-:W-:Y:S04]  /*31910*/  STL.64 [R1+0x14d0], R104 ;  /* 0x0014d06801007387 */ /* 0x000fe80000100a00 */
[----:B------:R-:W-:Y:S01]  /*31920*/  LDGSTS.E [R251+0x3e00], desc[UR60][R104.64], P2 ;  /* 0x03e0000068fb7fae */ /* 0x000fe2000912187c */
[----:B--2---:R-:W-:-:S04]  /*31930*/  LEA R98, P0, R100, R244, 0x2 ;  /* 0x000000f464627211 */ /* 0x004fc800078010ff */
[----:B------:R-:W-:Y:S02]  /*31940*/  LEA.HI.X.SX32 R99, R100, R16, 0x2, P0 ;  /* 0x0000001064637211 */ /* 0x000fe400000f16ff */
[----:B------:R-:W2:Y:S04]  /*31950*/  LDL.LU R100, [R1+0x1658] ;  /* 0x0016580001647983 */ /* 0x000ea80000300800 */
[----:B------:R1:W-:Y:S04]  /*31960*/  STL.64 [R1+0x14d8], R98 ;  /* 0x0014d86201007387 */ /* 0x0003e80000100a00 */
[----:B------:R1:W-:Y:S04]  /*31970*/  LDGSTS.E [R250+0x4200], desc[UR60][R98.64], P2 ;  /* 0x0420000062fa7fae */ /* 0x0003e8000912187c */
[----:B------:R-:W2:Y:S01]  /*31980*/  LDL.LU R102, [R1+0x1650] ;  /* 0x0016500001667983 */ /* 0x000ea20000300800 */
[----:B-1----:R-:W-:-:S04]  /*31990*/  LEA R108, P0, R101, R244, 0x2 ;  /* 0x000000f4656c7211 */ /* 0x002fc800078010ff */
[----:B------:R-:W-:Y:S02]  /*319a0*/  LEA.HI.X.SX32 R109, R101, R16, 0x2, P0 ;  /* 0x00000010656d7211 */ /* 0x000fe400000f16ff */
[----:B------:R-:W2:Y:S01]  /*319b0*/  LDL.LU R101, [R1+0x1648] ;  /* 0x0016480001657983 */ /* 0x000ea20000300800 */
[----:B------:R-:W-:-:S03]  /*319c0*/  LEA R98, P1, R106, R244, 0x2 ;  /* 0x000000f46a627211 */ /* 0x000fc600078210ff */
[----:B------:R4:W-:Y:S01]  /*319d0*/  LDGSTS.E [R250+0x4600], desc[UR60][R108.64], P2 ;  /* 0x046000006cfa7fae */ /* 0x0009e2000912187c */
[----:B------:R-:W-:Y:S02]  /*319e0*/  LEA.HI.X.SX32 R99, R106, R16, 0x2, P1 ;  /* 0x000000106a637211 */ /* 0x000fe400008f16ff */
[C---:B------:R-:W-:Y:S01]  /*319f0*/  LEA R104, P0, R107.reuse, R244, 0x2 ;  /* 0x000000f46b687211 */ /* 0x040fe200078010ff */
[----:B------:R4:W-:Y:S03]  /*31a00*/  STL.64 [R1+0x14e8], R108 ;  /* 0x0014e86c01007387 */ /* 0x0009e60000100a00 */
[----:B------:R-:W-:Y:S01]  /*31a10*/  LEA.HI.X.SX32 R105, R107, R16, 0x2, P0 ;  /* 0x000000106b697211 */ /* 0x000fe200000f16ff */
[----:B------:R1:W-:Y:S04]  /*31a20*/  STL.64 [R1+0x14f0], R98 ;  /* 0x0014f06201007387 */ /* 0x0003e80000100a00 */
[----:B------:R-:W-:Y:S04]  /*31a30*/  LDGSTS.E [R251+0x4a00], desc[UR60][R98.64], P2 ;  /* 0x04a0000062fb7fae */ /* 0x000fe8000912187c */
[----:B------:R3:W-:Y:S01]  /*31a40*/  LDGSTS.E [R250+0x4e00], desc[UR60][R104.64], P2 ;  /* 0x04e0000068fa7fae */ /* 0x0007e2000912187c */
[----:B----4-:R-:W-:-:S03]  /*31a50*/  LEA R108, P0, R96, R244, 0x2 ;  /* 0x000000f4606c7211 */ /* 0x010fc600078010ff */
[----:B-1----:R-:W4:Y:S01]  /*31a60*/  LDL.LU R98, [R1+0x1638] ;  /* 0x0016380001627983 */ /* 0x002f220000300800 */
[----:B------:R-:W-:-:S03]  /*31a70*/  LEA.HI.X.SX32 R109, R96, R16, 0x2, P0 ;  /* 0x00000010606d7211 */ /* 0x000fc600000f16ff */
[----:B------:R3:W-:Y:S01]  /*31a80*/  STL.64 [R1+0x14f8], R104 ;  /* 0x0014f86801007387 */ /* 0x0007e20000100a00 */
[----:B------:R-:W-:-:S03]  /*31a90*/  LEA R106, P1, R103, R244, 0x2 ;  /* 0x000000f4676a7211 */ /* 0x000fc600078210ff */
[----:B------:R-:W4:Y:S04]  /*31aa0*/  LDL.LU R99, [R1+0x1630] ;  /* 0x0016300001637983 */ /* 0x000f280000300800 */
        /* <DEDUP_REMOVED lines=17> */
[----:B------:R-:W-:Y:S02]  /*31bc0*/  LEA.HI.X.SX32 R107, R102, R16, 0x2, P1 ;  /* 0x00000010666b7211 */ /* 0x000fe400008f16ff */
[C---:B------:R-:W-:Y:S01]  /*31bd0*/  LEA R104, P0, R101.reuse, R244, 0x2 ;  /* 0x000000f465687211 */ /* 0x040fe200078010ff */
[----:B------:R1:W-:Y:S03]  /*31be0*/  STL.64 [R1+0x1528], R108 ;  /* 0x0015286c01007387 */ /* 0x0003e60000100a00 */
[----:B------:R-:W-:Y:S01]  /*31bf0*/  LEA.HI.X.SX32 R105, R101, R16, 0x2, P0 ;  /* 0x0000001065697211 */ /* 0x000fe200000f16ff */
[----:B------:R4:W-:Y:S04]  /*31c00*/  STL.64 [R1+0x1530], R106 ;  /* 0x0015306a01007387 */ /* 0x0009e80000100a00 */
[----:B------:R-:W2:Y:S04]  /*31c10*/  LDL.LU R101, [R1+0x1608] ;  /* 0x0016080001657983 */ /* 0x000ea80000300800 */
[----:B------:R4:W-:Y:S04]  /*31c20*/  STL.64 [R1+0x1538], R104 ;  /* 0x0015386801007387 */ /* 0x0009e80000100a00 */
[----:B-1----:R-:W2:Y:S04]  /*31c30*/  LDL.LU R109, [R1+0x15f8] ;  /* 0x0015f800016d7983 */ /* 0x002ea80000300800 */
[----:B------:R1:W-:Y:S04]  /*31c40*/  LDGSTS.E [R251+0x6200], desc[UR60][R106.64], P2 ;  /* 0x062000006afb7fae */ /* 0x0003e8000912187c */
[----:B------:R1:W-:Y:S01]  /*31c50*/  LDGSTS.E [R250+0x6600], desc[UR60][R104.64], P2 ;  /* 0x0660000068fa7fae */ /* 0x0003e2000912187c */
[----:B----4-:R-:W-:-:S04]  /*31c60*/  LEA R110, P0, R98, R244, 0x2 ;  /* 0x000000f4626e7211 */ /* 0x010fc800078010ff */
[----:B------:R-:W-:Y:S02]  /*31c70*/  LEA.HI.X.SX32 R111, R98, R16, 0x2, P0 ;  /* 0x00000010626f7211 */ /* 0x000fe400000f16ff */
[----:B------:R-:W4:Y:S01]  /*31c80*/  LDL.LU R98, [R1+0x15f0] ;  /* 0x0015f00001627983 */ /* 0x000f220000300800 */
[----:B-1----:R-:W-:-:S03]  /*31c90*/  LEA R106, P1, R99, R244, 0x2 ;  /* 0x000000f4636a7211 */ /* 0x002fc600078210ff */
[----:B------:R3:W-:Y:S01]  /*31ca0*/  LDGSTS.E [R250+0x6a00], desc[UR60][R110.64], P2 ;  /* 0x06a000006efa7fae */ /* 0x0007e2000912187c */
[C---:B------:R-:W-:Y:S02]  /*31cb0*/  LEA R104, P0, R96.reuse, R244, 0x2 ;  /* 0x000000f460687211 */ /* 0x040fe400078010ff */
        /* <DEDUP_REMOVED lines=50> */
[-C--:B------:R-:W-:Y:S02]  /*31fe0*/  LEA R96, P0, R79, R244.reuse, 0x2 ;  /* 0x000000f44f607211 */ /* 0x080fe400078010ff */
[----:B-1----:R-:W-:Y:S01]  /*31ff0*/  LEA R98, P1, R103, R244, 0x2 ;  /* 0x000000f467627211 */ /* 0x002fe200078210ff */
[----:B------:R1:W-:Y:S01]  /*32000*/  STL.64 [R1+0x15a0], R100 ;  /* 0x0015a06401007387 */ /* 0x0003e20000100a00 */
[-C--:B------:R-:W-:Y:S02]  /*32010*/  LEA.HI.X.SX32 R97, R79, R16.reuse, 0x2, P0 ;  /* 0x000000104f617211 */ /* 0x080fe400000f16ff */
[----:B------:R-:W-:Y:S01]  /*32020*/  LEA.HI.X.SX32 R99, R103, R16, 0x2, P1 ;  /* 0x0000001067637211 */ /* 0x000fe200008f16ff */
[----:B------:R1:W-:Y:S04]  /*32030*/  LDGSTS.E [R250+0x21a00], desc[UR60][R100.64], P2 ;  /* 0x21a0000064fa7fae */ /* 0x0003e8000912187c */
[----:B------:R-:W2:Y:S04]  /*32040*/  LDL.LU R79, [R1+0x4ce4] ;  /* 0x004ce400014f7983 */ /* 0x000ea80000300800 */
[----:B------:R3:W-:Y:S01]  /*32050*/  STL.64 [R1+0x15a8], R98 ;  /* 0x0015a86201007387 */ /* 0x0007e20000100a00 */
[----:B-1----:R-:W-:-:S03]  /*32060*/  LEA R100, P0, R28, R244, 0x2 ;  /* 0x000000f41c647211 */ /* 0x002fc600078010ff */
[----:B------:R3:W-:Y:S01]  /*32070*/  LDGSTS.E [R251+0x21e00], desc[UR60][R98.64], P2 ;  /* 0x21e0000062fb7fae */ /* 0x0007e2000912187c */
[----:B------:R-:W-:-:S03]  /*32080*/  LEA.HI.X.SX32 R101, R28, R16, 0x2, P0 ;  /* 0x000000101c657211 */ /* 0x000fc600000f16ff */
[----:B------:R1:W-:Y:S04]  /*32090*/  STL.64 [R1+0x15b0], R96 ;  /* 0x0015b06001007387 */ /* 0x0003e80000100a00 */
[----:B------:R1:W-:Y:S01]  /*320a0*/  LDGSTS.E [R250+0x22200], desc[UR60][R96.64], P2 ;  /* 0x2220000060fa7fae */ /* 0x0003e2000912187c */
[----:B---3--:R-:W-:-:S03]  /*320b0*/  LEA R98, P1, R57, R244, 0x2 ;  /* 0x000000f439627211 */ /* 0x008fc600078210ff */
[----:B------:R-:W3:Y:S01]  /*320c0*/  LDL.LU R28, [R1+0x4ce0] ;  /* 0x004ce000011c7983 */ /* 0x000ee20000300800 */
[----:B------:R-:W-:Y:S02]  /*320d0*/  LEA.HI.X.SX32 R99, R57, R16, 0x2, P1 ;  /* 0x0000001039637211 */ /* 0x000fe400008f16ff */
[C---:B-1----:R-:W-:Y:S01]  /*320e0*/  LEA R96, P0, R93.reuse, R244, 0x2 ;  /* 0x000000f45d607211 */ /* 0x042fe200078010ff */
[----:B------:R-:W-:Y:S03]  /*320f0*/  STL.64 [R1+0x15b8], R100 ;  /* 0x0015b86401007387 */ /* 0x000fe60000100a00 */
[----:B------:R-:W-:Y:S01]  /*32100*/  LEA.HI.X.SX32 R97, R93, R16, 0x2, P0 ;  /* 0x000000105d617211 */ /* 0x000fe200000f16ff */
[----:B------:R-:W4:Y:S04]  /*32110*/  LDL.LU R57, [R1+0x4cdc] ;  /* 0x004cdc0001397983 */ /* 0x000f280000300800 */
[----:B------:R-:W-:Y:S04]  /*32120*/  LDGSTS.E [R250+0x22600], desc[UR60][R100.64], P2 ;  /* 0x2260000064fa7fae */ /* 0x000fe8000912187c */
[----:B------:R1:W-:Y:S04]  /*32130*/  STL.64 [R1+0x15c0], R98 ;  /* 0x0015c06201007387 */ /* 0x0003e80000100a00 */
[----:B------:R1:W-:Y:S04]  /*32140*/  LDGSTS.E [R251+0x22a00], desc[UR60][R98.64], P2 ;  /* 0x22a0000062fb7fae */ /* 0x0003e8000912187c */
[----:B------:R1:W-:Y:S04]  /*32150*/  STL.64 [R1+0x15c8], R96 ;  /* 0x0015c86001007387 */ /* 0x0003e80000100a00 */
[----:B------:R1:W-:Y:S02]  /*32160*/  LDGSTS.E [R250+0x22e00], desc[UR60][R96.64], P2 ;  /* 0x22e0000060fa7fae */ /* 0x0003e4000912187c */
[----:B-1----:R-:W-:-:S04]  /*32170*/  LEA R98, P0, R92, R244, 0x2 ;  /* 0x000000f45c627211 */ /* 0x002fc800078010ff */
[----:B------:R-:W-:Y:S02]  /*32180*/  LEA.HI.X.SX32 R99, R92, R16, 0x2, P0 ;  /* 0x000000105c637211 */ /* 0x000fe400000f16ff */
[CC--:B------:R-:W-:Y:S02]  /*32190*/  LEA R96, P1, R74.reuse, R244.reuse, 0x2 ;  /* 0x000000f44a607211 */ /* 0x0c0fe400078210ff */
[C---:B------:R-:W-:Y:S01]  /*321a0*/  LEA R92, P0, R91.reuse, R244, 0x2 ;  /* 0x000000f45b5c7211 */ /* 0x040fe200078010ff */
[----:B------:R-:W-:Y:S01]  /*321b0*/  LDGSTS.E [R250+0x23200], desc[UR60][R98.64], P2 ;  /* 0x2320000062fa7fae */ /* 0x000fe2000912187c */
[-C--:B------:R-:W-:Y:S02]  /*321c0*/  LEA.HI.X.SX32 R97, R74, R16.reuse, 0x2, P1 ;  /* 0x000000104a617211 */ /* 0x080fe400008f16ff */
[----:B------:R-:W-:Y:S01]  /*321d0*/  LEA.HI.X.SX32 R93, R91, R16, 0x2, P0 ;  /* 0x000000105b5d7211 */ /* 0x000fe200000f16ff */
[----:B------:R-:W-:Y:S04]  /*321e0*/  STL.64 [R1+0x15d0], R98 ;  /* 0x0015d06201007387 */ /* 0x000fe80000100a00 */
[----:B------:R-:W2:Y:S04]  /*321f0*/  LDL.LU R74, [R1+0x4cd8] ;  /* 0x004cd800014a7983 */ /* 0x000ea80000300800 */
[----:B------:R1:W-:Y:S04]  /*32200*/  STL.64 [R1+0x15d8], R96 ;  /* 0x0015d86001007387 */ /* 0x0003e80000100a00 */
[----:B------:R1:W-:Y:S04]  /*32210*/  LDGSTS.E [R251+0x23600], desc[UR60][R96.64], P2 ;  /* 0x2360000060fb7fae */ /* 0x0003e8000912187c */
[----:B------:R1:W-:Y:S04]  /*32220*/  STL.64 [R1+0x15e0], R92 ;  /* 0x0015e05c01007387 */ /* 0x0003e80000100a00 */
[----:B------:R1:W-:Y:S02]  /*32230*/  LDGSTS.E [R250+0x23a00], desc[UR60][R92.64], P2 ;  /* 0x23a000005cfa7fae */ /* 0x0003e4000912187c */
[----:B-1----:R-:W-:-:S04]  /*32240*/  LEA R96, P0, R90, R244, 0x2 ;  /* 0x000000f45a607211 */ /* 0x002fc800078010ff */
[----:B------:R-:W-:Y:S02]  /*32250*/  LEA.HI.X.SX32 R97, R90, R16, 0x2, P0 ;  /* 0x000000105a617211 */ /* 0x000fe400000f16ff */
[-C--:B------:R-:W-:Y:S02]  /*32260*/  LEA R90, P0, R87, R244.reuse, 0x2 ;  /* 0x000000f4575a7211 */ /* 0x080fe400078010ff */
[----:B------:R-:W-:Y:S01]  /*32270*/  LEA R92, P1, R95, R244, 0x2 ;  /* 0x000000f45f5c7211 */ /* 0x000fe200078210ff */
[----:B------:R-:W-:Y:S01]  /*32280*/  LDGSTS.E [R250+0x23e00], desc[UR60][R96.64], P2 ;  /* 0x23e0000060fa7fae */ /* 0x000fe2000912187c */
[-C--:B------:R-:W-:Y:S02]  /*32290*/  LEA.HI.X.SX32 R91, R87, R16.reuse, 0x2, P0 ;  /* 0x00000010575b7211 */ /* 0x080fe400000f16ff */
[----:B------:R-:W-:Y:S01]  /*322a0*/  LEA.HI.X.SX32 R93, R95, R16, 0x2, P1 ;  /* 0x000000105f5d7211 */ /* 0x000fe200008f16ff */
[----:B------:R-:W-:Y:S04]  /*322b0*/  STL.64 [R1+0x15e8], R96 ;  /* 0x0015e86001007387 */ /* 0x000fe80000100a00 */
[----:B------:R1:W-:Y:S04]  /*322c0*/  STL.64 [R1+0x15f0], R92 ;  /* 0x0015f05c01007387 */ /* 0x0003e80000100a00 */
[----:B------:R1:W-:Y:S04]  /*322d0*/  LDGSTS.E [R251+0x24200], desc[UR60][R92.64], P2 ;  /* 0x242000005cfb7fae */ /* 0x0003e8000912187c */
[----:B------:R1:W-:Y:S04]  /*322e0*/  STL.64 [R1+0x15f8], R90 ;  /* 0x0015f85a01007387 */ /* 0x0003e80000100a00 */
[----:B------:R1:W-:Y:S02]  /*322f0*/  LDGSTS.E [R250+0x24600], desc[UR60][R90.64], P2 ;  /* 0x246000005afa7fae */ /* 0x0003e4000912187c */
[----:B-1----:R-:W-:-:S04]  /*32300*/  LEA R92, P0, R86, R244, 0x2 ;  /* 0x000000f4565c7211 */ /* 0x002fc800078010ff */
[----:B------:R-:W-:Y:S02]  /*32310*/  LEA.HI.X.SX32 R93, R86, R16, 0x2, P0 ;  /* 0x00000010565d7211 */ /* 0x000fe400000f16ff */
[----:B------:R-:W-:-:S03]  /*32320*/  LEA R90, P1, R94, R244, 0x2 ;  /* 0x000000f45e5a7211 */ /* 0x000fc600078210ff */
        /* <DEDUP_REMOVED lines=17> */
[----:B------:R1:W-:Y:S04]  /*32440*/  STL.64 [R1+0x1620], R86 ;  /* 0x0016205601007387 */ /* 0x0003e80000100a00 */
[----:B------:R1:W-:Y:S04]  /*32450*/  LDGSTS.E [R251+0x25a00], desc[UR60][R86.64], P2 ;  /* 0x25a0000056fb7fae */ /* 0x0003e8000912187c */
[----:B------:R-:W3:Y:S04]  /*32460*/  LDL.LU R80, [R1+0x16d0] ;  /* 0x0016d00001507983 */ /* 0x000ee80000300800 */
[----:B------:R1:W-:Y:S02]  /*32470*/  STL.64 [R1+0x1628], R84 ;  /* 0x0016285401007387 */ /* 0x0003e40000100a00 */
[----:B-1----:R-:W-:-:S02]  /*32480*/  LEA R86, P0, R88, R244, 0x2 ;  /* 0x000000f458567211 */ /* 0x002fc400078010ff */
[----:B------:R1:W-:Y:S02]  /*32490*/  LDGSTS.E [R250+0x25e00], desc[UR60][R84.64], P2 ;  /* 0x25e0000054fa7fae */ /* 0x0003e4000912187c */
[----:B------:R-:W-:Y:S02]  /*324a0*/  LEA.HI.X.SX32 R87, R88, R16, 0x2, P0 ;  /* 0x0000001058577211 */ /* 0x000fe400000f16ff */
[CC--:B------:R-:W-:Y:S02]  /*324b0*/  LEA R88, P0, R81.reuse, R244.reuse, 0x2 ;  /* 0x000000f451587211 */ /* 0x0c0fe400078010ff */
[C---:B-1----:R-:W-:Y:S01]  /*324c0*/  LEA R84, P1, R82.reuse, R244, 0x2 ;  /* 0x000000f452547211 */ /* 0x042fe200078210ff */
[----:B------:R1:W-:Y:S03]  /*324d0*/  LDGSTS.E [R250+0x26200], desc[UR60][R86.64], P2 ;  /* 0x2620000056fa7fae */ /* 0x0003e6000912187c */
[-C--:B------:R-:W-:Y:S01]  /*324e0*/  LEA.HI.X.SX32 R85, R82, R16.reuse, 0x2, P1 ;  /* 0x0000001052557211 */ /* 0x080fe200008f16ff */
[----:B------:R1:W-:Y:S01]  /*324f0*/  STL.64 [R1+0x1630], R86 ;  /* 0x0016305601007387 */ /* 0x0003e20000100a00 */
[----:B------:R-:W-:-:S03]  /*32500*/  LEA.HI.X.SX32 R89, R81, R16, 0x2, P0 ;  /* 0x0000001051597211 */ /* 0x000fc600000f16ff */
[----:B------:R1:W-:Y:S04]  /*32510*/  STL.64 [R1+0x1638], R84 ;  /* 0x0016385401007387 */ /* 0x0003e80000100a00 */
[----:B------:R-:W4:Y:S04]  /*32520*/  LDL.LU R82, [R1+0x1718] ;  /* 0x0017180001527983 */ /* 0x000f280000300800 */
[----:B------:R-:W2:Y:S01]  /*32530*/  LDL.LU R81, [R1+0x1710] ;  /* 0x0017100001517983 */ /* 0x000ea20000300800 */
[----:B-1----:R-:W-:-:S03]  /*32540*/  LEA R86, P1, R83, R244, 0x2 ;  /* 0x000000f453567211 */ /* 0x002fc600078210ff */
[----:B------:R1:W-:Y:S01]  /*32550*/  LDGSTS.E [R251+0x26600], desc[UR60][R84.64], P2 ;  /* 0x2660000054fb7fae */ /* 0x0003e2000912187c */
[----:B------:R-:W-:-:S03]  /*32560*/  LEA.HI.X.SX32 R87, R83, R16, 0x2, P1 ;  /* 0x0000001053577211 */ /* 0x000fc600008f16ff */
[----:B------:R-:W-:Y:S04]  /*32570*/  STL.64 [R1+0x1640], R88 ;  /* 0x0016405801007387 */ /* 0x000fe80000100a00 */
[----:B------:R-:W-:Y:S01]  /*32580*/  LDGSTS.E [R250+0x26a00], desc[UR60][R88.64], P2 ;  /* 0x26a0000058fa7fae */ /* 0x000fe2000912187c */
[----:B-1----:R-:W-:-:S03]  /*32590*/  LEA R84, P0, R76, R244, 0x2 ;  /* 0x000000f44c547211 */ /* 0x002fc600078010ff */
[----:B------:R1:W-:Y:S01]  /*325a0*/  LDGSTS.E [R251+0x26e00], desc[UR60][R86.64], P2 ;  /* 0x26e0000056fb7fae */ /* 0x0003e2000912187c */
[----:B------:R-:W-:-:S03]  /*325b0*/  LEA.HI.X.SX32 R85, R76, R16, 0x2, P0 ;  /* 0x000000104c557211 */ /* 0x000fc600000f16ff */
[----:B------:R-:W2:Y:S04]  /*325c0*/  LDL.LU R76, [R1+0x1708] ;  /* 0x00170800014c7983 */ /* 0x000ea80000300800 */
[----:B------:R1:W-:Y:S04]  /*325d0*/  STL.64 [R1+0x1648], R86 ;  /* 0x0016485601007387 */ /* 0x0003e80000100a00 */
[----:B------:R1:W-:Y:S04]  /*325e0*/  STL.64 [R1+0x1650], R84 ;  /* 0x0016505401007387 */ /* 0x0003e80000100a00 */
[----:B------:R-:W2:Y:S01]  /*325f0*/  LDL.LU R91, [R1+0x1700] ;  /* 0x00170000015b7983 */ /* 0x000ea20000300800 */
[----:B-1----:R-:W-:-:S03]  /*32600*/  LEA R86, P0, R77, R244, 0x2 ;  /* 0x000000f44d567211 */ /* 0x002fc600078010ff */
[----:B------:R1:W-:Y:S01]  /*32610*/  LDGSTS.E [R250+0x27200], desc[UR60][R84.64], P2 ;  /* 0x2720000054fa7fae */ /* 0x0003e2000912187c */
[----:B------:R-:W-:-:S03]  /*32620*/  LEA.HI.X.SX32 R87, R77, R16, 0x2, P0 ;  /* 0x000000104d577211 */ /* 0x000fc600000f16ff */
[----:B------:R-:W2:Y:S01]  /*32630*/  LDL.LU R77, [R1+0x16f8] ;  /* 0x0016f800014d7983 */ /* 0x000ea20000300800 */
[----:B-1----:R-:W-:-:S03]  /*32640*/  LEA R84, P1, R75, R244, 0x2 ;  /* 0x000000f44b547211 */ /* 0x002fc600078210ff */
[----:B------:R4:W-:Y:S01]  /*32650*/  STL.64 [R1+0x1658], R86 ;  /* 0x0016585601007387 */ /* 0x0009e20000100a00 */
[----:B------:R-:W-:-:S03]  /*32660*/  LEA.HI.X.SX32 R85, R75, R16, 0x2, P1 ;  /* 0x000000104b557211 */ /* 0x000fc600008f16ff */
[----:B------:R1:W-:Y:S04]  /*32670*/  LDGSTS.E [R250+0x27600], desc[UR60][R86.64], P2 ;  /* 0x2760000056fa7fae */ /* 0x0003e8000912187c */
[----:B------:R-:W2:Y:S04]  /*32680*/  LDL.LU R75, [R1+0x16f0] ;  /* 0x0016f000014b7983 */ /* 0x000ea80000300800 */
[----:B------:R2:W-:Y:S04]  /*32690*/  STL.64 [R1+0x1660], R84 ;  /* 0x0016605401007387 */ /* 0x0005e80000100a00 */
[----:B------:R-:W2:Y:S01]  /*326a0*/  LDL.LU R83, [R1+0x16e8] ;  /* 0x0016e80001537983 */ /* 0x000ea20000300800 */
[----:B-1----:R-:W-:-:S05]  /*326b0*/  LOP3.LUT R250, R245, 0x50, RZ, 0x3c, !PT ;  /* 0x00000050f5fa7812 */ /* 0x002fca00078e3cff */
[----:B------:R-:W-:Y:S02]  /*326c0*/  IMAD.IADD R250, R5, 0x1, R250 ;  /* 0x0000000105fa7824 */ /* 0x000fe400078e02fa */
[----:B---3--:R-:W-:Y:S02]  /*326d0*/  IMAD R251, R80, R252, RZ ;  /* 0x000000fc50fb7224 */ /* 0x008fe400078e02ff */
[----:B------:R-:W-:Y:S01]  /*326e0*/  VIADD R252, R249, 0x100000 ;  /* 0x00100000f9fc7836 */ /* 0x000fe20000000000 */
[----:B------:R-:W3:Y:S02]  /*326f0*/  LDL.LU R80, [R1+0x16e0] ;  /* 0x0016e00001507983 */ /* 0x000ee40000300800 */
[C---:B------:R-:W-:Y:S02]  /*32700*/  LEA R88, P1, R251.reuse, R244, 0x2 ;  /* 0x000000f4fb587211 */ /* 0x040fe400078210ff */
[----:B------:R1:W-:Y:S02]  /*32710*/  LDGSTS.E [R252+0x27a00], desc[UR60][R84.64], P2 ;  /* 0x27a0000054fc7fae */ /* 0x0003e4000912187c */
[----:B------:R-:W-:-:S02]  /*32720*/  LEA.HI.X.SX32 R89, R251, R16, 0x2, P1 ;  /* 0x00000010fb597211 */ /* 0x000fc400008f16ff */
[----:B------:R-:W-:-:S03]  /*32730*/  IADD3 R251, R249, 0x100000, RZ ;  /* 0x00100000f9fb7810 */ /* 0x000fc60007ffe0ff */
[----:B------:R2:W-:Y:S04]  /*32740*/  STL.64 [R1+0x1668], R88 ;  /* 0x0016685801007387 */ /* 0x0005e80000100a00 */
[----:B------:R2:W-:Y:S01]  /*32750*/  LDGSTS.E [R251+0x27e00], desc[UR60][R88.64], P2 ;  /* 0x27e0000058fb7fae */ /* 0x0005e2000912187c */
[----:B-1----:R-:W-:Y:S01]  /*32760*/  VIADD R252, R250, 0x100000 ;  /* 0x00100000fafc7836 */ /* 0x002fe20000000000 */
[CC--:B----4-:R-:W-:Y:S02]  /*32770*/  LEA R86, P0, R82.reuse, R244.reuse, 0x2 ;  /* 0x000000f452567211 */ /* 0x0d0fe400078010ff */
[----:B--2---:R-:W-:Y:S02]  /*32780*/  LEA R84, P1, R81, R244, 0x2 ;  /* 0x000000f451547211 */ /* 0x004fe400078210ff */
[----:B------:R-:W-:-:S02]  /*32790*/  LEA.HI.X.SX32 R87, R82, R16, 0x2, P0 ;  /* 0x0000001052577211 */ /* 0x000fc400000f16ff */
[----:B------:R-:W-:-:S03]  /*327a0*/  LEA.HI.X.SX32 R85, R81, R16, 0x2, P1 ;  /* 0x0000001051557211 */ /* 0x000fc600008f16ff */
[----:B------:R1:W-:Y:S04]  /*327b0*/  STL.64 [R1+0x1670], R86 ;  /* 0x0016705601007387 */ /* 0x0003e80000100a00 */
[----:B------:R-:W2:Y:S04]  /*327c0*/  LDL.LU R81, [R1+0x16d8] ;  /* 0x0016d80001517983 */ /* 0x000ea80000300800 */
[----:B------:R4:W-:Y:S04]  /*327d0*/  STL.64 [R1+0x1678], R84 ;  /* 0x0016785401007387 */ /* 0x0009e80000100a00 */
[----:B------:R-:W2:Y:S01]  /*327e0*/  LDL.LU R82, [R1+0x16c8] ;  /* 0x0016c80001527983 */ /* 0x000ea20000300800 */
[----:B------:R-:W-:Y:S01]  /*327f0*/  LEA R88, P0, R76, R244, 0x2 ;  /* 0x000000f44c587211 */ /* 0x000fe200078010ff */
[----:B------:R-:W-:-:S02]  /*32800*/  VIADD R251, R250, 0x100000 ;  /* 0x00100000fafb7836 */ /* 0x000fc40000000000 */
[----:B------:R1:W-:Y:S01]  /*32810*/  LDGSTS.E [R252+0x280], desc[UR60][R86.64], P2 ;  /* 0x0028000056fc7fae */ /* 0x0003e2000912187c */
[----:B------:R-:W-:-:S03]  /*32820*/  LEA.HI.X.SX32 R89, R76, R16, 0x2, P0 ;  /* 0x000000104c597211 */ /* 0x000fc600000f16ff */
[----:B------:R-:W2:Y:S04]  /*32830*/  LDL.LU R76, [R1+0x16c4] ;  /* 0x0016c400014c7983 */ /* 0x000ea80000300800 */
[----:B------:R4:W-:Y:S01]  /*32840*/  LDGSTS.E [R251+0x680], desc[UR60][R84.64], P2 ;  /* 0x0068000054fb7fae */ /* 0x0009e2000912187c */
[----:B-1----:R-:W-:-:S03]  /*32850*/  LEA R86, P1, R91, R244, 0x2 ;  /* 0x000000f45b567211 */ /* 0x002fc600078210ff */
[----:B------:R1:W-:Y:S01]  /*32860*/  STL.64 [R1+0x1680], R88 ;  /* 0x0016805801007387 */ /* 0x0003e20000100a00 */
[----:B------:R-:W-:-:S03]  /*32870*/  LEA.HI.X.SX32 R87, R91, R16, 0x2, P1 ;  /* 0x000000105b577211 */ /* 0x000fc600008f16ff */
[----:B------:R1:W-:Y:S01]  /*32880*/  LDGSTS.E [R251+0xa80], desc[UR60][R88.64], P2 ;  /* 0x00a8000058fb7fae */ /* 0x0003e2000912187c */
[----:B----4-:R-:W-:-:S03]  /*32890*/  LEA R84, P0, R77, R244, 0x2 ;  /* 0x000000f44d547211 */ /* 0x010fc600078010ff */
[----:B------:R4:W-:Y:S01]  /*328a0*/  STL.64 [R1+0x1688], R86 ;  /* 0x0016885601007387 */ /* 0x0009e20000100a00 */
[----:B------:R-:W-:-:S03]  /*328b0*/  LEA.HI.X.SX32 R85, R77, R16, 0x2, P0 ;  /* 0x000000104d557211 */ /* 0x000fc600000f16ff */
[----:B------:R4:W-:Y:S04]  /*328c0*/  LDGSTS.E [R252+0xe80], desc[UR60][R86.64], P2 ;  /* 0x00e8000056fc7fae */ /* 0x0009e8000912187c */
[----:B------:R-:W2:Y:S04]  /*328d0*/  LDL.LU R77, [R1+0x16cc] ;  /* 0x0016cc00014d7983 */ /* 0x000ea80000300800 */
[----:B------:R3:W-:Y:S01]  /*328e0*/  STL.64 [R1+0x1690], R84 ;  /* 0x0016905401007387 */ /* 0x0007e20000100a00 */
[----:B-1----:R-:W-:-:S03]  /*328f0*/  LEA R88, P0, R75, R244, 0x2 ;  /* 0x000000f44b587211 */ /* 0x002fc600078010ff */
[----:B------:R-:W2:Y:S01]  /*32900*/  LDL.LU R91, [R1+0x16d4] ;  /* 0x0016d400015b7983 */ /* 0x000ea20000300800 */
[----:B------:R-:W-:-:S03]  /*32910*/  LEA.HI.X.SX32 R89, R75, R16, 0x2, P0 ;  /* 0x000000104b597211 */ /* 0x000fc600000f16ff */
[----:B------:R3:W-:Y:S04]  /*32920*/  LDGSTS.E [R251+0x1280], desc[UR60][R84.64], P2 ;  /* 0x0128000054fb7fae */ /* 0x0007e8000912187c */
[----:B------:R-:W2:Y:S01]  /*32930*/  LDL.LU R75, [R1+0x16dc] ;  /* 0x0016dc00014b7983 */ /* 0x000ea20000300800 */
[----:B----4-:R-:W-:-:S03]  /*32940*/  LEA R86, P1, R83, R244, 0x2 ;  /* 0x000000f453567211 */ /* 0x010fc600078210ff */
[----:B------:R2:W-:Y:S01]  /*32950*/  LDGSTS.E [R251+0x1680], desc[UR60][R88.64], P2 ;  /* 0x0168000058fb7fae */ /* 0x0005e2000912187c */
[----:B------:R-:W-:-:S03]  /*32960*/  LEA.HI.X.SX32 R87, R83, R16, 0x2, P1 ;  /* 0x0000001053577211 */ /* 0x000fc600008f16ff */
[----:B------:R2:W-:Y:S04]  /*32970*/  STL.64 [R1+0x1698], R88 ;  /* 0x0016985801007387 */ /* 0x0005e80000100a00 */
[----:B------:R1:W-:Y:S04]  /*32980*/  STL.64 [R1+0x16a0], R86 ;  /* 0x0016a05601007387 */ /* 0x0003e80000100a00 */
[----:B------:R-:W4:Y:S04]  /*32990*/  LDL.LU R83, [R1+0x16e4] ;  /* 0x0016e40001537983 */ /* 0x000f280000300800 */
[----:B------:R1:W-:Y:S01]  /*329a0*/  LDGSTS.E [R252+0x1a80], desc[UR60][R86.64], P2 ;  /* 0x01a8000056fc7fae */ /* 0x0003e2000912187c */
[----:B---3--:R-:W-:-:S04]  /*329b0*/  LEA R84, P0, R80, R244, 0x2 ;  /* 0x000000f450547211 */ /* 0x008fc800078010ff */
[----:B------:R-:W-:-:S05]  /*329c0*/  LEA.HI.X.SX32 R85, R80, R16, 0x2, P0 ;  /* 0x0000001050557211 */ /* 0x000fca00000f16ff */
[----:B------:R3:W-:Y:S04]  /*329d0*/  STL.64 [R1+0x16a8], R84 ;  /* 0x0016a85401007387 */ /* 0x0007e80000100a00 */
[----:B------:R-:W4:Y:S04]  /*329e0*/  LDL.LU R80, [R1+0x16ec] ;  /* 0x0016ec0001507983 */ /* 0x000f280000300800 */
[----:B------:R3:W-:Y:S01]  /*329f0*/  LDGSTS.E [R251+0x1e80], desc[UR60][R84.64], P2 ;  /* 0x01e8000054fb7fae */ /* 0x0007e2000912187c */
[----:B--2---:R-:W-:-:S04]  /*32a00*/  LEA R88, P0, R81, R244, 0x2 ;  /* 0x000000f451587211 */ /* 0x004fc800078010ff */
[----:B------:R-:W-:Y:S02]  /*32a10*/  LEA.HI.X.SX32 R89, R81, R16, 0x2, P0 ;  /* 0x0000001051597211 */ /* 0x000fe400000f16ff */
[----:B------:R-:W2:Y:S01]  /*32a20*/  LDL.LU R81, [R1+0x16f4] ;  /* 0x0016f40001517983 */ /* 0x000ea20000300800 */
[----:B-1----:R-:W-:-:S03]  /*32a30*/  LEA R86, P1, R82, R244, 0x2 ;  /* 0x000000f452567211 */ /* 0x002fc600078210ff */
[----:B------:R1:W-:Y:S01]  /*32a40*/  LDGSTS.E [R251+0x2280], desc[UR60][R88.64], P2 ;  /* 0x0228000058fb7fae */ /* 0x0003e2000912187c */
[----:B------:R-:W-:-:S03]  /*32a50*/  LEA.HI.X.SX32 R87, R82, R16, 0x2, P1 ;  /* 0x0000001052577211 */ /* 0x000fc600008f16ff */
[----:B------:R1:W-:Y:S01]  /*32a60*/  STL.64 [R1+0x16b0], R88 ;  /* 0x0016b05801007387 */ /* 0x0003e20000100a00 */
[----:B---3--:R-:W-:-:S03]  /*32a70*/  LEA R84, P0, R76, R244, 0x2 ;  /* 0x000000f44c547211 */ /* 0x008fc600078010ff */
[----:B------:R3:W-:Y:S01]  /*32a80*/  STL.64 [R1+0x16b8], R86 ;  /* 0x0016b85601007387 */ /* 0x0007e20000100a00 */
[----:B------:R-:W-:-:S03]  /*32a90*/  LEA.HI.X.SX32 R85, R76, R16, 0x2, P0 ;  /* 0x000000104c557211 */ /* 0x000fc600000f16ff */
[----:B------:R3:W-:Y:S04]  /*32aa0*/  LDGSTS.E [R252+0x2680], desc[UR60][R86.64], P2 ;  /* 0x0268000056fc7fae */ /* 0x0007e8000912187c */
[----:B------:R-:W2:Y:S04]  /*32ab0*/  LDL.LU R76, [R1+0x16fc] ;  /* 0x0016fc00014c7983 */ /* 0x000ea80000300800 */
[----:B------:R3:W-:Y:S04]  /*32ac0*/  STL.64 [R1+0x16c0], R84 ;  /* 0x0016c05401007387 */ /* 0x0007e80000100a00 */
[----:B------:R-:W2:Y:S04]  /*32ad0*/  LDL.LU R82, [R1+0x1704] ;  /* 0x0017040001527983 */ /* 0x000ea80000300800 */
[----:B------:R3:W-:Y:S01]  /*32ae0*/  LDGSTS.E [R251+0x2a80], desc[UR60][R84.64], P2 ;  /* 0x02a8000054fb7fae */ /* 0x0007e2000912187c */
[----:B-1----:R-:W-:-:S04]  /*32af0*/  LEA R88, P0, R77, R244, 0x2 ;  /* 0x000000f44d587211 */ /* 0x002fc800078010ff */
[----:B------:R-:W-:Y:S02]  /*32b00*/  LEA.HI.X.SX32 R89, R77, R16, 0x2, P0 ;  /* 0x000000104d597211 */ /* 0x000fe400000f16ff */
[----:B------:R-:W2:Y:S01]  /*32b10*/  LDL.LU R77, [R1+0x170c] ;  /* 0x00170c00014d7983 */ /* 0x000ea20000300800 */
[----:B---3--:R-:W-:-:S03]  /*32b20*/  LEA R86, P1, R91, R244, 0x2 ;  /* 0x000000f45b567211 */ /* 0x008fc600078210ff */
[----:B------:R4:W-:Y:S01]  /*32b30*/  LDGSTS.E [R251+0x2e80], desc[UR60][R88.64], P2 ;  /* 0x02e8000058fb7fae */ /* 0x0009e2000912187c */
[----:B------:R-:W-:Y:S02]  /*32b40*/  LEA.HI.X.SX32 R87, R91, R16, 0x2, P1 ;  /* 0x000000105b577211 */ /* 0x000fe400008f16ff */
[C---:B------:R-:W-:Y:S01]  /*32b50*/  LEA R84, P0, R75.reuse, R244, 0x2 ;  /* 0x000000f44b547211 */ /* 0x040fe200078010ff */
[----:B------:R4:W-:Y:S03]  /*32b60*/  STL.64 [R1+0x16c8], R88 ;  /* 0x0016c85801007387 */ /* 0x0009e60000100a00 */
[----:B------:R-:W-:Y:S01]  /*32b70*/  LEA.HI.X.SX32 R85, R75, R16, 0x2, P0 ;  /* 0x000000104b557211 */ /* 0x000fe200000f16ff */
[----:B------:R1:W-:Y:S04]  /*32b80*/  STL.64 [R1+0x16d0], R86 ;  /* 0x0016d05601007387 */ /* 0x0003e80000100a00 */
[----:B------:R-:W3:Y:S04]  /*32b90*/  LDL.LU R75, [R1+0x1714] ;  /* 0x00171400014b7983 */ /* 0x000ee80000300800 */
[----:B------:R2:W-:Y:S01]  /*32ba0*/  STL.64 [R1+0x16d8], R84 ;  /* 0x0016d85401007387 */ /* 0x0005e20000100a00 */
[----:B----4-:R-:W-:-:S03]  /*32bb0*/  LEA R88, P0, R83, R244, 0x2 ;  /* 0x000000f453587211 */ /* 0x010fc600078010ff */
[----:B------:R-:W4:Y:S01]  /*32bc0*/  LDL.LU R91, [R1+0x171c] ;  /* 0x00171c00015b7983 */ /* 0x000f220000300800 */
[----:B------:R-:W-:-:S03]  /*32bd0*/  LEA.HI.X.SX32 R89, R83, R16, 0x2, P0 ;  /* 0x0000001053597211 */ /* 0x000fc600000f16ff */
[----:B------:R1:W-:Y:S04]  /*32be0*/  LDGSTS.E [R252+0x3280], desc[UR60][R86.64], P2 ;  /* 0x0328000056fc7fae */ /* 0x0003e8000912187c */
[----:B------:R-:W4:Y:S04]  /*32bf0*/  LDL.LU R83, [R1+0x1724] ;  /* 0x0017240001537983 */ /* 0x000f280000300800 */
[----:B------:R2:W-:Y:S04]  /*32c00*/  LDGSTS.E [R251+0x3680], desc[UR60][R84.64], P2 ;  /* 0x0368000054fb7fae */ /* 0x0005e8000912187c */
[----:B------:R2:W-:Y:S04]  /*32c10*/  STL.64 [R1+0x16e0], R88 ;  /* 0x0016e05801007387 */ /* 0x0005e80000100a00 */
[----:B------:R2:W-:Y:S01]  /*32c20*/  LDGSTS.E [R251+0x3a80], desc[UR60][R88.64], P2 ;  /* 0x03a8000058fb7fae */ /* 0x0005e2000912187c */
[----:B-1----:R-:W-:-:S04]  /*32c30*/  LEA R86, P1, R80, R244, 0x2 ;  /* 0x000000f450567211 */ /* 0x002fc800078210ff */
[----:B------:R-:W-:Y:S02]  /*32c40*/  LEA.HI.X.SX32 R87, R80, R16, 0x2, P1 ;  /* 0x0000001050577211 */ /* 0x000fe400008f16ff */
[----:B------:R-:W4:Y:S04]  /*32c50*/  LDL.LU R80, [R1+0x172c] ;  /* 0x00172c0001507983 */ /* 0x000f280000300800 */
[----:B------:R1:W-:Y:S04]  /*32c60*/  STL.64 [R1+0x16e8], R86 ;  /* 0x0016e85601007387 */ /* 0x0003e80000100a00 */
[----:B------:R1:W-:Y:S01]  /*32c70*/  LDGSTS.E [R252+0x3e80], desc[UR60][R86.64], P2 ;  /* 0x03e8000056fc7fae */ /* 0x0003e2000912187c */
[----:B--2---:R-:W-:-:S04]  /*32c80*/  LEA R84, P0, R81, R244, 0x2 ;  /* 0x000000f451547211 */ /* 0x004fc800078010ff */
[----:B------:R-:W-:-:S05]  /*32c90*/  LEA.HI.X.SX32 R85, R81, R16, 0x2, P0 ;  /* 0x0000001051557211 */ /* 0x000fca00000f16ff */
[----:B------:R2:W-:Y:S04]  /*32ca0*/  STL.64 [R1+0x16f0], R84 ;  /* 0x0016f05401007387 */ /* 0x0005e80000100a00 */
[----:B------:R-:W4:Y:S04]  /*32cb0*/  LDL.LU R81, [R1+0x1734] ;  /* 0x0017340001517983 */ /* 0x000f280000300800 */
[----:B------:R2:W-:Y:S01]  /*32cc0*/  LDGSTS.E [R251+0x4280], desc[UR60][R84.64], P2 ;  /* 0x0428000054fb7fae */ /* 0x0005e2000912187c */
[----:B------:R-:W-:-:S04]  /*32cd0*/  LEA R88, P0, R76, R244, 0x2 ;  /* 0x000000f44c587211 */ /* 0x000fc800078010ff */
[----:B------:R-:W-:Y:S02]  /*32ce0*/  LEA.HI.X.SX32 R89, R76, R16, 0x2, P0 ;  /* 0x000000104c597211 */ /* 0x000fe400000f16ff */
[----:B------:R-:W4:Y:S01]  /*32cf0*/  LDL.LU R76, [R1+0x173c] ;  /* 0x00173c00014c7983 */ /* 0x000f220000300800 */
[----:B-1----:R-:W-:-:S03]  /*32d00*/  LEA R86, P1, R82, R244, 0x2 ;  /* 0x000000f452567211 */ /* 0x002fc600078210ff */
[----:B------:R3:W-:Y:S01]  /*32d10*/  LDGSTS.E [R251+0x4680], desc[UR60][R88.64], P2 ;  /* 0x0468000058fb7fae */ /* 0x0007e2000912187c */
[----:B------:R-:W-:-:S03]  /*32d20*/  LEA.HI.X.SX32 R87, R82, R16, 0x2, P1 ;  /* 0x0000001052577211 */ /* 0x000fc600008f16ff */
[----:B------:R3:W-:Y:S04]  /*32d30*/  STL.64 [R1+0x16f8], R88 ;  /* 0x0016f85801007387 */ /* 0x0007e80000100a00 */
[----:B------:R4:W-:Y:S01]  /*32d40*/  STL.64 [R1+0x1700], R86 ;  /* 0x0017005601007387 */ /* 0x0009e20000100a00 */
[----:B--2---:R-:W-:-:S03]  /*32d50*/  LEA R84, P0, R77, R244, 0x2 ;  /* 0x000000f44d547211 */ /* 0x004fc600078010ff */
[----:B------:R-:W2:Y:S01]  /*32d60*/  LDL.LU R82, [R1+0x1744] ;  /* 0x0017440001527983 */ /* 0x000ea20000300800 */
[----:B------:R-:W-:-:S03]  /*32d70*/  LEA.HI.X.SX32 R85, R77, R16, 0x2, P0 ;  /* 0x000000104d557211 */ /* 0x000fc600000f16ff */
[----:B------:R4:W-:Y:S04]  /*32d80*/  LDGSTS.E [R252+0x4a80], desc[UR60][R86.64], P2 ;  /* 0x04a8000056fc7fae */ /* 0x0009e8000912187c */
[----:B------:R1:W-:Y:S04]  /*32d90*/  STL.64 [R1+0x1708], R84 ;  /* 0x0017085401007387 */ /* 0x0003e80000100a00 */
[----:B------:R-:W2:Y:S04]  /*32da0*/  LDL.LU R77, [R1+0x174c] ;  /* 0x00174c00014d7983 */ /* 0x000ea80000300800 */
[----:B------:R1:W-:Y:S01]  /*32db0*/  LDGSTS.E [R251+0x4e80], desc[UR60][R84.64], P2 ;  /* 0x04e8000054fb7fae */ /* 0x0003e2000912187c */
[----:B---3--:R-:W-:-:S04]  /*32dc0*/  LEA R88, P0, R75, R244, 0x2 ;  /* 0x000000f44b587211 */ /* 0x008fc800078010ff */
[----:B------:R-:W-:Y:S02]  /*32dd0*/  LEA.HI.X.SX32 R89, R75, R16, 0x2, P0 ;  /* 0x000000104b597211 */ /* 0x000fe400000f16ff */
[----:B------:R-:W3:Y:S01]  /*32de0*/  LDL.LU R75, [R1+0x1754] ;  /* 0x00175400014b7983 */ /* 0x000ee20000300800 */
[----:B----4-:R-:W-:-:S03]  /*32df0*/  LEA R86, P1, R91, R244, 0x2 ;  /* 0x000000f45b567211 */ /* 0x010fc600078210ff */
[----:B------:R4:W-:Y:S01]  /*32e00*/  LDGSTS.E [R251+0x5280], desc[UR60][R88.64], P2 ;  /* 0x0528000058fb7fae */ /* 0x0009e2000912187c */
[----:B------:R-:W-:Y:S02]  /*32e10*/  LEA.HI.X.SX32 R87, R91, R16, 0x2, P1 ;  /* 0x000000105b577211 */ /* 0x000fe400008f16ff */
[C---:B-1----:R-:W-:Y:S01]  /*32e20*/  LEA R84, P0, R83.reuse, R244, 0x2 ;  /* 0x000000f453547211 */ /* 0x042fe200078010ff */
[----:B------:R4:W-:Y:S03]  /*32e30*/  STL.64 [R1+0x1710], R88 ;  /* 0x0017105801007387 */ /* 0x0009e60000100a00 */
[----:B------:R-:W-:Y:S01]  /*32e40*/  LEA.HI.X.SX32 R85, R83, R16, 0x2, P0 ;  /* 0x0000001053557211 */ /* 0x000fe200000f16ff */
[----:B------:R-:W-:Y:S04]  /*32e50*/  STL.64 [R1+0x1718], R86 ;  /* 0x0017185601007387 */ /* 0x000fe80000100a00 */
[----:B------:R1:W-:Y:S04]  /*32e60*/  STL.64 [R1+0x1720], R84 ;  /* 0x0017205401007387 */ /* 0x0003e80000100a00 */
[----:B------:R-:W3:Y:S04]  /*32e70*/  LDL.LU R83, [R1+0x175c] ;  /* 0x00175c0001537983 */ /* 0x000ee80000300800 */
[----:B------:R-:W-:Y:S04]  /*32e80*/  LDGSTS.E [R252+0x5680], desc[UR60][R86.64], P2 ;  /* 0x0568000056fc7fae */ /* 0x000fe8000912187c */
[----:B------:R1:W-:Y:S04]  /*32e90*/  LDGSTS.E [R251+0x5a80], desc[UR60][R84.64], P2 ;  /* 0x05a8000054fb7fae */ /* 0x0003e8000912187c */
[----:B------:R-:W3:Y:S01]  /*32ea0*/  LDL.LU R91, [R1+0x1764] ;  /* 0x00176400015b7983 */ /* 0x000ee20000300800 */
[----:B----4-:R-:W-:-:S04]  /*32eb0*/  LEA R88, P0, R80, R244, 0x2 ;  /* 0x000000f450587211 */ /* 0x010fc800078010ff */
[----:B------:R-:W-:Y:S02]  /*32ec0*/  LEA.HI.X.SX32 R89, R80, R16, 0x2, P0 ;  /* 0x0000001050597211 */ /* 0x000fe400000f16ff */
[----:B------:R-:W4:Y:S04]  /*32ed0*/  LDL.LU R80, [R1+0x176c] ;  /* 0x00176c0001507983 */ /* 0x000f280000300800 */
[----:B------:R-:W-:Y:S04]  /*32ee0*/  STL.64 [R1+0x1728], R88 ;  /* 0x0017285801007387 */ /* 0x000fe80000100a00 */
[----:B------:R2:W-:Y:S01]  /*32ef0*/  LDGSTS.E [R251+0x5e80], desc[UR60][R88.64], P2 ;  /* 0x05e8000058fb7fae */ /* 0x0005e2000912187c */
[----:B-1----:R-:W-:-:S04]  /*32f00*/  LEA R84, P1, R81, R244, 0x2 ;  /* 0x000000f451547211 */ /* 0x002fc800078210ff */
[----:B------:R-:W-:Y:S02]  /*32f10*/  LEA.HI.X.SX32 R85, R81, R16, 0x2, P1 ;  /* 0x0000001051557211 */ /* 0x000fe400008f16ff */
[----:B------:R-:W4:Y:S01]  /*32f20*/  LDL.LU R81, [R1+0x1774] ;  /* 0x0017740001517983 */ /* 0x000f220000300800 */
[----:B------:R-:W-:-:S03]  /*32f30*/  LEA R86, P0, R76, R244, 0x2 ;  /* 0x000000f44c567211 */ /* 0x000fc600078010ff */
[----:B------:R-:W-:Y:S01]  /*32f40*/  LDGSTS.E [R252+0x6280], desc[UR60][R84.64], P2 ;  /* 0x0628000054fc7fae */ /* 0x000fe2000912187c */
[----:B------:R-:W-:-:S03]  /*32f50*/  LEA.HI.X.SX32 R87, R76, R16, 0x2, P0 ;  /* 0x000000104c577211 */ /* 0x000fc600000f16ff */
[----:B------:R1:W-:Y:S04]  /*32f60*/  STL.64 [R1+0x1730], R84 ;  /* 0x0017305401007387 */ /* 0x0003e80000100a00 */
[----:B------:R3:W-:Y:S04]  /*32f70*/  STL.64 [R1+0x1738], R86 ;  /* 0x0017385601007387 */ /* 0x0007e80000100a00 */
[----:B------:R3:W-:Y:S04]  /*32f80*/  LDGSTS.E [R251+0x6680], desc[UR60][R86.64], P2 ;  /* 0x0668000056fb7fae */ /* 0x0007e8000912187c */
[----:B-1----:R-:W4:Y:S01]  /*32f90*/  LDL.LU R84, [R1+0x177c] ;  /* 0x00177c0001547983 */ /* 0x002f220000300800 */
[----:B--2---:R-:W-:-:S03]  /*32fa0*/  LEA R92, P0, R82, R244, 0x2 ;  /* 0x000000f4525c7211 */ /* 0x004fc600078010ff */
[----:B------:R-:W2:Y:S01]  /*32fb0*/  LDL.LU R76, [R1+0x1784] ;  /* 0x00178400014c7983 */ /* 0x000ea20000300800 */
[----:B------:R-:W-:Y:S02]  /*32fc0*/  LEA.HI.X.SX32 R93, R82, R16, 0x2, P0 ;  /* 0x00000010525d7211 */ /* 0x000fe400000f16ff */
[----:B------:R-:W-:-:S03]  /*32fd0*/  LEA R88, P1, R77, R244, 0x2 ;  /* 0x000000f44d587211 */ /* 0x000fc600078210ff */
[----:B------:R-:W-:Y:S01]  /*32fe0*/  STL.64 [R1+0x1740], R92 ;  /* 0x0017405c01007387 */ /* 0x000fe20000100a00 */
[----:B------:R-:W-:-:S03]  /*32ff0*/  LEA.HI.X.SX32 R89, R77, R16, 0x2, P1 ;  /* 0x000000104d597211 */ /* 0x000fc600008f16ff */
[----:B------:R-:W-:Y:S04]  /*33000*/  LDGSTS.E [R251+0x6a80], desc[UR60][R92.64], P2 ;  /* 0x06a800005cfb7fae */ /* 0x000fe8000912187c */
[----:B------:R-:W2:Y:S01]  /*33010*/  LDL.LU R77, [R1+0x178c] ;  /* 0x00178c00014d7983 */ /* 0x000ea20000300800 */
[----:B---3--:R-:W-:-:S03]  /*33020*/  LEA R86, P0, R75, R244, 0x2 ;  /* 0x000000f44b567211 */ /* 0x008fc600078010ff */
[----:B------:R-:W3:Y:S01]  /*33030*/  LDL.LU R85, [R1+0x1794] ;  /* 0x0017940001557983 */ /* 0x000ee20000300800 */
[----:B------:R-:W-:-:S03]  /*33040*/  LEA.HI.X.SX32 R87, R75, R16, 0x2, P0 ;  /* 0x000000104b577211 */ /* 0x000fc600000f16ff */
[----:B------:R1:W-:Y:S04]  /*33050*/  STL.64 [R1+0x1748], R88 ;  /* 0x0017485801007387 */ /* 0x0003e80000100a00 */
[----:B------:R-:W3:Y:S04]  /*33060*/  LDL.LU R75, [R1+0x179c] ;  /* 0x00179c00014b7983 */ /* 0x000ee80000300800 */
[----:B------:R1:W-:Y:S04]  /*33070*/  LDGSTS.E [R252+0x6e80], desc[UR60][R88.64], P2 ;  /* 0x06e8000058fc7fae */ /* 0x0003e8000912187c */
[----:B------:R1:W-:Y:S04]  /*33080*/  STL.64 [R1+0x1750], R86 ;  /* 0x0017505601007387 */ /* 0x0003e80000100a00 */
[----:B------:R1:W-:Y:S02]  /*33090*/  LDGSTS.E [R251+0x7280], desc[UR60][R86.64], P2 ;  /* 0x0728000056fb7fae */ /* 0x0003e4000912187c */
[----:B-1----:R-:W-:-:S04]  /*330a0*/  LEA R88, P0, R83, R244, 0x2 ;  /* 0x000000f453587211 */ /* 0x002fc800078010ff */
[----:B------:R-:W-:Y:S02]  /*330b0*/  LEA.HI.X.SX32 R89, R83, R16, 0x2, P0 ;  /* 0x0000001053597211 */ /* 0x000fe400000f16ff */
[----:B------:R-:W-:-:S03]  /*330c0*/  LEA R86, P1, R91, R244, 0x2 ;  /* 0x000000f45b567211 */ /* 0x000fc600078210ff */
[----:B------:R-:W-:Y:S01]  /*330d0*/  LDGSTS.E [R251+0x7680], desc[UR60][R88.64], P2 ;  /* 0x0768000058fb7fae */ /* 0x000fe2000912187c */
[----:B------:R-:W-:-:S03]  /*330e0*/  LEA.HI.X.SX32 R87, R91, R16, 0x2, P1 ;  /* 0x000000105b577211 */ /* 0x000fc600008f16ff */
[----:B------:R-:W-:Y:S04]  /*330f0*/  STL.64 [R1+0x1758], R88 ;  /* 0x0017585801007387 */ /* 0x000fe80000100a00 */
[----:B------:R1:W-:Y:S04]  /*33100*/  STL.64 [R1+0x1760], R86 ;  /* 0x0017605601007387 */ /* 0x0003e80000100a00 */
[----:B------:R1:W-:Y:S01]  /*33110*/  LDGSTS.E [R252+0x7a80], desc[UR60][R86.64], P2 ;  /* 0x07a8000056fc7fae */ /* 0x0003e2000912187c */
[----:B----4-:R-:W-:-:S04]  /*33120*/  LEA R82, P0, R80, R244, 0x2 ;  /* 0x000000f450527211 */ /* 0x010fc800078010ff */
[----:B------:R-:W-:-:S05]  /*33130*/  LEA.HI.X.SX32 R83, R80, R16, 0x2, P0 ;  /* 0x0000001050537211 */ /* 0x000fca00000f16ff */
[----:B------:R4:W-:Y:S04]  /*33140*/  STL.64 [R1+0x1768], R82 ;  /* 0x0017685201007387 */ /* 0x0009e80000100a00 */
[----:B------:R4:W-:Y:S01]  /*33150*/  LDGSTS.E [R251+0x7e80], desc[UR60][R82.64], P2 ;  /* 0x07e8000052fb7fae */ /* 0x0009e2000912187c */
[----:B-1----:R-:W-:-:S04]  /*33160*/  LEA R86, P0, R81, R244, 0x2 ;  /* 0x000000f451567211 */ /* 0x002fc800078010ff */
[----:B------:R-:W-:-:S05]  /*33170*/  LEA.HI.X.SX32 R87, R81, R16, 0x2, P0 ;  /* 0x0000001051577211 */ /* 0x000fca00000f16ff */
[----:B------:R-:W-:Y:S04]  /*33180*/  STL.64 [R1+0x1770], R86 ;  /* 0x0017705601007387 */ /* 0x000fe80000100a00 */
[----:B------:R-:W-:Y:S01]  /*33190*/  LDGSTS.E [R251+0x20280], desc[UR60][R86.64], P2 ;  /* 0x2028000056fb7fae */ /* 0x000fe2000912187c */
[-C--:B----4-:R-:W-:Y:S02]  /*331a0*/  LEA R82, P1, R84, R244.reuse, 0x2 ;  /* 0x000000f454527211 */ /* 0x090fe400078210ff */
[----:B--2---:R-:W-:Y:S02]  /*331b0*/  LEA R80, P0, R76, R244, 0x2 ;  /* 0x000000f44c507211 */ /* 0x004fe400078010ff */
[-C--:B------:R-:W-:Y:S02]  /*331c0*/  LEA.HI.X.SX32 R83, R84, R16.reuse, 0x2, P1 ;  /* 0x0000001054537211 */ /* 0x080fe400008f16ff */
[----:B------:R-:W-:-:S03]  /*331d0*/  LEA.HI.X.SX32 R81, R76, R16, 0x2, P0 ;  /* 0x000000104c517211 */ /* 0x000fc600000f16ff */
[----:B------:R1:W-:Y:S04]  /*331e0*/  STL.64 [R1+0x1778], R82 ;  /* 0x0017785201007387 */ /* 0x0003e80000100a00 */
[----:B------:R1:W-:Y:S04]  /*331f0*/  LDGSTS.E [R252+0x20680], desc[UR60][R82.64], P2 ;  /* 0x2068000052fc7fae */ /* 0x0003e8000912187c */
[----:B------:R2:W-:Y:S04]  /*33200*/  STL.64 [R1+0x1780], R80 ;  /* 0x0017805001007387 */ /* 0x0005e80000100a00 */
[----:B------:R2:W-:Y:S01]  /*33210*/  LDGSTS.E [R251+0x20a80], desc[UR60][R80.64], P2 ;  /* 0x20a8000050fb7fae */ /* 0x0005e2000912187c */
[----:B-1----:R-:W-:-:S04]  /*33220*/  LEA R82, P0, R77, R244, 0x2 ;  /* 0x000000f44d527211 */ /* 0x002fc800078010ff */
[----:B------:R-:W-:Y:S02]  /*33230*/  LEA.HI.X.SX32 R83, R77, R16, 0x2, P0 ;  /* 0x000000104d537211 */ /* 0x000fe400000f16ff */
[-C--:B---3--:R-:W-:Y:S02]  /*33240*/  LEA R76, P0, R75, R244.reuse, 0x2 ;  /* 0x000000f44b4c7211 */ /* 0x088fe400078010ff */
[----:B--2---:R-:W-:Y:S01]  /*33250*/  LEA R80, P1, R85, R244, 0x2 ;  /* 0x000000f455507211 */ /* 0x004fe200078210ff */
[----:B------:R-:W-:Y:S01]  /*33260*/  LDGSTS.E [R251+0x20e80], desc[UR60][R82.64], P2 ;  /* 0x20e8000052fb7fae */ /* 0x000fe2000912187c */
[-C--:B------:R-:W-:Y:S02]  /*33270*/  LEA.HI.X.SX32 R77, R75, R16.reuse, 0x2, P0 ;  /* 0x000000104b4d7211 */ /* 0x080fe400000f16ff */
[----:B------:R-:W-:Y:S01]  /*33280*/  LEA.HI.X.SX32 R81, R85, R16, 0x2, P1 ;  /* 0x0000001055517211 */ /* 0x000fe200008f16ff */
[----:B------:R-:W-:Y:S04]  /*33290*/  STL.64 [R1+0x1788], R82 ;  /* 0x0017885201007387 */ /* 0x000fe80000100a00 */
[----:B------:R1:W-:Y:S04]  /*332a0*/  STL.64 [R1+0x1790], R80 ;  /* 0x0017905001007387 */ /* 0x0003e80000100a00 */
[----:B------:R1:W-:Y:S04]  /*332b0*/  LDGSTS.E [R252+0x21280], desc[UR60][R80.64], P2 ;  /* 0x2128000050fc7fae */ /* 0x0003e8000912187c */
[----:B------:R2:W-:Y:S04]  /*332c0*/  STL.64 [R1+0x1798], R76 ;  /* 0x0017984c01007387 */ /* 0x0005e80000100a00 */
[----:B------:R2:W-:Y:S01]  /*332d0*/  LDGSTS.E [R251+0x21680], desc[UR60][R76.64], P2 ;  /* 0x216800004cfb7fae */ /* 0x0005e2000912187c */
[----:B-1----:R-:W-:-:S04]  /*332e0*/  LEA R80, P0, R74, R244, 0x2 ;  /* 0x000000f44a507211 */ /* 0x002fc800078010ff */
        /* <DEDUP_REMOVED lines=13> */
[CC--:B------:R-:W-:Y:S02]  /*333c0*/  LEA R70, P0, R69.reuse, R244.reuse, 0x2 ;  /* 0x000000f445467211 */ /* 0x0c0fe400078010ff */
[C---:B--2---:R-:W-:Y:S01]  /*333d0*/  LEA R74, P1, R78.reuse, R244, 0x2 ;  /* 0x000000f44e4a7211 */ /* 0x044fe200078210ff */
        /* <DEDUP_REMOVED lines=56> */
[----:B------:R3:W-:Y:S01]  /*33760*/  LDGSTS.E [R251+0x25e80], desc[UR60][R38.64], P2 ;  /* 0x25e8000026fb7fae */ /* 0x0007e2000912187c */
[----:B-1----:R-:W-:-:S04]  /*33770*/  LEA R58, P0, R62, R244, 0x2 ;  /* 0x000000f43e3a7211 */ /* 0x002fc800078010ff */
[----:B------:R-:W-:Y:S02]  /*33780*/  LEA.HI.X.SX32 R59, R62, R16, 0x2, P0 ;  /* 0x000000103e3b7211 */ /* 0x000fe400000f16ff */
[----:B---3--:R-:W-:-:S03]  /*33790*/  LEA R38, P1, R33, R244, 0x2 ;  /* 0x000000f421267211 */ /* 0x008fc600078210ff */
[----:B------:R-:W-:Y:S01]  /*337a0*/  LDGSTS.E [R251+0x26280], desc[UR60][R58.64], P2 ;  /* 0x262800003afb7fae */ /* 0x000fe2000912187c */
[----:B------:R-:W-:-:S03]  /*337b0*/  LEA.HI.X.SX32 R39, R33, R16, 0x2, P1 ;  /* 0x0000001021277211 */ /* 0x000fc600008f16ff */
[----:B------:R1:W-:Y:S04]  /*337c0*/  STL.64 [R1+0x1830], R58 ;  /* 0x0018303a01007387 */ /* 0x0003e80000100a00 */
[----:B------:R3:W-:Y:S01]  /*337d0*/  STL.64 [R1+0x1838], R38 ;  /* 0x0018382601007387 */ /* 0x0007e20000100a00 */
[----:B------:R-:W-:-:S03]  /*337e0*/  LEA R62, P0, R32, R244, 0x2 ;  /* 0x000000f4203e7211 */ /* 0x000fc600078010ff */
[----:B------:R3:W-:Y:S04]  /*337f0*/  LDGSTS.E [R252+0x26680], desc[UR60][R38.64], P2 ;  /* 0x2668000026fc7fae */ /* 0x0007e8000912187c */
[----:B-1----:R-:W4:Y:S04]  /*33800*/  LDL.LU R58, [R1+0x1874] ;  /* 0x00187400013a7983 */ /* 0x002f280000300800 */
[----:B------:R-:W4:Y:S01]  /*33810*/  LDL.LU R59, [R1+0x187c] ;  /* 0x00187c00013b7983 */ /* 0x000f220000300800 */
[----:B------:R-:W-:Y:S02]  /*33820*/  LEA.HI.X.SX32 R63, R32, R16, 0x2, P0 ;  /* 0x00000010203f7211 */ /* 0x000fe400000f16ff */
[----:B------:R-:W-:-:S02]  /*33830*/  LEA R32, P0, R60, R244, 0x2 ;  /* 0x000000f43c207211 */ /* 0x000fc400078010ff */
[----:B---3--:R-:W-:Y:S01]  /*33840*/  LEA R38, P1, R64, R244, 0x2 ;  /* 0x000000f440267211 */ /* 0x008fe200078210ff */
        /* <DEDUP_REMOVED lines=8> */
[----:B-1----:R-:W-:-:S03]  /*338d0*/  LEA R38, P0, R34, R244, 0x2 ;  /* 0x000000f422267211 */ /* 0x002fc600078010ff */
[----:B------:R-:W4:Y:S04]  /*338e0*/  LDL.LU R67, [R1+0x1884] ;  /* 0x0018840001437983 */ /* 0x000f280000300800 */
[----:B------:R-:W4:Y:S01]  /*338f0*/  LDL.LU R64, [R1+0x188c] ;  /* 0x00188c0001407983 */ /* 0x000f220000300800 */
[----:B---3--:R-:W-:-:S03]  /*33900*/  LEA R32, P1, R35, R244, 0x2 ;  /* 0x000000f423207211 */ /* 0x008fc600078210ff */
[----:B------:R-:W3:Y:S01]  /*33910*/  LDL.LU R65, [R1+0x1894] ;  /* 0x0018940001417983 */ /* 0x000ee20000300800 */
[-C--:B------:R-:W-:Y:S02]  /*33920*/  LEA.HI.X.SX32 R39, R34, R16.reuse, 0x2, P0 ;  /* 0x0000001022277211 */ /* 0x080fe400000f16ff */
[----:B------:R-:W-:Y:S02]  /*33930*/  IADD3 R34, R250, 0x100000, RZ ;  /* 0x00100000fa227810 */ /* 0x000fe40007ffe0ff */
[----:B------:R-:W-:Y:S01]  /*33940*/  LEA.HI.X.SX32 R33, R35, R16, 0x2, P1 ;  /* 0x0000001023217211 */ /* 0x000fe200008f16ff */
[----:B------:R1:W-:Y:S04]  /*33950*/  STL.64 [R1+0x1858], R38 ;  /* 0x0018582601007387 */ /* 0x0003e80000100a00 */
[----:B------:R1:W-:Y:S04]  /*33960*/  LDGSTS.E [R34+0x27680], desc[UR60][R38.64], P2 ;  /* 0x2768000026227fae */ /* 0x0003e8000912187c */
[----:B------:R4:W-:Y:S04]  /*33970*/  STL.64 [R1+0x1860], R32 ;  /* 0x0018602001007387 */ /* 0x0009e80000100a00 */
[----:B------:R-:W3:Y:S04]  /*33980*/  LDL.LU R62, [R1+0x189c] ;  /* 0x00189c00013e7983 */ /* 0x000ee80000300800 */
[----:B------:R4:W-:Y:S04]  /*33990*/  LDGSTS.E [R251+0x27a80], desc[UR60][R32.64], P2 ;  /* 0x27a8000020fb7fae */ /* 0x0009e8000912187c */
[----:B------:R-:W3:Y:S04]  /*339a0*/  LDL.LU R63, [R1+0x18a4] ;  /* 0x0018a400013f7983 */ /* 0x000ee80000300800 */
[----:B------:R-:W3:Y:S01]  /*339b0*/  LDL.LU R60, [R1+0x18ac] ;  /* 0x0018ac00013c7983 */ /* 0x000ee20000300800 */
[----:B--2---:R-:W-:-:S05]  /*339c0*/  IMAD R0, R61, R0, RZ ;  /* 0x000000003d007224 */ /* 0x004fca00078e02ff */
[----:B-1----:R-:W-:-:S04]  /*339d0*/  LEA R38, P6, R0, R244, 0x2 ;  /* 0x000000f400267211 */ /* 0x002fc800078c10ff */
[----:B------:R-:W-:-:S05]  /*339e0*/  LEA.HI.X.SX32 R39, R0, R16, 0x2, P6 ;  /* 0x0000001000277211 */ /* 0x000fca00030f16ff */
[----:B------:R1:W-:Y:S01]  /*339f0*/  STL.64 [R1+0x1868], R38 ;  /* 0x0018682601007387 */ /* 0x0003e20000100a00 */
[CC--:B----4-:R-:W-:Y:S02]  /*33a00*/  LEA R34, P0, R58.reuse, R244.reuse, 0x2 ;  /* 0x000000f43a227211 */ /* 0x0d0fe400078010ff */
[C---:B------:R-:W-:Y:S02]  /*33a10*/  LEA R32, P1, R59.reuse, R244, 0x2 ;  /* 0x000000f43b207211 */ /* 0x040fe400078210ff */
[-C--:B------:R-:W-:Y:S02]  /*33a20*/  LEA.HI.X.SX32 R35, R58, R16.reuse, 0x2, P0 ;  /* 0x000000103a237211 */ /* 0x080fe400000f16ff */
[----:B------:R-:W-:-:S03]  /*33a30*/  LEA.HI.X.SX32 R33, R59, R16, 0x2, P1 ;  /* 0x000000103b217211 */ /* 0x000fc600008f16ff */
[----:B------:R2:W-:Y:S04]  /*33a40*/  STL.64 [R1+0x1870], R34 ;  /* 0x0018702201007387 */ /* 0x0005e80000100a00 */
[----:B------:R3:W-:Y:S04]  /*33a50*/  STL.64 [R1+0x1878], R32 ;  /* 0x0018782001007387 */ /* 0x0007e80000100a00 */
[----:B------:R-:W4:Y:S04]  /*33a60*/  LDL.LU R61, [R1+0x18b4] ;  /* 0x0018b400013d7983 */ /* 0x000f280000300800 */
[----:B------:R-:W4:Y:S04]  /*33a70*/  LDL.LU R58, [R1+0x18bc] ;  /* 0x0018bc00013a7983 */ /* 0x000f280000300800 */
[----:B------:R-:W4:Y:S01]  /*33a80*/  LDL.LU R59, [R1+0x18c4] ;  /* 0x0018c400013b7983 */ /* 0x000f220000300800 */
[----:B------:R-:W-:-:S05]  /*33a90*/  LOP3.LUT R252, R245, 0x60, RZ, 0x3c, !PT ;  /* 0x00000060f5fc7812 */ /* 0x000fca00078e3cff */
[----:B------:R-:W-:Y:S02]  /*33aa0*/  IMAD.IADD R251, R5, 0x1, R252 ;  /* 0x0000000105fb7824 */ /* 0x000fe400078e02fc */
[----:B------:R-:W-:Y:S02]  /*33ab0*/  VIADD R252, R250, 0x100000 ;  /* 0x00100000fafc7836 */ /* 0x000fe40000000000 */
[C---:B------:R-:W-:Y:S01]  /*33ac0*/  VIADD R0, R251.reuse, 0x100000 ;  /* 0x00100000fb007836 */ /* 0x040fe20000000000 */
[----:B------:R-:W-:Y:S02]  /*33ad0*/  IADD3 R5, R251, 0x100000, RZ ;  /* 0x00100000fb057810 */ /* 0x000fe40007ffe0ff */
[----:B------:R1:W-:Y:S04]  /*33ae0*/  LDGSTS.E [R252+0x27e80], desc[UR60][R38.64], P2 ;  /* 0x27e8000026fc7fae */ /* 0x0003e8000912187c */
[----:B------:R2:W-:Y:S04]  /*33af0*/  LDGSTS.E [R5+0x300], desc[UR60][R34.64], P2 ;  /* 0x0030000022057fae */ /* 0x0005e8000912187c */
[----:B------:R3:W-:Y:S01]  /*33b00*/  LDGSTS.E [R0+0x700], desc[UR60][R32.64], P2 ;  /* 0x0070000020007fae */ /* 0x0007e2000912187c */
[----:B-1----:R-:W-:-:S02]  /*33b10*/  LEA R38, P0, R67, R244, 0x2 ;  /* 0x000000f443267211 */ /* 0x002fc400078010ff */
[C---:B--2---:R-:W-:Y:S02]  /*33b20*/  LEA R34, P1, R64.reuse, R244, 0x2 ;  /* 0x000000f440227211 */ /* 0x044fe400078210ff */
[----:B------:R-:W-:Y:S02]  /*33b30*/  LEA.HI.X.SX32 R39, R67, R16, 0x2, P0 ;  /* 0x0000001043277211 */ /* 0x000fe400000f16ff */
[----:B---3--:R-:W-:Y:S01]  /*33b40*/  LEA R32, P6, R65, R244, 0x2 ;  /* 0x000000f441207211 */ /* 0x008fe200078c10ff */
[----:B------:R-:W-:Y:S01]  /*33b50*/  VIADD R252, R251, 0x100000 ;  /* 0x00100000fbfc7836 */ /* 0x000fe20000000000 */
[-C--:B------:R-:W-:Y:S01]  /*33b60*/  LEA.HI.X.SX32 R35, R64, R16.reuse, 0x2, P1 ;  /* 0x0000001040237211 */ /* 0x080fe200008f16ff */
[----:B------:R1:W-:Y:S01]  /*33b70*/  LDGSTS.E [R5+0xb00], desc[UR60][R38.64], P2 ;  /* 0x00b0000026057fae */ /* 0x0003e2000912187c */
[----:B------:R-:W-:-:S03]  /*33b80*/  LEA.HI.X.SX32 R33, R65, R16, 0x2, P6 ;  /* 0x0000001041217211 */ /* 0x000fc600030f16ff */
[----:B------:R1:W-:Y:S04]  /*33b90*/  STL.64 [R1+0x1880], R38 ;  /* 0x0018802601007387 */ /* 0x0003e80000100a00 */
[----:B------:R2:W-:Y:S04]  /*33ba0*/  STL.64 [R1+0x1888], R34 ;  /* 0x0018882201007387 */ /* 0x0005e80000100a00 */
[----:B------:R2:W-:Y:S01]  /*33bb0*/  LDGSTS.E [R0+0xf00], desc[UR60][R34.64], P2 ;  /* 0x00f0000022007fae */ /* 0x0005e2000912187c */
[----:B-1----:R-:W-:-:S03]  /*33bc0*/  LEA R38, P0, R62, R244, 0x2 ;  /* 0x000000f43e267211 */ /* 0x002fc600078010ff */
[----:B------:R1:W-:Y:S04]  /*33bd0*/  STL.64 [R1+0x1890], R32 ;  /* 0x0018902001007387 */ /* 0x0003e80000100a00 */
[----:B------:R1:W-:Y:S01]  /*33be0*/  LDGSTS.E [R252+0x1300], desc[UR60][R32.64], P2 ;  /* 0x0130000020fc7fae */ /* 0x0003e2000912187c */
[----:B--2---:R-:W-:-:S03]  /*33bf0*/  LEA R34, P1, R63, R244, 0x2 ;  /* 0x000000f43f227211 */ /* 0x004fc600078210ff */
[----:B------:R-:W2:Y:S01]  /*33c00*/  LDL.LU R67, [R1+0x18cc] ;  /* 0x0018cc0001437983 */ /* 0x000ea20000300800 */
[----:B------:R-:W-:-:S03]  /*33c10*/  LEA.HI.X.SX32 R39, R62, R16, 0x2, P0 ;  /* 0x000000103e277211 */ /* 0x000fc600000f16ff */
[----:B------:R-:W3:Y:S01]  /*33c20*/  LDL.LU R64, [R1+0x18d4] ;  /* 0x0018d40001407983 */ /* 0x000ee20000300800 */
[----:B------:R-:W-:Y:S02]  /*33c30*/  LEA.HI.X.SX32 R35, R63, R16, 0x2, P1 ;  /* 0x000000103f237211 */ /* 0x000fe400008f16ff */
[C---:B-1----:R-:W-:Y:S01]  /*33c40*/  LEA R32, P6, R60.reuse, R244, 0x2 ;  /* 0x000000f43c207211 */ /* 0x042fe200078c10ff */
[----:B------:R-:W3:Y:S03]  /*33c50*/  LDL.LU R65, [R1+0x18dc] ;  /* 0x0018dc0001417983 */ /* 0x000ee60000300800 */
[----:B------:R-:W-:Y:S01]  /*33c60*/  LEA.HI.X.SX32 R33, R60, R16, 0x2, P6 ;  /* 0x000000103c217211 */ /* 0x000fe200030f16ff */
[----:B------:R4:W-:Y:S04]  /*33c70*/  STL.64 [R1+0x1898], R38 ;  /* 0x0018982601007387 */ /* 0x0009e80000100a00 */
[----:B------:R1:W-:Y:S04]  /*33c80*/  STL.64 [R1+0x18a0], R34 ;  /* 0x0018a02201007387 */ /* 0x0003e80000100a00 */
[----:B------:R4:W-:Y:S04]  /*33c90*/  LDGSTS.E [R5+0x1700], desc[UR60][R38.64], P2 ;  /* 0x0170000026057fae */ /* 0x0009e8000912187c */
[----:B------:R1:W-:Y:S04]  /*33ca0*/  STL.64 [R1+0x18a8], R32 ;  /* 0x0018a82001007387 */ /* 0x0003e80000100a00 */
[----:B------:R1:W-:Y:S04]  /*33cb0*/  LDGSTS.E [R0+0x1b00], desc[UR60][R34.64], P2 ;  /* 0x01b0000022007fae */ /* 0x0003e8000912187c */
[----:B------:R-:W3:Y:S04]  /*33cc0*/  LDL.LU R62, [R1+0x18e4] ;  /* 0x0018e400013e7983 */ /* 0x000ee80000300800 */
[----:B------:R1:W-:Y:S04]  /*33cd0*/  LDGSTS.E [R252+0x1f00], desc[UR60][R32.64], P2 ;  /* 0x01f0000020fc7fae */ /* 0x0003e8000912187c */
[----:B------:R-:W3:Y:S04]  /*33ce0*/  LDL.LU R63, [R1+0x18ec] ;  /* 0x0018ec00013f7983 */ /* 0x000ee80000300800 */
[----:B------:R-:W3:Y:S01]  /*33cf0*/  LDL.LU R60, [R1+0x18f4] ;  /* 0x0018f400013c7983 */ /* 0x000ee20000300800 */
[----:B----4-:R-:W-:-:S02]  /*33d00*/  LEA R38, P0, R61, R244, 0x2 ;  /* 0x000000f43d267211 */ /* 0x010fc400078010ff */
[C---:B-1----:R-:W-:Y:S02]  /*33d10*/  LEA R34, P1, R58.reuse, R244, 0x2 ;  /* 0x000000f43a227211 */ /* 0x042fe400078210ff */
[----:B------:R-:W-:Y:S02]  /*33d20*/  LEA.HI.X.SX32 R39, R61, R16, 0x2, P0 ;  /* 0x000000103d277211 */ /* 0x000fe400000f16ff */
[C---:B------:R-:W-:Y:S02]  /*33d30*/  LEA R32, P6, R59.reuse, R244, 0x2 ;  /* 0x000000f43b207211 */ /* 0x040fe400078c10ff */
[-C--:B------:R-:W-:Y:S01]  /*33d40*/  LEA.HI.X.SX32 R35, R58, R16.reuse, 0x2, P1 ;  /* 0x000000103a237211 */ /* 0x080fe200008f16ff */
[----:B------:R2:W-:Y:S01]  /*33d50*/  LDGSTS.E [R5+0x2300], desc[UR60][R38.64], P2 ;  /* 0x0230000026057fae */ /* 0x0005e2000912187c */
[----:B------:R-:W-:-:S03]  /*33d60*/  LEA.HI.X.SX32 R33, R59, R16, 0x2, P6 ;  /* 0x000000103b217211 */ /* 0x000fc600030f16ff */
[----:B------:R2:W-:Y:S04]  /*33d70*/  STL.64 [R1+0x18b0], R38 ;  /* 0x0018b02601007387 */ /* 0x0005e80000100a00 */
[----:B------:R3:W-:Y:S04]  /*33d80*/  STL.64 [R1+0x18b8], R34 ;  /* 0x0018b82201007387 */ /* 0x0007e80000100a00 */
[----:B------:R1:W-:Y:S04]  /*33d90*/  STL.64 [R1+0x18c0], R32 ;  /* 0x0018c02001007387 */ /* 0x0003e80000100a00 */
[----:B------:R-:W4:Y:S04]  /*33da0*/  LDL.LU R61, [R1+0x18fc] ;  /* 0x0018fc00013d7983 */ /* 0x000f280000300800 */
[----:B------:R-:W4:Y:S04]  /*33db0*/  LDL.LU R58, [R1+0x1904] ;  /* 0x00190400013a7983 */ /* 0x000f280000300800 */
[----:B------:R-:W4:Y:S04]  /*33dc0*/  LDL.LU R59, [R1+0x190c] ;  /* 0x00190c00013b7983 */ /* 0x000f280000300800 */
[----:B------:R3:W-:Y:S04]  /*33dd0*/  LDGSTS.E [R0+0x2700], desc[UR60][R34.64], P2 ;  /* 0x0270000022007fae */ /* 0x0007e8000912187c */
[----:B------:R1:W-:Y:S01]  /*33de0*/  LDGSTS.E [R252+0x2b00], desc[UR60][R32.64], P2 ;  /* 0x02b0000020fc7fae */ /* 0x0003e2000912187c */
[----:B--2---:R-:W-:-:S02]  /*33df0*/  LEA R38, P0, R67, R244, 0x2 ;  /* 0x000000f443267211 */ /* 0x004fc400078010ff */
[C---:B---3--:R-:W-:Y:S02]  /*33e00*/  LEA R34, P1, R64.reuse, R244, 0x2 ;  /* 0x000000f440227211 */ /* 0x048fe400078210ff */
[----:B------:R-:W-:Y:S02]  /*33e10*/  LEA.HI.X.SX32 R39, R67, R16, 0x2, P0 ;  /* 0x0000001043277211 */ /* 0x000fe400000f16ff */
[C---:B-1----:R-:W-:Y:S02]  /*33e20*/  LEA R32, P6, R65.reuse, R244, 0x2 ;  /* 0x000000f441207211 */ /* 0x042fe400078c10ff */
[-C--:B------:R-:W-:Y:S01]  /*33e30*/  LEA.HI.X.SX32 R35, R64, R16.reuse, 0x2, P1 ;  /* 0x0000001040237211 */ /* 0x080fe200008f16ff */
[----:B------:R1:W-:Y:S01]  /*33e40*/  LDGSTS.E [R5+0x2f00], desc[UR60][R38.64], P2 ;  /* 0x02f0000026057fae */ /* 0x0003e2000912187c */
[----:B------:R-:W-:-:S03]  /*33e50*/  LEA.HI.X.SX32 R33, R65, R16, 0x2, P6 ;  /* 0x0000001041217211 */ /* 0x000fc600030f16ff */
[----:B------:R1:W-:Y:S04]  /*33e60*/  STL.64 [R1+0x18c8], R38 ;  /* 0x0018c82601007387 */ /* 0x0003e80000100a00 */
[----:B------:R2:W-:Y:S04]  /*33e70*/  STL.64 [R1+0x18d0], R34 ;  /* 0x0018d02201007387 */ /* 0x0005e80000100a00 */
[----:B------:R2:W-:Y:S04]  /*33e80*/  LDGSTS.E [R0+0x3300], desc[UR60][R34.64], P2 ;  /* 0x0330000022007fae */ /* 0x0005e8000912187c */
[----:B------:R3:W-:Y:S04]  /*33e90*/  STL.64 [R1+0x18d8], R32 ;  /* 0x0018d82001007387 */ /* 0x0007e80000100a00 */
[----:B------:R3:W-:Y:S01]  /*33ea0*/  LDGSTS.E [R252+0x3700], desc[UR60][R32.64], P2 ;  /* 0x0370000020fc7fae */ /* 0x0007e2000912187c */
[----:B-1----:R-:W-:-:S03]  /*33eb0*/  LEA R38, P0, R62, R244, 0x2 ;  /* 0x000000f43e267211 */ /* 0x002fc600078010ff */
[----:B------:R-:W4:Y:S01]  /*33ec0*/  LDL.LU R67, [R1+0x1914] ;  /* 0x0019140001437983 */ /* 0x000f220000300800 */
[----:B------:R-:W-:-:S03]  /*33ed0*/  LEA.HI.X.SX32 R39, R62, R16, 0x2, P0 ;  /* 0x000000103e277211 */ /* 0x000fc600000f16ff */
[----:B------:R-:W4:Y:S01]  /*33ee0*/  LDL.LU R64, [R1+0x191c] ;  /* 0x00191c0001407983 */ /* 0x000f220000300800 */
[----:B--2---:R-:W-:-:S03]  /*33ef0*/  LEA R34, P1, R63, R244, 0x2 ;  /* 0x000000f43f227211 */ /* 0x004fc600078210ff */
[----:B------:R-:W2:Y:S01]  /*33f00*/  LDL.LU R65, [R1+0x1924] ;  /* 0x0019240001417983 */ /* 0x000ea20000300800 */
[C---:B---3--:R-:W-:Y:S02]  /*33f10*/  LEA R32, P6, R60.reuse, R244, 0x2 ;  /* 0x000000f43c207211 */ /* 0x048fe400078c10ff */
[-C--:B------:R-:W-:Y:S01]  /*33f20*/  LEA.HI.X.SX32 R35, R63, R16.reuse, 0x2, P1 ;  /* 0x000000103f237211 */ /* 0x080fe200008f16ff */
[----:B------:R4:W-:Y:S01]  /*33f30*/  LDGSTS.E [R5+0x3b00], desc[UR60][R38.64], P2 ;  /* 0x03b0000026057fae */ /* 0x0009e2000912187c */
[----:B------:R-:W-:-:S03]  /*33f40*/  LEA.HI.X.SX32 R33, R60, R16, 0x2, P6 ;  /* 0x000000103c217211 */ /* 0x000fc600030f16ff */
[----:B------:R4:W-:Y:S04]  /*33f50*/  STL.64 [R1+0x18e0], R38 ;  /* 0x0018e02601007387 */ /* 0x0009e80000100a00 */
[----:B------:R1:W-:Y:S04]  /*33f60*/  STL.64 [R1+0x18e8], R34 ;  /* 0x0018e82201007387 */ /* 0x0003e80000100a00 */
[----:B------:R3:W-:Y:S04]  /*33f70*/  STL.64 [R1+0x18f0], R32 ;  /* 0x0018f02001007387 */ /* 0x0007e80000100a00 */
[----:B------:R1:W-:Y:S04]  /*33f80*/  LDGSTS.E [R0+0x3f00], desc[UR60][R34.64], P2 ;  /* 0x03f0000022007fae */ /* 0x0003e8000912187c */
[----:B------:R-:W2:Y:S04]  /*33f90*/  LDL.LU R62, [R1+0x192c] ;  /* 0x00192c00013e7983 */ /* 0x000ea80000300800 */
[----:B------:R3:W-:Y:S04]  /*33fa0*/  LDGSTS.E [R252+0x4300], desc[UR60][R32.64], P2 ;  /* 0x0430000020fc7fae */ /* 0x0007e8000912187c */
[----:B------:R-:W2:Y:S04]  /*33fb0*/  LDL.LU R63, [R1+0x1934] ;  /* 0x00193400013f7983 */ /* 0x000ea80000300800 */
[----:B------:R-:W2:Y:S01]  /*33fc0*/  LDL.LU R60, [R1+0x193c] ;  /* 0x00193c00013c7983 */ /* 0x000ea20000300800 */
[----:B----4-:R-:W-:-:S02]  /*33fd0*/  LEA R38, P0, R61, R244, 0x2 ;  /* 0x000000f43d267211 */ /* 0x010fc400078010ff */
[C---:B-1----:R-:W-:Y:S02]  /*33fe0*/  LEA R34, P1, R58.reuse, R244, 0x2 ;  /* 0x000000f43a227211 */ /* 0x042fe400078210ff */
[----:B------:R-:W-:Y:S02]  /*33ff0*/  LEA.HI.X.SX32 R39, R61, R16, 0x2, P0 ;  /* 0x000000103d277211 */ /* 0x000fe400000f16ff */
[C---:B---3--:R-:W-:Y:S02]  /*34000*/  LEA R32, P6, R59.reuse, R244, 0x2 ;  /* 0x000000f43b207211 */ /* 0x048fe400078c10ff */
        /* <DEDUP_REMOVED lines=11> */
[----:B-1----:R-:W-:-:S02]  /*340c0*/  LEA R38, P0, R67, R244, 0x2 ;  /* 0x000000f443267211 */ /* 0x002fc400078010ff */
[C---:B---3--:R-:W-:Y:S02]  /*340d0*/  LEA R34, P1, R64.reuse, R244, 0x2 ;  /* 0x000000f440227211 */ /* 0x048fe400078210ff */
[----:B------:R-:W-:Y:S02]  /*340e0*/  LEA.HI.X.SX32 R39, R67, R16, 0x2, P0 ;  /* 0x0000001043277211 */ /* 0x000fe400000f16ff */
[C---:B--2---:R-:W-:Y:S02]  /*340f0*/  LEA R32, P6, R65.reuse, R244, 0x2 ;  /* 0x000000f441207211 */ /* 0x044fe400078c10ff */
        /* <DEDUP_REMOVED lines=20> */
[----:B------:R-:W3:Y:S04]  /*34240*/  LDL.LU R62, [R1+0x1974] ;  /* 0x00197400013e7983 */ /* 0x000ee80000300800 */
[----:B------:R1:W-:Y:S04]  /*34250*/  LDGSTS.E [R0+0x6300], desc[UR60][R34.64], P2 ;  /* 0x0630000022007fae */ /* 0x0003e8000912187c */
[----:B------:R1:W-:Y:S04]  /*34260*/  STL.64 [R1+0x1938], R32 ;  /* 0x0019382001007387 */ /* 0x0003e80000100a00 */
[----:B------:R-:W3:Y:S04]  /*34270*/  LDL.LU R63, [R1+0x197c] ;  /* 0x00197c00013f7983 */ /* 0x000ee80000300800 */
[----:B------:R-:W3:Y:S04]  /*34280*/  LDL.LU R60, [R1+0x1984] ;  /* 0x00198400013c7983 */ /* 0x000ee80000300800 */
[----:B------:R1:W-:Y:S01]  /*34290*/  LDGSTS.E [R252+0x6700], desc[UR60][R32.64], P2 ;  /* 0x0670000020fc7fae */ /* 0x0003e2000912187c */
[----:B----4-:R-:W-:-:S02]  /*342a0*/  LEA R38, P0, R61, R244, 0x2 ;  /* 0x000000f43d267211 */ /* 0x010fc400078010ff */
[C---:B-1----:R-:W-:Y:S02]  /*342b0*/  LEA R34, P1, R58.reuse, R244, 0x2 ;  /* 0x000000f43a227211 */ /* 0x042fe400078210ff */
[-C--:B------:R-:W-:Y:S02]  /*342c0*/  LEA.HI.X.SX32 R39, R61, R16.reuse, 0x2, P0 ;  /* 0x000000103d277211 */ /* 0x080fe400000f16ff */
[----:B------:R-:W-:Y:S01]  /*342d0*/  LEA.HI.X.SX32 R35, R58, R16, 0x2, P1 ;  /* 0x000000103a237211 */ /* 0x000fe200008f16ff */
[----:B------:R-:W4:Y:S01]  /*342e0*/  LDL.LU R61, [R1+0x198c] ;  /* 0x00198c00013d7983 */ /* 0x000f220000300800 */
[----:B------:R-:W-:-:S03]  /*342f0*/  LEA R32, P6, R59, R244, 0x2 ;  /* 0x000000f43b207211 */ /* 0x000fc600078c10ff */
[----:B------:R1:W-:Y:S01]  /*34300*/  STL.64 [R1+0x1940], R38 ;  /* 0x0019402601007387 */ /* 0x0003e20000100a00 */
[----:B------:R-:W-:-:S03]  /*34310*/  LEA.HI.X.SX32 R33, R59, R16, 0x2, P6 ;  /* 0x000000103b217211 */ /* 0x000fc600030f16ff */
[----:B------:R1:W-:Y:S04]  /*34320*/  STL.64 [R1+0x1948], R34 ;  /* 0x0019482201007387 */ /* 0x0003e80000100a00 */
[----:B------:R-:W4:Y:S04]  /*34330*/  LDL.LU R58, [R1+0x1994] ;  /* 0x00199400013a7983 */ /* 0x000f280000300800 */
[----:B------:R-:W4:Y:S04]  /*34340*/  LDL.LU R59, [R1+0x199c] ;  /* 0x00199c00013b7983 */ /* 0x000f280000300800 */
[----:B------:R1:W-:Y:S04]  /*34350*/  LDGSTS.E [R5+0x6b00], desc[UR60][R38.64], P2 ;  /* 0x06b0000026057fae */ /* 0x0003e8000912187c */
[----:B------:R1:W-:Y:S04]  /*34360*/  LDGSTS.E [R0+0x6f00], desc[UR60][R34.64], P2 ;  /* 0x06f0000022007fae */ /* 0x0003e8000912187c */
[----:B------:R2:W-:Y:S04]  /*34370*/  STL.64 [R1+0x1950], R32 ;  /* 0x0019502001007387 */ /* 0x0005e80000100a00 */
[----:B------:R2:W-:Y:S01]  /*34380*/  LDGSTS.E [R252+0x7300], desc[UR60][R32.64], P2 ;  /* 0x0730000020fc7fae */ /* 0x0005e2000912187c */
[----:B-1----:R-:W-:-:S02]  /*34390*/  LEA R38, P0, R67, R244, 0x2 ;  /* 0x000000f443267211 */ /* 0x002fc400078010ff */
[C---:B------:R-:W-:Y:S02]  /*343a0*/  LEA R34, P1, R64.reuse, R244, 0x2 ;  /* 0x000000f440227211 */ /* 0x040fe400078210ff */
[----:B------:R-:W-:Y:S02]  /*343b0*/  LEA.HI.X.SX32 R39, R67, R16, 0x2, P0 ;  /* 0x0000001043277211 */ /* 0x000fe400000f16ff */
[C---:B--2---:R-:W-:Y:S02]  /*343c0*/  LEA R32, P6, R65.reuse, R244, 0x2 ;  /* 0x000000f441207211 */ /* 0x044fe400078c10ff */
[-C--:B------:R-:W-:Y:S01]  /*343d0*/  LEA.HI.X.SX32 R35, R64, R16.reuse, 0x2, P1 ;  /* 0x0000001040237211 */ /* 0x080fe200008f16ff */
[----:B------:R3:W-:Y:S01]  /*343e0*/  LDGSTS.E [R5+0x7700], desc[UR60][R38.64], P2 ;  /* 0x0770000026057fae */ /* 0x0007e2000912187c */
[----:B------:R-:W-:-:S03]  /*343f0*/  LEA.HI.X.SX32 R33, R65, R16, 0x2, P6 ;  /* 0x0000001041217211 */ /* 0x000fc600030f16ff */
[----:B------:R3:W-:Y:S04]  /*34400*/  STL.64 [R1+0x1958], R38 ;  /* 0x0019582601007387 */ /* 0x0007e80000100a00 */
[----:B------:R1:W-:Y:S04]  /*34410*/  STL.64 [R1+0x1960], R34 ;  /* 0x0019602201007387 */ /* 0x0003e80000100a00 */
[----:B------:R1:W-:Y:S01]  /*34420*/  LDGSTS.E [R0+0x7b00], desc[UR60][R34.64], P2 ;  /* 0x07b0000022007fae */ /* 0x0003e2000912187c */
[----:B---3--:R-:W-:-:S03]  /*34430*/  LEA R38, P0, R62, R244, 0x2 ;  /* 0x000000f43e267211 */ /* 0x008fc600078010ff */
[----:B------:R2:W-:Y:S04]  /*34440*/  STL.64 [R1+0x1968], R32 ;  /* 0x0019682001007387 */ /* 0x0005e80000100a00 */
[----:B------:R2:W-:Y:S01]  /*34450*/  LDGSTS.E [R252+0x7f00], desc[UR60][R32.64], P2 ;  /* 0x07f0000020fc7fae */ /* 0x0005e2000912187c */
[----:B------:R-:W-:Y:S02]  /*34460*/  LEA.HI.X.SX32 R39, R62, R16, 0x2, P0 ;  /* 0x000000103e277211 */ /* 0x000fe400000f16ff */
[----:B-1----:R-:W-:-:S03]  /*34470*/  LEA R34, P1, R63, R244, 0x2 ;  /* 0x000000f43f227211 */ /* 0x002fc600078210ff */
[----:B------:R4:W-:Y:S01]  /*34480*/  LDGSTS.E [R5+0x20300], desc[UR60][R38.64], P2 ;  /* 0x2030000026057fae */ /* 0x0009e2000912187c */
[----:B------:R-:W-:Y:S02]  /*34490*/  LEA.HI.X.SX32 R35, R63, R16, 0x2, P1 ;  /* 0x000000103f237211 */ /* 0x000fe400008f16ff */
[C---:B--2---:R-:W-:Y:S01]  /*344a0*/  LEA R32, P6, R60.reuse, R244, 0x2 ;  /* 0x000000f43c207211 */ /* 0x044fe200078c10ff */
[----:B------:R4:W-:Y:S03]  /*344b0*/  STL.64 [R1+0x1970], R38 ;  /* 0x0019702601007387 */ /* 0x0009e60000100a00 */
[----:B------:R-:W-:Y:S01]  /*344c0*/  LEA.HI.X.SX32 R33, R60, R16, 0x2, P6 ;  /* 0x000000103c217211 */ /* 0x000fe200030f16ff */
[----:B------:R1:W-:Y:S04]  /*344d0*/  STL.64 [R1+0x1978], R34 ;  /* 0x0019782201007387 */ /* 0x0003e80000100a00 */
[----:B------:R1:W-:Y:S04]  /*344e0*/  LDGSTS.E [R0+0x20700], desc[UR60][R34.64], P2 ;  /* 0x2070000022007fae */ /* 0x0003e8000912187c */
[----:B------:R2:W-:Y:S04]  /*344f0*/  STL.64 [R1+0x1980], R32 ;  /* 0x0019802001007387 */ /* 0x0005e80000100a00 */
[----:B------:R2:W-:Y:S01]  /*34500*/  LDGSTS.E [R252+0x20b00], desc[UR60][R32.64], P2 ;  /* 0x20b0000020fc7fae */ /* 0x0005e2000912187c */
[----:B----4-:R-:W-:-:S04]  /*34510*/  LEA R38, P0, R61, R244, 0x2 ;  /* 0x000000f43d267211 */ /* 0x010fc800078010ff */
[----:B------:R-:W-:Y:S02]  /*34520*/  LEA.HI.X.SX32 R39, R61, R16, 0x2, P0 ;  /* 0x000000103d277211 */ /* 0x000fe400000f16ff */
[----:B-1----:R-:W-:-:S03]  /*34530*/  LEA R34, P1, R58, R244, 0x2 ;  /* 0x000000f43a227211 */ /* 0x002fc600078210ff */
[----:B------:R1:W-:Y:S01]  /*34540*/  LDGSTS.E [R5+0x20f00], desc[UR60][R38.64], P2 ;  /* 0x20f0000026057fae */ /* 0x0003e2000912187c */
[C---:B--2---:R-:W-:Y:S02]  /*34550*/  LEA R32, P6, R59.reuse, R244, 0x2 ;  /* 0x000000f43b207211 */ /* 0x044fe400078c10ff */
[-C--:B------:R-:W-:Y:S02]  /*34560*/  LEA.HI.X.SX32 R35, R58, R16.reuse, 0x2, P1 ;  /* 0x000000103a237211 */ /* 0x080fe400008f16ff */
[----:B------:R-:W-:Y:S01]  /*34570*/  LEA.HI.X.SX32 R33, R59, R16, 0x2, P6 ;  /* 0x000000103b217211 */ /* 0x000fe200030f16ff */
[----:B------:R1:W-:Y:S04]  /*34580*/  STL.64 [R1+0x1988], R38 ;  /* 0x0019882601007387 */ /* 0x0003e80000100a00 */
[----:B------:R2:W-:Y:S04]  /*34590*/  STL.64 [R1+0x1990], R34 ;  /* 0x0019902201007387 */ /* 0x0005e80000100a00 */
[----:B------:R2:W-:Y:S01]  /*345a0*/  LDGSTS.E [R0+0x21300], desc[UR60][R34.64], P2 ;  /* 0x2130000022007fae */ /* 0x0005e2000912187c */
[----:B-1----:R-:W-:-:S03]  /*345b0*/  LEA R38, P0, R57, R244, 0x2 ;  /* 0x000000f439267211 */ /* 0x002fc600078010ff */
[----:B------:R1:W-:Y:S04]  /*345c0*/  STL.64 [R1+0x1998], R32 ;  /* 0x0019982001007387 */ /* 0x0003e80000100a00 */
[----:B------:R1:W-:Y:S01]  /*345d0*/  LDGSTS.E [R252+0x21700], desc[UR60][R32.64], P2 ;  /* 0x2170000020fc7fae */ /* 0x0003e2000912187c */
[C---:B--2---:R-:W-:Y:S02]  /*345e0*/  LEA R34, P1, R56.reuse, R244, 0x2 ;  /* 0x000000f438227211 */ /* 0x044fe400078210ff */
[-C--:B------:R-:W-:Y:S02]  /*345f0*/  LEA.HI.X.SX32 R39, R57, R16.reuse, 0x2, P0 ;  /* 0x0000001039277211 */ /* 0x080fe400000f16ff */
[----:B------:R-:W-:Y:S02]  /*34600*/  LEA.HI.X.SX32 R35, R56, R16, 0x2, P1 ;  /* 0x0000001038237211 */ /* 0x000fe400008f16ff */
[C---:B-1----:R-:W-:Y:S01]  /*34610*/  LEA R32, P6, R55.reuse, R244, 0x2 ;  /* 0x000000f437207211 */ /* 0x042fe200078c10ff */
[----:B------:R1:W-:Y:S03]  /*34620*/  STL.64 [R1+0x19a0], R38 ;  /* 0x0019a02601007387 */ /* 0x0003e60000100a00 */
[----:B------:R-:W-:Y:S01]  /*34630*/  LEA.HI.X.SX32 R33, R55, R16, 0x2, P6 ;  /* 0x0000001037217211 */ /* 0x000fe200030f16ff */
[----:B------:R1:W-:Y:S04]  /*34640*/  LDGSTS.E [R5+0x21b00], desc[UR60][R38.64], P2 ;  /* 0x21b0000026057fae */ /* 0x0003e8000912187c */
        /* <DEDUP_REMOVED lines=41> */
[----:B--2---:R-:W-:Y:S02]  /*348e0*/  LEA R34, P1, R43, R244, 0x2 ;  /* 0x000000f42b227211 */ /* 0x004fe400078210ff */
        /* <DEDUP_REMOVED lines=15> */
[----:B------:R-:W-:Y:S03]  /*349e0*/  STL.64 [R1+0x1a18], R38 ;  /* 0x001a182601007387 */ /* 0x000fe60000100a00 */
[----:B------:R-:W-:Y:S01]  /*349f0*/  LEA.HI.X.SX32 R33, R29, R16, 0x2, P6 ;  /* 0x000000101d217211 */ /* 0x000fe200030f16ff */
[----:B------:R-:W-:Y:S01]  /*34a00*/  LDGSTS.E [R5+0x25700], desc[UR60][R38.64], P2 ;  /* 0x2570000026057fae */ /* 0x000fe2000912187c */
[----:B------:R-:W-:-:S03]  /*34a10*/  LEA R42, P0, R30, R244, 0x2 ;  /* 0x000000f41e2a7211 */ /* 0x000fc600078010ff */
[----:B------:R-:W-:Y:S01]  /*34a20*/  STL.64 [R1+0x1a20], R34 ;  /* 0x001a202201007387 */ /* 0x000fe20000100a00 */
[----:B------:R-:W-:-:S03]  /*34a30*/  LEA R40, P1, R31, R244, 0x2 ;  /* 0x000000f41f287211 */ /* 0x000fc600078210ff */
[----:B------:R1:W-:Y:S04]  /*34a40*/  LDGSTS.E [R0+0x25b00], desc[UR60][R34.64], P2 ;  /* 0x25b0000022007fae */ /* 0x0003e8000912187c */
[----:B------:R2:W-:Y:S04]  /*34a50*/  STL.64 [R1+0x1a28], R32 ;  /* 0x001a282001007387 */ /* 0x0005e80000100a00 */
[----:B------:R3:W-:Y:S01]  /*34a60*/  LDGSTS.E [R252+0x25f00], desc[UR60][R32.64], P2 ;  /* 0x25f0000020fc7fae */ /* 0x0007e2000912187c */
[-C--:B------:R-:W-:Y:S02]  /*34a70*/  LEA.HI.X.SX32 R43, R30, R16.reuse, 0x2, P0 ;  /* 0x000000101e2b7211 */ /* 0x080fe400000f16ff */
[----:B------:R-:W-:Y:S01]  /*34a80*/  IADD3 R29, R251, 0x100000, RZ ;  /* 0x00100000fb1d7810 */ /* 0x000fe20007ffe0ff */
[----:B-1----:R-:W1:Y:S01]  /*34a90*/  LDC R0, c[0x0][0x240] ;  /* 0x00009000ff007b82 */ /* 0x002e620000000800 */
[----:B------:R-:W-:-:S03]  /*34aa0*/  LEA.HI.X.SX32 R41, R31, R16, 0x2, P1 ;  /* 0x000000101f297211 */ /* 0x000fc600008f16ff */
[----:B------:R4:W-:Y:S04]  /*34ab0*/  LDGSTS.E [R29+0x26300], desc[UR60][R42.64], P2 ;  /* 0x263000002a1d7fae */ /* 0x0009e8000912187c */
[----:B--2---:R-:W2:Y:S04]  /*34ac0*/  LDL.LU R33, [R1+0x1a74] ;  /* 0x001a740001217983 */ /* 0x004ea80000300800 */
[----:B------:R-:W1:Y:S04]  /*34ad0*/  LDL.LU R5, [R1+0x1a70] ;  /* 0x001a700001057983 */ /* 0x000e680000300800 */
[----:B------:R-:W2:Y:S04]  /*34ae0*/  LDL.LU R30, [R1+0x1a88] ;  /* 0x001a8800011e7983 */ /* 0x000ea80000300800 */
[----:B------:R-:W2:Y:S04]  /*34af0*/  LDL.LU R38, [R1+0x1a7c] ;  /* 0x001a7c0001267983 */ /* 0x000ea80000300800 */
[----:B------:R4:W-:Y:S04]  /*34b00*/  STL.64 [R1+0x1a30], R42 ;  /* 0x001a302a01007387 */ /* 0x0009e80000100a00 */
[----:B------:R-:W2:Y:S04]  /*34b10*/  LDL.LU R31, [R1+0x1a84] ;  /* 0x001a8400011f7983 */ /* 0x000ea80000300800 */
[----:B------:R4:W-:Y:S04]  /*34b20*/  STL.64 [R1+0x1a38], R40 ;  /* 0x001a382801007387 */ /* 0x0009e80000100a00 */
[----:B------:R-:W2:Y:S01]  /*34b30*/  LDL.LU R29, [R1+0x1a8c] ;  /* 0x001a8c00011d7983 */ /* 0x000ea20000300800 */
[----:B------:R-:W-:Y:S01]  /*34b40*/  LEA R34, P6, R36, R244, 0x2 ;  /* 0x000000f424227211 */ /* 0x000fe200078c10ff */
[----:B---3--:R-:W-:-:S03]  /*34b50*/  VIADD R32, R251, 0x100000 ;  /* 0x00100000fb207836 */ /* 0x008fc60000000000 */
[----:B------:R-:W-:Y:S02]  /*34b60*/  LEA.HI.X.SX32 R35, R36, R16, 0x2, P6 ;  /* 0x0000001024237211 */ /* 0x000fe400030f16ff */
[----:B------:R3:W-:Y:S01]  /*34b70*/  LDGSTS.E [R32+0x26700], desc[UR60][R40.64], P2 ;  /* 0x2670000028207fae */ /* 0x0007e2000912187c */
[----:B----4-:R-:W-:-:S03]  /*34b80*/  LEA R42, P1, R37, R244, 0x2 ;  /* 0x000000f4252a7211 */ /* 0x010fc600078210ff */
[----:B------:R4:W-:Y:S04]  /*34b90*/  STL.64 [R1+0x1a40], R34 ;  /* 0x001a402201007387 */ /* 0x0009e80000100a00 */
[----:B------:R4:W-:Y:S01]  /*34ba0*/  LDGSTS.E [R252+0x26b00], desc[UR60][R34.64], P2 ;  /* 0x26b0000022fc7fae */ /* 0x0009e2000912187c */
[----:B------:R-:W-:Y:S02]  /*34bb0*/  LEA.HI.X.SX32 R43, R37, R16, 0x2, P1 ;  /* 0x00000010252b7211 */ /* 0x000fe400008f16ff */
[-C--:B---3--:R-:W-:Y:S01]  /*34bc0*/  LEA R40, P6, R44, R244.reuse, 0x2 ;  /* 0x000000f42c287211 */ /* 0x088fe200078c10ff */
[----:B------:R-:W3:Y:S01]  /*34bd0*/  LDL.LU R39, [R1+0x1a94] ;  /* 0x001a940001277983 */ /* 0x000ee20000300800 */
[----:B----4-:R-:W-:-:S03]  /*34be0*/  LEA R34, P0, R4, R244, 0x2 ;  /* 0x000000f404227211 */ /* 0x010fc600078010ff */
[----:B------:R-:W4:Y:S01]  /*34bf0*/  LDL.LU R36, [R1+0x1a9c] ;  /* 0x001a9c0001247983 */ /* 0x000f220000300800 */
[-C--:B------:R-:W-:Y:S02]  /*34c00*/  LEA.HI.X.SX32 R41, R44, R16.reuse, 0x2, P6 ;  /* 0x000000102c297211 */ /* 0x080fe400030f16ff */
[----:B------:R-:W-:Y:S01]  /*34c10*/  LEA.HI.X.SX32 R35, R4, R16, 0x2, P0 ;  /* 0x0000001004237211 */ /* 0x000fe200000f16ff */
[----:B------:R-:W-:Y:S01]  /*34c20*/  VIADD R4, R251, 0x100000 ;  /* 0x00100000fb047836 */ /* 0x000fe20000000000 */
[----:B------:R-:W4:Y:S04]  /*34c30*/  LDL.LU R37, [R1+0x1aa4] ;  /* 0x001aa40001257983 */ /* 0x000f280000300800 */
[----:B------:R-:W-:Y:S04]  /*34c40*/  LDGSTS.E [R32+0x26f00], desc[UR60][R34.64], P2 ;  /* 0x26f0000022207fae */ /* 0x000fe8000912187c */
[----:B------:R2:W-:Y:S04]  /*34c50*/  STL.64 [R1+0x1a48], R34 ;  /* 0x001a482201007387 */ /* 0x0005e80000100a00 */
[----:B------:R2:W-:Y:S04]  /*34c60*/  LDGSTS.E [R4+0x27300], desc[UR60][R42.64], P2 ;  /* 0x273000002a047fae */ /* 0x0005e8000912187c */
[----:B------:R-:W-:Y:S04]  /*34c70*/  STL.64 [R1+0x1a50], R42 ;  /* 0x001a502a01007387 */ /* 0x000fe80000100a00 */
[----:B------:R1:W-:Y:S04]  /*34c80*/  LDGSTS.E [R252+0x27700], desc[UR60][R40.64], P2 ;  /* 0x2770000028fc7fae */ /* 0x0003e8000912187c */
[----:B--2---:R-:W2:Y:S04]  /*34c90*/  LDL.LU R34, [R1+0x1aac] ;  /* 0x001aac0001227983 */ /* 0x004ea80000300800 */
[----:B------:R2:W-:Y:S04]  /*34ca0*/  STL.64 [R1+0x1a68], R40 ;  /* 0x001a682801007387 */ /* 0x0005e80000100a00 */
[----:B------:R-:W2:Y:S04]  /*34cb0*/  LDL.LU R35, [R1+0x1ab4] ;  /* 0x001ab40001237983 */ /* 0x000ea80000300800 */
[----:B------:R-:W2:Y:S01]  /*34cc0*/  LDL.LU R32, [R1+0x1abc] ;  /* 0x001abc0001207983 */ /* 0x000ea20000300800 */
[----:B------:R-:W-:Y:S01]  /*34cd0*/  LEA R4, P1, R33, R244, 0x2 ;  /* 0x000000f421047211 */ /* 0x000fe200078210ff */
[----:B-1----:R-:W-:Y:S01]  /*34ce0*/  IMAD R252, R5, R0, RZ ;  /* 0x0000000005fc7224 */ /* 0x002fe200078e02ff */
[----:B------:R-:W-:-:S02]  /*34cf0*/  LOP3.LUT R0, R245, 0x70, RZ, 0x3c, !PT ;  /* 0x00000070f5007812 */ /* 0x000fc400078e3cff */
[----:B------:R-:W-:Y:S02]  /*34d00*/  LEA.HI.X.SX32 R5, R33, R16, 0x2, P1 ;  /* 0x0000001021057211 */ /* 0x000fe400008f16ff */
[-C--:B------:R-:W-:Y:S01]  /*34d10*/  LEA R130, P6, R30, R244.reuse, 0x2 ;  /* 0x000000f41e827211 */ /* 0x080fe200078c10ff */
[----:B------:R1:W-:Y:S01]  /*34d20*/  STL [R1+0x1c70], R0 ;  /* 0x001c700001007387 */ /* 0x0003e20000100800 */
[----:B------:R-:W-:-:S03]  /*34d30*/  LEA R128, P0, R38, R244, 0x2 ;  /* 0x000000f426807211 */ /* 0x000fc600078010ff */
[----:B------:R-:W2:Y:S01]  /*34d40*/  LDL.LU R33, [R1+0x1ac4] ;  /* 0x001ac40001217983 */ /* 0x000ea20000300800 */
[-C--:B------:R-:W-:Y:S02]  /*34d50*/  LEA.HI.X.SX32 R131, R30, R16.reuse, 0x2, P6 ;  /* 0x000000101e837211 */ /* 0x080fe400030f16ff */
[----:B------:R-:W-:Y:S01]  /*34d60*/  LEA.HI.X.SX32 R129, R38, R16, 0x2, P0 ;  /* 0x0000001026817211 */ /* 0x000fe200000f16ff */
[----:B------:R-:W2:Y:S01]  /*34d70*/  LDL.LU R30, [R1+0x1acc] ;  /* 0x001acc00011e7983 */ /* 0x000ea20000300800 */
[----:B------:R-:W-:-:S03]  /*34d80*/  LEA R126, P1, R31, R244, 0x2 ;  /* 0x000000f41f7e7211 */ /* 0x000fc600078210ff */
[----:B------:R-:W-:Y:S01]  /*34d90*/  STL.64 [R1+0x1c68], R4 ;  /* 0x001c680401007387 */ /* 0x000fe20000100a00 */
[----:B------:R-:W-:-:S03]  /*34da0*/  LEA.HI.X.SX32 R127, R31, R16, 0x2, P1 ;  /* 0x000000101f7f7211 */ /* 0x000fc600008f16ff */
[----:B------:R-:W2:Y:S01]  /*34db0*/  LDL.LU R38, [R1+0x1ad4] ;  /* 0x001ad40001267983 */ /* 0x000ea20000300800 */
[----:B------:R-:W-:-:S03]  /*34dc0*/  LEA R124, P6, R29, R244, 0x2 ;  /* 0x000000f41d7c7211 */ /* 0x000fc600078c10ff */
[----:B------:R-:W-:Y:S01]  /*34dd0*/  STL.64 [R1+0x1a70], R130 ;  /* 0x001a708201007387 */ /* 0x000fe20000100a00 */
[----:B------:R-:W-:-:S03]  /*34de0*/  LEA.HI.X.SX32 R125, R29, R16, 0x2, P6 ;  /* 0x000000101d7d7211 */ /* 0x000fc600030f16ff */
[----:B------:R-:W2:Y:S04]  /*34df0*/  LDL.LU R31, [R1+0x1adc] ;  /* 0x001adc00011f7983 */ /* 0x000ea80000300800 */
[----:B------:R-:W-:Y:S04]  /*34e00*/  STL.64 [R1+0x1a78], R128 ;  /* 0x001a788001007387 */ /* 0x000fe80000100a00 */
[----:B------:R-:W2:Y:S01]  /*34e10*/  LDL.LU R29, [R1+0x1ae4] ;  /* 0x001ae400011d7983 */ /* 0x000ea20000300800 */
[----:B---3--:R-:W-:-:S03]  /*34e20*/  LEA R122, P0, R39, R244, 0x2 ;  /* 0x000000f4277a7211 */ /* 0x008fc600078010ff */
[----:B------:R-:W-:Y:S01]  /*34e30*/  STL.64 [R1+0x1a80], R126 ;  /* 0x001a807e01007387 */ /* 0x000fe20000100a00 */
[----:B------:R-:W-:-:S03]  /*34e40*/  LEA.HI.X.SX32 R123, R39, R16, 0x2, P0 ;  /* 0x00000010277b7211 */ /* 0x000fc600000f16ff */
[----:B------:R-:W3:Y:S01]  /*34e50*/  LDL.LU R39, [R1+0x1aec] ;  /* 0x001aec0001277983 */ /* 0x000ee20000300800 */
[----:B----4-:R-:W-:-:S03]  /*34e60*/  LEA R120, P1, R36, R244, 0x2 ;  /* 0x000000f424787211 */ /* 0x010fc600078210ff */
[----:B------:R-:W-:Y:S01]  /*34e70*/  STL.64 [R1+0x1a88], R124 ;  /* 0x001a887c01007387 */ /* 0x000fe20000100a00 */
[----:B------:R-:W-:Y:S02]  /*34e80*/  LEA.HI.X.SX32 R121, R36, R16, 0x2, P1 ;  /* 0x0000001024797211 */ /* 0x000fe400008f16ff */
[C---:B------:R-:W-:Y:S01]  /*34e90*/  LEA R118, P6, R37.reuse, R244, 0x2 ;  /* 0x000000f425767211 */ /* 0x040fe200078c10ff */
[----:B------:R-:W4:Y:S03]  /*34ea0*/  LDL.LU R36, [R1+0x1af4] ;  /* 0x001af40001247983 */ /* 0x000f260000300800 */
[----:B------:R-:W-:Y:S01]  /*34eb0*/  LEA.HI.X.SX32 R119, R37, R16, 0x2, P6 ;  /* 0x0000001025777211 */ /* 0x000fe200030f16ff */
[----:B------:R-:W-:Y:S04]  /*34ec0*/  STL.64 [R1+0x1a90], R122 ;  /* 0x001a907a01007387 */ /* 0x000fe80000100a00 */
[----:B------:R-:W4:Y:S04]  /*34ed0*/  LDL.LU R37, [R1+0x1afc] ;  /* 0x001afc0001257983 */ /* 0x000f280000300800 */
[----:B------:R-:W-:Y:S01]  /*34ee0*/  STL.64 [R1+0x1a98], R120 ;  /* 0x001a987801007387 */ /* 0x000fe20000100a00 */
[----:B--2---:R-:W-:-:S04]  /*34ef0*/  LEA R116, P0, R34, R244, 0x2 ;  /* 0x000000f422747211 */ /* 0x004fc800078010ff */
[----:B------:R-:W-:Y:S02]  /*34f00*/  LEA.HI.X.SX32 R117, R34, R16, 0x2, P0 ;  /* 0x0000001022757211 */ /* 0x000fe400000f16ff */
[----:B------:R-:W2:Y:S01]  /*34f10*/  LDL.LU R34, [R1+0x1b04] ;  /* 0x001b040001227983 */ /* 0x000ea20000300800 */
[----:B------:R-:W-:-:S03]  /*34f20*/  LEA R114, P1, R35, R244, 0x2 ;  /* 0x000000f423727211 */ /* 0x000fc600078210ff */
[----:B------:R-:W-:Y:S01]  /*34f30*/  STL.64 [R1+0x1aa0], R118 ;  /* 0x001aa07601007387 */ /* 0x000fe20000100a00 */
[C---:B------:R-:W-:Y:S02]  /*34f40*/  LEA R112, P6, R32.reuse, R244, 0x2 ;  /* 0x000000f420707211 */ /* 0x040fe400078c10ff */
[-C--:B------:R-:W-:Y:S02]  /*34f50*/  LEA.HI.X.SX32 R115, R35, R16.reuse, 0x2, P1 ;  /* 0x0000001023737211 */ /* 0x080fe400008f16ff */
[----:B------:R-:W2:Y:S01]  /*34f60*/  LDL.LU R35, [R1+0x1b0c] ;  /* 0x001b0c0001237983 */ /* 0x000ea20000300800 */
[----:B------:R-:W-:-:S03]  /*34f70*/  LEA.HI.X.SX32 R113, R32, R16, 0x2, P6 ;  /* 0x0000001020717211 */ /* 0x000fc600030f16ff */
[----:B------:R-:W-:Y:S04]  /*34f80*/  STL.64 [R1+0x1aa8], R116 ;  /* 0x001aa87401007387 */ /* 0x000fe80000100a00 */
[----:B------:R-:W2:Y:S04]  /*34f90*/  LDL.LU R32, [R1+0x1b14] ;  /* 0x001b140001207983 */ /* 0x000ea80000300800 */
[----:B------:R-:W-:Y:S01]  /*34fa0*/  STL.64 [R1+0x1ab0], R114 ;  /* 0x001ab07201007387 */ /* 0x000fe20000100a00 */
[-C--:B------:R-:W-:Y:S02]  /*34fb0*/  LEA R110, P0, R33, R244.reuse, 0x2 ;  /* 0x000000f4216e7211 */ /* 0x080fe400078010ff */
[----:B------:R-:W-:-:S02]  /*34fc0*/  LEA R108, P1, R30, R244, 0x2 ;  /* 0x000000f41e6c7211 */ /* 0x000fc400078210ff */
        /* <DEDUP_REMOVED lines=10> */
[----:B------:R-:W-:Y:S01]  /*35070*/  STL.64 [R1+0x1ac8], R108 ;  /* 0x001ac86c01007387 */ /* 0x000fe20000100a00 */
[----:B------:R-:W-:-:S03]  /*35080*/  LEA R102, P1, R29, R244, 0x2 ;  /* 0x000000f41d667211 */ /* 0x000fc600078210ff */
[----:B------:R-:W2:Y:S01]  /*35090*/  LDL.LU R31, [R1+0x1b2c] ;  /* 0x001b2c00011f7983 */ /* 0x000ea20000300800 */
[----:B------:R-:W-:-:S03]  /*350a0*/  LEA.HI.X.SX32 R103, R29, R16, 0x2, P1 ;  /* 0x000000101d677211 */ /* 0x000fc600008f16ff */
        /* <DEDUP_REMOVED lines=8> */
[----:B------:R-:W-:-:S03]  /*35130*/  LEA.HI.X.SX32 R99, R36, R16, 0x2, P0 ;  /* 0x0000001024637211 */ /* 0x000fc600000f16ff */
[----:B------:R-:W4:Y:S01]  /*35140*/  LDL.LU R41, [R1+0x1b44] ;  /* 0x001b440001297983 */ /* 0x000f220000300800 */
[----:B------:R-:W-:-:S03]  /*35150*/  LEA R96, P1, R37, R244, 0x2 ;  /* 0x000000f425607211 */ /* 0x000fc600078210ff */
[----:B------:R-:W-:Y:S01]  /*35160*/  STL.64 [R1+0x1ae8], R100 ;  /* 0x001ae86401007387 */ /* 0x000fe20000100a00 */
[----:B------:R-:W-:-:S03]  /*35170*/  LEA.HI.X.SX32 R97, R37, R16, 0x2, P1 ;  /* 0x0000001025617211 */ /* 0x000fc600008f16ff */
[----:B------:R-:W4:Y:S04]  /*35180*/  LDL.LU R38, [R1+0x1b4c] ;  /* 0x001b4c0001267983 */ /* 0x000f280000300800 */
[----:B------:R-:W-:Y:S04]  /*35190*/  STL.64 [R1+0x1af0], R98 ;  /* 0x001af06201007387 */ /* 0x000fe80000100a00 */
[----:B------:R-:W4:Y:S04]  /*351a0*/  LDL.LU R39, [R1+0x1b54] ;  /* 0x001b540001277983 */ /* 0x000f280000300800 */
[----:B------:R-:W4:Y:S01]  /*351b0*/  LDL.LU R36, [R1+0x1b5c] ;  /* 0x001b5c0001247983 */ /* 0x000f220000300800 */
[----:B--2---:R-:W-:-:S03]  /*351c0*/  LEA R94, P6, R34, R244, 0x2 ;  /* 0x000000f4225e7211 */ /* 0x004fc600078c10ff */
[----:B------:R-:W-:Y:S01]  /*351d0*/  STL.64 [R1+0x1af8], R96 ;  /* 0x001af86001007387 */ /* 0x000fe20000100a00 */
[----:B------:R-:W-:-:S03]  /*351e0*/  LEA.HI.X.SX32 R95, R34, R16, 0x2, P6 ;  /* 0x00000010225f7211 */ /* 0x000fc600030f16ff */
[----:B------:R-:W2:Y:S01]  /*351f0*/  LDL.LU R37, [R1+0x1b64] ;  /* 0x001b640001257983 */ /* 0x000ea20000300800 */
[----:B------:R-:W-:-:S03]  /*35200*/  LEA R92, P0, R35, R244, 0x2 ;  /* 0x000000f4235c7211 */ /* 0x000fc600078010ff */
[----:B------:R-:W-:Y:S01]  /*35210*/  STL.64 [R1+0x1b00], R94 ;  /* 0x001b005e01007387 */ /* 0x000fe20000100a00 */
[----:B------:R-:W-:-:S03]  /*35220*/  LEA.HI.X.SX32 R93, R35, R16, 0x2, P0 ;  /* 0x00000010235d7211 */ /* 0x000fc600000f16ff */
[----:B------:R-:W2:Y:S01]  /*35230*/  LDL.LU R34, [R1+0x1b6c] ;  /* 0x001b6c0001227983 */ /* 0x000ea20000300800 */
[----:B------:R-:W-:-:S03]  /*35240*/  LEA R90, P1, R32, R244, 0x2 ;  /* 0x000000f4205a7211 */ /* 0x000fc600078210ff */
[----:B------:R-:W2:Y:S01]  /*35250*/  LDL.LU R35, [R1+0x1b74] ;  /* 0x001b740001237983 */ /* 0x000ea20000300800 */
[----:B------:R-:W-:-:S03]  /*35260*/  LEA.HI.X.SX32 R91, R32, R16, 0x2, P1 ;  /* 0x00000010205b7211 */ /* 0x000fc600008f16ff */
[----:B------:R-:W-:Y:S04]  /*35270*/  STL.64 [R1+0x1b08], R92 ;  /* 0x001b085c01007387 */ /* 0x000fe80000100a00 */
[----:B------:R-:W2:Y:S04]  /*35280*/  LDL.LU R32, [R1+0x1b7c] ;  /* 0x001b7c0001207983 */ /* 0x000ea80000300800 */
[----:B------:R-:W-:Y:S01]  /*35290*/  STL.64 [R1+0x1b10], R90 ;  /* 0x001b105a01007387 */ /* 0x000fe20000100a00 */
[----:B------:R-:W-:-:S04]  /*352a0*/  LEA R88, P6, R33, R244, 0x2 ;  /* 0x000000f421587211 */ /* 0x000fc800078c10ff */
[----:B------:R-:W-:Y:S02]  /*352b0*/  LEA.HI.X.SX32 R89, R33, R16, 0x2, P6 ;  /* 0x0000001021597211 */ /* 0x000fe400030f16ff */
[----:B------:R-:W2:Y:S01]  /*352c0*/  LDL.LU R33, [R1+0x1b84] ;  /* 0x001b840001217983 */ /* 0x000ea20000300800 */
[----:B------:R-:W-:-:S04]  /*352d0*/  LEA R86, P0, R30, R244, 0x2 ;  /* 0x000000f41e567211 */ /* 0x000fc800078010ff */
[----:B------:R-:W-:Y:S02]  /*352e0*/  LEA.HI.X.SX32 R87, R30, R16, 0x2, P0 ;  /* 0x000000101e577211 */ /* 0x000fe400000f16ff */
        /* <DEDUP_REMOVED lines=8> */
[----:B------:R-:W2:Y:S01]  /*35370*/  LDL.LU R29, [R1+0x1b9c] ;  /* 0x001b9c00011d7983 */ /* 0x000ea20000300800 */
[----:B---3--:R-:W-:-:S04]  /*35380*/  LEA R80, P0, R40, R244, 0x2 ;  /* 0x000000f428507211 */ /* 0x008fc800078010ff */
[----:B------:R-:W-:Y:S02]  /*35390*/  LEA.HI.X.SX32 R81, R40, R16, 0x2, P0 ;  /* 0x0000001028517211 */ /* 0x000fe400000f16ff */
[----:B----4-:R-:W-:-:S04]  /*353a0*/  LEA R78, P1, R41, R244, 0x2 ;  /* 0x000000f4294e7211 */ /* 0x010fc800078210ff */
[----:B------:R-:W-:Y:S02]  /*353b0*/  LEA.HI.X.SX32 R79, R41, R16, 0x2, P1 ;  /* 0x00000010294f7211 */ /* 0x000fe400008f16ff */
[----:B------:R-:W-:-:S04]  /*353c0*/  LEA R76, P6, R38, R244, 0x2 ;  /* 0x000000f4264c7211 */ /* 0x000fc800078c10ff */
[----:B------:R-:W-:Y:S02]  /*353d0*/  LEA.HI.X.SX32 R77, R38, R16, 0x2, P6 ;  /* 0x00000010264d7211 */ /* 0x000fe400030f16ff */
[CC--:B------:R-:W-:Y:S02]  /*353e0*/  LEA R74, P0, R39.reuse, R244.reuse, 0x2 ;  /* 0x000000f4274a7211 */ /* 0x0c0fe400078010ff */
[C---:B------:R-:W-:Y:S02]  /*353f0*/  LEA R72, P1, R36.reuse, R244, 0x2 ;  /* 0x000000f424487211 */ /* 0x040fe400078210ff */
[-C--:B------:R-:W-:Y:S02]  /*35400*/  LEA.HI.X.SX32 R75, R39, R16.reuse, 0x2, P0 ;  /* 0x00000010274b7211 */ /* 0x080fe400000f16ff */
[----:B------:R-:W-:Y:S02]  /*35410*/  LEA.HI.X.SX32 R73, R36, R16, 0x2, P1 ;  /* 0x0000001024497211 */ /* 0x000fe400008f16ff */
[----:B--2---:R-:W-:-:S04]  /*35420*/  LEA R70, P6, R37, R244, 0x2 ;  /* 0x000000f425467211 */ /* 0x004fc800078c10ff */
[----:B------:R-:W-:Y:S02]  /*35430*/  LEA.HI.X.SX32 R71, R37, R16, 0x2, P6 ;  /* 0x0000001025477211 */ /* 0x000fe400030f16ff */
[CC--:B------:R-:W-:Y:S02]  /*35440*/  LEA R68, P0, R34.reuse, R244.reuse, 0x2 ;  /* 0x000000f422447211 */ /* 0x0c0fe400078010ff */
[C---:B------:R-:W-:Y:S02]  /*35450*/  LEA R66, P1, R35.reuse, R244, 0x2 ;  /* 0x000000f423427211 */ /* 0x040fe400078210ff */
[-C--:B------:R-:W-:Y:S02]  /*35460*/  LEA.HI.X.SX32 R69, R34, R16.reuse, 0x2, P0 ;  /* 0x0000001022457211 */ /* 0x080fe400000f16ff */
[----:B------:R-:W-:Y:S02]  /*35470*/  LEA.HI.X.SX32 R67, R35, R16, 0x2, P1 ;  /* 0x0000001023437211 */ /* 0x000fe400008f16ff */
[C---:B------:R-:W-:Y:S01]  /*35480*/  LEA R64, P6, R32.reuse, R244, 0x2 ;  /* 0x000000f420407211 */ /* 0x040fe200078c10ff */
[----:B------:R-:W-:Y:S03]  /*35490*/  STL.64 [R1+0x1b28], R84 ;  /* 0x001b285401007387 */ /* 0x000fe60000100a00 */
[----:B------:R-:W-:Y:S01]  /*354a0*/  LEA.HI.X.SX32 R65, R32, R16, 0x2, P6 ;  /* 0x0000001020417211 */ /* 0x000fe200030f16ff */
[----:B------:R-:W-:Y:S04]  /*354b0*/  STL.64 [R1+0x1b30], R82 ;  /* 0x001b305201007387 */ /* 0x000fe80000100a00 */
        /* <DEDUP_REMOVED lines=8> */
[----:B------:R-:W-:Y:S01]  /*35540*/  STL.64 [R1+0x1b78], R64 ;  /* 0x001b784001007387 */ /* 0x000fe20000100a00 */
[----:B------:R-:W-:-:S04]  /*35550*/  LEA R62, P0, R33, R244, 0x2 ;  /* 0x000000f4213e7211 */ /* 0x000fc800078010ff */
[----:B------:R-:W-:Y:S02]  /*35560*/  LEA.HI.X.SX32 R63, R33, R16, 0x2, P0 ;  /* 0x00000010213f7211 */ /* 0x000fe400000f16ff */
[----:B------:R-:W-:-:S04]  /*35570*/  LEA R60, P1, R30, R244, 0x2 ;  /* 0x000000f41e3c7211 */ /* 0x000fc800078210ff */
[----:B------:R-:W-:Y:S02]  /*35580*/  LEA.HI.X.SX32 R61, R30, R16, 0x2, P1 ;  /* 0x000000101e3d7211 */ /* 0x000fe400008f16ff */
[-C--:B------:R-:W-:Y:S02]  /*35590*/  LEA R54, P1, R28, R244.reuse, 0x2 ;  /* 0x000000f41c367211 */ /* 0x080fe400078210ff */
[----:B------:R-:W-:-:S04]  /*355a0*/  LEA R58, P6, R31, R244, 0x2 ;  /* 0x000000f41f3a7211 */ /* 0x000fc800078c10ff */
[----:B------:R-:W-:Y:S02]  /*355b0*/  LEA.HI.X.SX32 R59, R31, R16, 0x2, P6 ;  /* 0x000000101f3b7211 */ /* 0x000fe400030f16ff */
[-C--:B------:R-:W-:Y:S02]  /*355c0*/  LEA R56, P0, R29, R244.reuse, 0x2 ;  /* 0x000000f41d387211 */ /* 0x080fe400078010ff */
[----:B------:R-:W-:Y:S02]  /*355d0*/  LEA R52, P6, R27, R244, 0x2 ;  /* 0x000000f41b347211 */ /* 0x000fe400078c10ff */
[----:B------:R-:W-:Y:S02]  /*355e0*/  LEA.HI.X.SX32 R57, R29, R16, 0x2, P0 ;  /* 0x000000101d397211 */ /* 0x000fe400000f16ff */
[----:B------:R-:W-:Y:S02]  /*355f0*/  LEA R50, P0, R26, R244, 0x2 ;  /* 0x000000f41a327211 */ /* 0x000fe400078010ff */
[----:B------:R-:W-:-:S02]  /*35600*/  LEA.HI.X.SX32 R55, R28, R16, 0x2, P1 ;  /* 0x000000101c377211 */ /* 0x000fc400008f16ff */
[----:B------:R-:W-:Y:S02]  /*35610*/  LEA R48, P1, R25, R244, 0x2 ;  /* 0x000000f419307211 */ /* 0x000fe400078210ff */
[----:B------:R-:W-:Y:S02]  /*35620*/  LEA.HI.X.SX32 R53, R27, R16, 0x2, P6 ;  /* 0x000000101b357211 */ /* 0x000fe400030f16ff */
[----:B------:R-:W-:Y:S02]  /*35630*/  LEA R46, P6, R24, R244, 0x2 ;  /* 0x000000f4182e7211 */ /* 0x000fe400078c10ff */
[----:B------:R-:W-:Y:S02]  /*35640*/  LEA.HI.X.SX32 R51, R26, R16, 0x2, P0 ;  /* 0x000000101a337211 */ /* 0x000fe400000f16ff */
[----:B------:R-:W-:Y:S01]  /*35650*/  LEA R44, P0, R23, R244, 0x2 ;  /* 0x000000f4172c7211 */ /* 0x000fe200078010ff */
[----:B------:R-:W-:Y:S01]  /*35660*/  STL.64 [R1+0x1b80], R62 ;  /* 0x001b803e01007387 */ /* 0x000fe20000100a00 */
[----:B------:R-:W-:-:S02]  /*35670*/  LEA.HI.X.SX32 R49, R25, R16, 0x2, P1 ;  /* 0x0000001019317211 */ /* 0x000fc400008f16ff */
[----:B------:R-:W-:Y:S01]  /*35680*/  LEA R42, P1, R22, R244, 0x2 ;  /* 0x000000f4162a7211 */ /* 0x000fe200078210ff */
[----:B------:R-:W-:Y:S01]  /*35690*/  STL.64 [R1+0x1b88], R60 ;  /* 0x001b883c01007387 */ /* 0x000fe20000100a00 */
[----:B------:R-:W-:Y:S02]  /*356a0*/  LEA.HI.X.SX32 R47, R24, R16, 0x2, P6 ;  /* 0x00000010182f7211 */ /* 0x000fe400030f16ff */
[----:B------:R-:W-:Y:S01]  /*356b0*/  LEA R40, P6, R21, R244, 0x2 ;  /* 0x000000f415287211 */ /* 0x000fe200078c10ff */
[----:B------:R-:W-:Y:S01]  /*356c0*/  STL.64 [R1+0x1b90], R58 ;  /* 0x001b903a01007387 */ /* 0x000fe20000100a00 */
[----:B------:R-:W-:Y:S02]  /*356d0*/  LEA.HI.X.SX32 R45, R23, R16, 0x2, P0 ;  /* 0x00000010172d7211 */ /* 0x000fe400000f16ff */
[----:B------:R-:W-:Y:S01]  /*356e0*/  LEA R38, P0, R19, R244, 0x2 ;  /* 0x000000f413267211 */ /* 0x000fe200078010ff */
[----:B------:R-:W-:Y:S01]  /*356f0*/  STL.64 [R1+0x1b98], R56 ;  /* 0x001b983801007387 */ /* 0x000fe20000100a00 */
[----:B------:R-:W-:-:S03]  /*35700*/  LEA.HI.X.SX32 R43, R22, R16, 0x2, P1 ;  /* 0x00000010162b7211 */ /* 0x000fc600008f16ff */
[----:B------:R-:W-:Y:S01]  /*35710*/  STL.64 [R1+0x1ba0], R54 ;  /* 0x001ba03601007387 */ /* 0x000fe20000100a00 */
[----:B------:R-:W-:Y:S02]  /*35720*/  LEA R36, P1, R18, R244, 0x2 ;  /* 0x000000f412247211 */ /* 0x000fe400078210ff */
[-C--:B------:R-:W-:Y:S01]  /*35730*/  LEA.HI.X.SX32 R41, R21, R16.reuse, 0x2, P6 ;  /* 0x0000001015297211 */ /* 0x080fe200030f16ff */
[----:B------:R-:W-:Y:S01]  /*35740*/  STL.64 [R1+0x1ba8], R52 ;  /* 0x001ba83401007387 */ /* 0x000fe20000100a00 */
[----:B------:R-:W-:-:S03]  /*35750*/  LEA.HI.X.SX32 R39, R19, R16, 0x2, P0 ;  /* 0x0000001013277211 */ /* 0x000fc600000f16ff */
[----:B------:R-:W-:Y:S01]  /*35760*/  STL.64 [R1+0x1bb0], R50 ;  /* 0x001bb03201007387 */ /* 0x000fe20000100a00 */
[----:B------:R-:W-:-:S03]  /*35770*/  LEA.HI.X.SX32 R37, R18, R16, 0x2, P1 ;  /* 0x0000001012257211 */ /* 0x000fc600008f16ff */
[----:B------:R-:W-:Y:S04]  /*35780*/  STL.64 [R1+0x1bb8], R48 ;  /* 0x001bb83001007387 */ /* 0x000fe80000100a00 */
[----:B------:R-:W-:Y:S04]  /*35790*/  STL.64 [R1+0x1bc0], R46 ;  /* 0x001bc02e01007387 */ /* 0x000fe80000100a00 */
[----:B------:R-:W-:Y:S04]  /*357a0*/  STL.64 [R1+0x1bc8], R44 ;  /* 0x001bc82c01007387 */ /* 0x000fe80000100a00 */
[----:B------:R-:W-:Y:S04]  /*357b0*/  STL.64 [R1+0x1bd0], R42 ;  /* 0x001bd02a01007387 */ /* 0x000fe80000100a00 */
[----:B------:R-:W-:Y:S04]  /*357c0*/  STL.64 [R1+0x1bd8], R40 ;  /* 0x001bd82801007387 */ /* 0x000fe80000100a00 */
[----:B------:R-:W-:Y:S04]  /*357d0*/  STL.64 [R1+0x1be0], R38 ;  /* 0x001be02601007387 */ /* 0x000fe80000100a00 */
[----:B------:R-:W2:Y:S04]  /*357e0*/  LDL.LU R133, [R1+0x1c5c] ;  /* 0x001c5c0001857983 */ /* 0x000ea80000300800 */
[----:B------:R-:W-:Y:S04]  /*357f0*/  STL.64 [R1+0x1be8], R36 ;  /* 0x001be82401007387 */ /* 0x000fe80000100a00 */
[----:B-1----:R-:W3:Y:S01]  /*35800*/  LDL.LU R0, [R1+0x1a64] ;  /* 0x001a640001007983 */ /* 0x002ee20000300800 */
[----:B------:R-:W-:-:S02]  /*35810*/  LEA R34, P6, R9, R244, 0x2 ;  /* 0x000000f409227211 */ /* 0x000fc400078c10ff */
[-C--:B------:R-:W-:Y:S02]  /*35820*/  LEA R32, P0, R8, R244.reuse, 0x2 ;  /* 0x000000f408207211 */ /* 0x080fe400078010ff */
[----:B------:R-:W-:Y:S02]  /*35830*/  LEA R30, P1, R3, R244, 0x2 ;  /* 0x000000f4031e7211 */ /* 0x000fe400078210ff */
[----:B------:R-:W-:Y:S02]  /*35840*/  LEA.HI.X.SX32 R35, R9, R16, 0x2, P6 ;  /* 0x0000001009237211 */ /* 0x000fe400030f16ff */
[----:B------:R-:W-:Y:S02]  /*35850*/  LEA R28, P6, R2, R244, 0x2 ;  /* 0x000000f4021c7211 */ /* 0x000fe400078c10ff */
[----:B------:R-:W-:Y:S02]  /*35860*/  LEA.HI.X.SX32 R33, R8, R16, 0x2, P0 ;  /* 0x0000001008217211 */ /* 0x000fe400000f16ff */
[----:B------:R-:W-:-:S02]  /*35870*/  LEA R8, P0, R20, R244, 0x2 ;  /* 0x000000f414087211 */ /* 0x000fc400078010ff */
[----:B------:R-:W-:Y:S02]  /*35880*/  LEA.HI.X.SX32 R31, R3, R16, 0x2, P1 ;  /* 0x00000010031f7211 */ /* 0x000fe400008f16ff */
[----:B------:R-:W-:Y:S02]  /*35890*/  LEA R18, P1, R15, R244, 0x2 ;  /* 0x000000f40f127211 */ /* 0x000fe400078210ff */
[----:B------:R-:W-:Y:S02]  /*358a0*/  LEA.HI.X.SX32 R29, R2, R16, 0x2, P6 ;  /* 0x00000010021d7211 */ /* 0x000fe400030f16ff */
[----:B------:R-:W-:Y:S02]  /*358b0*/  LEA R2, P6, R14, R244, 0x2 ;  /* 0x000000f40e027211 */ /* 0x000fe400078c10ff */
[----:B------:R-:W-:Y:S02]  /*358c0*/  LEA.HI.X.SX32 R9, R20, R16, 0x2, P0 ;  /* 0x0000001014097211 */ /* 0x000fe400000f16ff */
[----:B------:R-:W-:-:S02]  /*358d0*/  LEA R20, P0, R13, R244, 0x2 ;  /* 0x000000f40d147211 */ /* 0x000fc400078010ff */
[----:B------:R-:W-:Y:S02]  /*358e0*/  LEA.HI.X.SX32 R19, R15, R16, 0x2, P1 ;  /* 0x000000100f137211 */ /* 0x000fe400008f16ff */
[----:B------:R-:W-:Y:S02]  /*358f0*/  LEA R22, P1, R12, R244, 0x2 ;  /* 0x000000f40c167211 */ /* 0x000fe400078210ff */
[----:B------:R-:W-:Y:S01]  /*35900*/  LEA.HI.X.SX32 R3, R14, R16, 0x2, P6 ;  /* 0x000000100e037211 */ /* 0x000fe200030f16ff */
[----:B------:R-:W-:Y:S01]  /*35910*/  STL.64 [R1+0x1bf0], R34 ;  /* 0x001bf02201007387 */ /* 0x000fe20000100a00 */
[----:B------:R-:W-:Y:S02]  /*35920*/  LEA R24, P6, R11, R244, 0x2 ;  /* 0x000000f40b187211 */ /* 0x000fe400078c10ff */
[----:B------:R-:W-:Y:S01]  /*35930*/  LEA.HI.X.SX32 R21, R13, R16, 0x2, P0 ;  /* 0x000000100d157211 */ /* 0x000fe200000f16ff */
[----:B------:R-:W-:Y:S01]  /*35940*/  STL.64 [R1+0x1bf8], R32 ;  /* 0x001bf82001007387 */ /* 0x000fe20000100a00 */
[----:B------:R-:W-:-:S02]  /*35950*/  LEA R26, P0, R10, R244, 0x2 ;  /* 0x000000f40a1a7211 */ /* 0x000fc400078010ff */
[----:B------:R-:W-:Y:S01]  /*35960*/  LEA.HI.X.SX32 R23, R12, R16, 0x2, P1 ;  /* 0x000000100c177211 */ /* 0x000fe200008f16ff */
[----:B------:R-:W-:Y:S01]  /*35970*/  STL.64 [R1+0x1c00], R30 ;  /* 0x001c001e01007387 */ /* 0x000fe20000100a00 */
[----:B------:R-:W-:Y:S02]  /*35980*/  LEA R14, P1, R7, R244, 0x2 ;  /* 0x000000f4070e7211 */ /* 0x000fe400078210ff */
[----:B------:R-:W-:Y:S01]  /*35990*/  LEA.HI.X.SX32 R25, R11, R16, 0x2, P6 ;  /* 0x000000100b197211 */ /* 0x000fe200030f16ff */
        /* <DEDUP_REMOVED lines=8> */
[----:B------:R-:W-:Y:S01]  /*35a20*/  STL.64 [R1+0x1c28], R20 ;  /* 0x001c281401007387 */ /* 0x000fe20000100a00 */
[----:B------:R-:W-:-:S03]  /*35a30*/  LEA R6, P6, R17, R244, 0x2 ;  /* 0x000000f411067211 */ /* 0x000fc600078c10ff */
[----:B------:R-:W-:Y:S04]  /*35a40*/  STL.64 [R1+0x1c30], R22 ;  /* 0x001c301601007387 */ /* 0x000fe80000100a00 */
[----:B------:R-:W-:Y:S04]  /*35a50*/  STL.64 [R1+0x1c38], R24 ;  /* 0x001c381801007387 */ /* 0x000fe80000100a00 */
[----:B------:R-:W-:Y:S04]  /*35a60*/  STL.64 [R1+0x1c40], R26 ;  /* 0x001c401a01007387 */ /* 0x000fe80000100a00 */
[----:B------:R-:W-:Y:S01]  /*35a70*/  STL.64 [R1+0x1c48], R14 ;  /* 0x001c480e01007387 */ /* 0x000fe20000100a00 */
[----:B------:R-:W-:-:S02]  /*35a80*/  LEA.HI.X.SX32 R7, R17, R16, 0x2, P6 ;  /* 0x0000001011077211 */ /* 0x000fc400030f16ff */
[----:B--2---:R-:W-:-:S04]  /*35a90*/  LEA R10, P0, R133, R244, 0x2 ;  /* 0x000000f4850a7211 */ /* 0x004fc800078010ff */
[----:B------:R-:W-:Y:S02]  /*35aa0*/  LEA.HI.X.SX32 R11, R133, R16, 0x2, P0 ;  /* 0x00000010850b7211 */ /* 0x000fe400000f16ff */
[-C--:B------:R-:W-:Y:S02]  /*35ab0*/  LEA R132, P0, R252, R244.reuse, 0x2 ;  /* 0x000000f4fc847211 */ /* 0x080fe400078010ff */
[C---:B---3--:R-:W-:Y:S02]  /*35ac0*/  LEA R134, P1, R0.reuse, R244, 0x2 ;  /* 0x000000f400867211 */ /* 0x048fe400078210ff */
[----:B------:R-:W2:Y:S02]  /*35ad0*/  LDL R244, [R1+0x3d40] ;  /* 0x003d400001f47983 */ /* 0x000ea40000100800 */
[-C--:B------:R-:W-:Y:S02]  /*35ae0*/  LEA.HI.X.SX32 R135, R0, R16.reuse, 0x2, P1 ;  /* 0x0000001000877211 */ /* 0x080fe400008f16ff */
[----:B------:R-:W-:Y:S01]  /*35af0*/  STL.64 [R1+0x1c50], R12 ;  /* 0x001c500c01007387 */ /* 0x000fe20000100a00 */
[----:B------:R-:W-:-:S03]  /*35b00*/  LEA.HI.X.SX32 R133, R252, R16, 0x2, P0 ;  /* 0x00000010fc857211 */ /* 0x000fc600000f16ff */
[----:B------:R-:W3:Y:S04]  /*35b10*/  LDL.LU R0, [R1+0x4cd4] ;  /* 0x004cd40001007983 */ /* 0x000ee80000300800 */
[----:B------:R-:W-:Y:S04]  /*35b20*/  STL.64 [R1+0x1c58], R10 ;  /* 0x001c580a01007387 */ /* 0x000fe80000100a00 */
[----:B------:R-:W4:Y:S04]  /*35b30*/  LDL.LU R17, [R1+0x4cd0] ;  /* 0x004cd00001117983 */ /* 0x000f280000300800 */
[----:B------:R-:W2:Y:S01]  /*35b40*/  LDL.LU R16, [R1+0x1c70] ;  /* 0x001c700001107983 */ /* 0x000ea20000300800 */
[----:B------:R-:W-:-:S03]  /*35b50*/  IADD3 R245, R251, 0x100000, RZ ;  /* 0x00100000fbf57810 */ /* 0x000fc60007ffe0ff */
[----:B------:R1:W-:Y:S04]  /*35b60*/  STL.64 [R1+0x1a60], R134 ;  /* 0x001a608601007387 */ /* 0x0003e80000100a00 */
[----:B------:R2:W-:Y:S04]  /*35b70*/  LDGSTS.E [R245+0x27b00], desc[UR60][R134.64], P2 ;  /* 0x27b0000086f57fae */ /* 0x0005e8000912187c */
[----:B------:R-:W-:Y:S04]  /*35b80*/  STL.64 [R1+0x1c60], R6 ;  /* 0x001c600601007387 */ /* 0x000fe80000100a00 */
[----:B------:R2:W-:Y:S04]  /*35b90*/  STL.64 [R1+0x1a58], R132 ;  /* 0x001a588401007387 */ /* 0x0005e80000100a00 */
[----:B-1----:R-:W3:Y:S01]  /*35ba0*/  LDL.LU.64 R134, [R1+0x4cc8] ;  /* 0x004cc80001867983 */ /* 0x002ee20000300a00 */
[----:B--2---:R-:W-:-:S02]  /*35bb0*/  IMAD.IADD R16, R244, 0x1, R16 ;  /* 0x00000001f4107824 */ /* 0x004fc400078e0210 */
[----:B------:R-:W-:-:S03]  /*35bc0*/  VIADD R244, R251, 0x100000 ;  /* 0x00100000fbf47836 */ /* 0x000fc60000000000 */
[C---:B------:R-:W-:Y:S02]  /*35bd0*/  IADD3 R245, R16.reuse, 0x100000, RZ ;  /* 0x0010000010f57810 */ /* 0x040fe40007ffe0ff */
[----:B------:R1:W-:Y:S04]  /*35be0*/  LDGSTS.E [R244+0x27f00], desc[UR60][R132.64], P2 ;  /* 0x27f0000084f47fae */ /* 0x0003e8000912187c */
[----:B------:R-:W-:Y:S01]  /*35bf0*/  LDGSTS.E [R245+0x380], desc[UR60][R130.64], P2 ;  /* 0x0038000082f57fae */ /* 0x000fe2000912187c */
[----:B-1----:R-:W-:-:S03]  /*35c00*/  VIADD R244, R16, 0x100000 ;  /* 0x0010000010f47836 */ /* 0x002fc60000000000 */
[----:B------:R-:W2:Y:S04]  /*35c10*/  LDL.LU.64 R132, [R1+0x4cc0] ;  /* 0x004cc00001847983 */ /* 0x000ea80000300a00 */
[----:B------:R-:W2:Y:S04]  /*35c20*/  LDL.LU.64 R130, [R1+0x4cb8] ;  /* 0x004cb80001827983 */ /* 0x000ea80000300a00 */
[----:B------:R-:W-:Y:S04]  /*35c30*/  LDGSTS.E [R244+0x780], desc[UR60][R128.64], P2 ;  /* 0x0078000080f47fae */ /* 0x000fe8000912187c */
[----:B------:R-:W-:Y:S04]  /*35c40*/  LDGSTS.E [R245+0xb80], desc[UR60][R126.64], P2 ;  /* 0x00b800007ef57fae */ /* 0x000fe8000912187c */
[----:B------:R-:W-:Y:S04]  /*35c50*/  LDGSTS.E [R244+0xf80], desc[UR60][R124.64], P2 ;  /* 0x00f800007cf47fae */ /* 0x000fe8000912187c */
[----:B------:R-:W2:Y:S04]  /*35c60*/  LDL.LU.64 R128, [R1+0x4cb0] ;  /* 0x004cb00001807983 */ /* 0x000ea80000300a00 */
        /* <DEDUP_REMOVED lines=80> */
[----:B------:R-:W-:Y:S01]  /*36170*/  LDGSTS.E [R244+0x22f80], desc[UR60][R44.64], P2 ;  /* 0x22f800002cf47fae */ /* 0x000fe2000912187c */
[----:B------:R-:W-:-:S03]  /*36180*/  VIADD R252, R16, 0x100000 ;  /* 0x0010000010fc7836 */ /* 0x000fc60000000000 */
        /* <DEDUP_REMOVED lines=15> */
[----:B------:R-:W3:Y:S04]  /*36280*/  LDL.LU.64 R30, [R1+0x4b28] ;  /* 0x004b2800011e7983 */ /* 0x000ee80000300a00 */
[----:B------:R-:W2:Y:S04]  /*36290*/  LDL.LU.64 R28, [R1+0x4b20] ;  /* 0x004b2000011c7983 */ /* 0x000ea80000300a00 */
[----:B------:R-:W-:Y:S04]  /*362a0*/  LDGSTS.E [R252+0x25380], desc[UR60][R8.64], P2 ;  /* 0x2538000008fc7fae */ /* 0x000fe8000912187c */
[----:B------:R-:W-:Y:S04]  /*362b0*/  LDGSTS.E [R245+0x25780], desc[UR60][R18.64], P2 ;  /* 0x2578000012f57fae */ /* 0x000fe8000912187c */
[----:B------:R-:W-:Y:S04]  /*362c0*/  LDGSTS.E [R244+0x25b80], desc[UR60][R2.64], P2 ;  /* 0x25b8000002f47fae */ /* 0x000fe8000912187c */
[----:B------:R-:W3:Y:S04]  /*362d0*/  LDL.LU.64 R8, [R1+0x4b18] ;  /* 0x004b180001087983 */ /* 0x000ee80000300a00 */
[----:B------:R-:W2:Y:S04]  /*362e0*/  LDL.LU.64 R18, [R1+0x4b10] ;  /* 0x004b100001127983 */ /* 0x000ea80000300a00 */
[----:B------:R-:W3:Y:S04]  /*362f0*/  LDL.LU.64 R2, [R1+0x4b08] ;  /* 0x004b080001027983 */ /* 0x000ee80000300a00 */
[----:B------:R-:W-:Y:S04]  /*36300*/  LDGSTS.E [R252+0x25f80], desc[UR60][R20.64], P2 ;  /* 0x25f8000014fc7fae */ /* 0x000fe8000912187c */
[----:B------:R-:W-:Y:S04]  /*36310*/  LDGSTS.E [R245+0x26380], desc[UR60][R22.64], P2 ;  /* 0x2638000016f57fae */ /* 0x000fe8000912187c */
[----:B------:R-:W-:Y:S04]  /*36320*/  LDGSTS.E [R244+0x26780], desc[UR60][R24.64], P2 ;  /* 0x2678000018f47fae */ /* 0x000fe8000912187c */
[----:B------:R-:W4:Y:S04]  /*36330*/  LDL.LU.64 R20, [R1+0x4b00] ;  /* 0x004b000001147983 */ /* 0x000f280000300a00 */
[----:B------:R-:W2:Y:S04]  /*36340*/  LDL.LU.64 R22, [R1+0x4af8] ;  /* 0x004af80001167983 */ /* 0x000ea80000300a00 */
[----:B------:R-:W3:Y:S04]  /*36350*/  LDL.LU.64 R24, [R1+0x4af0] ;  /* 0x004af00001187983 */ /* 0x000ee80000300a00 */
[----:B------:R-:W-:Y:S04]  /*36360*/  LDGSTS.E [R244+0x26b80], desc[UR60][R26.64], P2 ;  /* 0x26b800001af47fae */ /* 0x000fe8000912187c */
[----:B------:R-:W-:Y:S04]  /*36370*/  LDGSTS.E [R245+0x26f80], desc[UR60][R14.64], P2 ;  /* 0x26f800000ef57fae */ /* 0x000fe8000912187c */
[----:B------:R-:W-:Y:S04]  /*36380*/  LDGSTS.E [R244+0x27380], desc[UR60][R12.64], P2 ;  /* 0x273800000cf47fae */ /* 0x000fe8000912187c */
[----:B------:R-:W4:Y:S04]  /*36390*/  LDL.LU.64 R26, [R1+0x4ae8] ;  /* 0x004ae800011a7983 */ /* 0x000f280000300a00 */
[----:B------:R1:W-:Y:S04]  /*363a0*/  LDGSTS.E [R252+0x27780], desc[UR60][R10.64], P2 ;  /* 0x277800000afc7fae */ /* 0x0003e8000912187c */
[----:B------:R1:W-:Y:S04]  /*363b0*/  LDGSTS.E [R245+0x27b80], desc[UR60][R6.64], P2 ;  /* 0x27b8000006f57fae */ /* 0x0003e8000912187c */
[----:B------:R1:W-:Y:S02]  /*363c0*/  LDGSTS.E [R244+0x27f80], desc[UR60][R4.64], P2 ;  /* 0x27f8000004f47fae */ /* 0x0003e4000912187c */
[----:B-1----:R-:W1:Y:S02]  /*363d0*/  LDC R252, c[0x0][0x230] ;  /* 0x00008c00fffc7b82 */ /* 0x002e640000000800 */
[----:B------:R-:W3:Y:S04]  /*363e0*/  LDL.LU.64 R14, [R1+0x4ae0] ;  /* 0x004ae000010e7983 */ /* 0x000ee80000300a00 */
[----:B------:R-:W3:Y:S02]  /*363f0*/  LDL.LU.64 R12, [R1+0x4ad8] ;  /* 0x004ad800010c7983 */ /* 0x000ee40000300a00 */
[----:B------:R-:W1:Y:S02]  /*36400*/  LDC R245, c[0x0][0x230] ;  /* 0x00008c00fff57b82 */ /* 0x000e640000000800 */
[----:B------:R-:W3:Y:S04]  /*36410*/  LDL.LU.64 R10, [R1+0x4ad0] ;  /* 0x004ad000010a7983 */ /* 0x000ee80000300a00 */
[----:B------:R-:W3:Y:S02]  /*36420*/  LDL.LU.64 R6, [R1+0x4ac8] ;  /* 0x004ac80001067983 */ /* 0x000ee40000300a00 */
[----:B------:R-:W1:Y:S02]  /*36430*/  LDC R244, c[0x0][0x230] ;  /* 0x00008c00fff47b82 */ /* 0x000e640000000800 */
[----:B------:R-:W3:Y:S04]  /*36440*/  LDL.LU.64 R4, [R1+0x4ac0] ;  /* 0x004ac00001047983 */ /* 0x000ee80000300a00 */
[----:B------:R-:W0:Y:S01]  /*36450*/  LDGDEPBAR ;  /* 0x00000000000079af */ /* 0x000e220000000000 */
[----:B-1----:R-:W-:Y:S01]  /*36460*/  IADD3 R252, R252, -0x81, RZ ;  /* 0xffffff7ffcfc7810 */ /* 0x002fe20007ffe0ff */
[----:B------:R-:W-:Y:S03]  /*36470*/  BAR.SYNC.DEFER_BLOCKING 0x0 ;  /* 0x0000000000007b1d */ /* 0x000fe60000010000 */
[----:B------:R-:W-:-:S05]  /*36480*/  ISETP.GE.U32.AND P2, PT, R252, 0x7fffff00, PT ;  /* 0x7fffff00fc00780c */ /* 0x000fca0003f46070 */
[----:B------:R-:W1:Y:S01]  /*36490*/  LDC R252, c[0x0][0x230] ;  /* 0x00008c00fffc7b82 */ /* 0x000e620000000800 */
[----:B------:R-:W-:-:S05]  /*364a0*/  VIADD R245, R245, 0xffffff7d ;  /* 0xffffff7df5f57836 */ /* 0x000fca0000000000 */
[----:B------:R-:W-:Y:S02]  /*364b0*/  ISETP.GE.U32.AND P0, PT, R245, 0x7ffffefe, PT ;  /* 0x7ffffefef500780c */ /* 0x000fe40003f06070 */
[----:B------:R-:W1:Y:S02]  /*364c0*/  LDC R245, c[0x0][0x238] ;  /* 0x00008e00fff57b82 */ /* 0x000e640000000800 */
[----:B-1----:R-:W-:-:S04]  /*364d0*/  IADD3 R252, R252, -0x84, RZ ;  /* 0xffffff7cfcfc7810 */ /* 0x002fc80007ffe0ff */
[----:B------:R-:W-:Y:S01]  /*364e0*/  ISETP.GE.U32.AND P1, PT, R252, 0x7ffffefd, PT ;  /* 0x7ffffefdfc00780c */ /* 0x000fe20003f26070 */
[----:B------:R-:W-:Y:S02]  /*364f0*/  IMAD.SHL.U32 R252, R245, 0x80, RZ ;  /* 0x00000080f5fc7824 */ /* 0x000fe400078e00ff */
[----:B------:R-:W-:Y:S01]  /*36500*/  VIADD R244, R244, 0xffffff7e ;  /* 0xffffff7ef4f47836 */ /* 0x000fe20000000000 */
[----:B------:R-:W1:Y:S01]  /*36510*/  LDC R245, c[0x0][0x230] ;  /* 0x00008c00fff57b82 */ /* 0x000e620000000800 */
[----:B----4-:R-:W-:-:S05]  /*36520*/  IMAD.WIDE R26, R252, 0x4, R26 ;  /* 0x00000004fc1a7825 */ /* 0x010fca00078e021a */
[----:B------:R4:W-:Y:S02]  /*36530*/  STL.64 [R1+0x1e00], R26 ;  /* 0x001e001a01007387 */ /* 0x0009e40000100a00 */
[----:B----4-:R-:W-:-:S04]  /*36540*/  IMAD.WIDE R26, R252, 0x4, R20 ;  /* 0x00000004fc1a7825 */ /* 0x010fc800078e0214 */
[C---:B--2---:R-:W-:Y:S01]  /*36550*/  IMAD.WIDE R20, R252.reuse, 0x4, R22 ;  /* 0x00000004fc147825 */ /* 0x044fe200078e0216 */
[----:B------:R2:W-:Y:S03]  /*36560*/  STL.64 [R1+0x1e08], R26 ;  /* 0x001e081a01007387 */ /* 0x0005e60000100a00 */
[----:B---3--:R-:W-:Y:S01]  /*36570*/  IMAD.WIDE R22, R252, 0x4, R24 ;  /* 0x00000004fc167825 */ /* 0x008fe200078e0218 */
[----:B------:R3:W-:Y:S01]  /*36580*/  STL.64 [R1+0x1e10], R20 ;  /* 0x001e101401007387 */ /* 0x0007e20000100a00 */
[----:B------:R-:W4:Y:S03]  /*36590*/  LDC R252, c[0x0][0x238] ;  /* 0x00008e00fffc7b82 */ /* 0x000f260000000800 */
[----:B------:R-:W-:Y:S04]  /*365a0*/  STL.64 [R1+0x1e18], R22 ;  /* 0x001e181601007387 */ /* 0x000fe80000100a00 */
[----:B------:R-:W4:Y:S04]  /*365b0*/  LDL.LU.64 R24, [R1+0x6c8] ;  /* 0x0006c80001187983 */ /* 0x000f280000300a00 */
[----:B--2---:R-:W2:Y:S04]  /*365c0*/  LDL.LU.64 R26, [R1+0x6c0] ;  /* 0x0006c000011a7983 */ /* 0x004ea80000300a00 */
[----:B---3--:R-:W3:Y:S04]  /*365d0*/  LDL.LU.64 R20, [R1+0x6b0] ;  /* 0x0006b00001147983 */ /* 0x008ee80000300a00 */
[----:B------:R1:W-:Y:S04]  /*365e0*/  STL.64 [R1+0x4bb0], R216 ;  /* 0x004bb0d801007387 */ /* 0x0003e80000100a00 */
[----:B-1----:R-:W3:Y:S04]  /*365f0*/  LDL.LU.64 R216, [R1+0x6a0] ;  /* 0x0006a00001d87983 */ /* 0x002ee80000300a00 */
[----:B------:R1:W-:Y:S04]  /*36600*/  STL.64 [R1+0x4ba8], R218 ;  /* 0x004ba8da01007387 */ /* 0x0003e80000100a00 */
[----:B-1----:R-:W3:Y:S04]  /*36610*/  LDL.64 R218, [R1+0x1e10] ;  /* 0x001e100001da7983 */ /* 0x002ee80000100a00 */
[----:B------:R1:W-:Y:S04]  /*36620*/  STL.64 [R1+0x4ba0], R220 ;  /* 0x004ba0dc01007387 */ /* 0x0003e80000100a00 */
[----:B-1----:R-:W3:Y:S04]  /*36630*/  LDL.LU.64 R220, [R1+0x6a8] ;  /* 0x0006a80001dc7983 */ /* 0x002ee80000300a00 */
[----:B------:R1:W-:Y:S04]  /*36640*/  STL.64 [R1+0x4b98], R222 ;  /* 0x004b98de01007387 */ /* 0x0003e80000100a00 */
[----:B-1----:R-:W3:Y:S04]  /*36650*/  LDL.64 R222, [R1+0x1e00] ;  /* 0x001e000001de7983 */ /* 0x002ee80000100a00 */
[----:B------:R1:W-:Y:S04]  /*36660*/  STL.64 [R1+0x4b90], R224 ;  /* 0x004b90e001007387 */ /* 0x0003e80000100a00 */
[----:B-1----:R-:W3:Y:S04]  /*36670*/  LDL.64 R224, [R1+0x1e08] ;  /* 0x001e080001e07983 */ /* 0x002ee80000100a00 */
[----:B------:R-:W-:Y:S04]  /*36680*/  STL.64 [R1+0x4b88], R226 ;  /* 0x004b88e201007387 */ /* 0x000fe80000100a00 */
[----:B------:R-:W-:Y:S04]  /*36690*/  STL.64 [R1+0x4b80], R228 ;  /* 0x004b80e401007387 */ /* 0x000fe80000100a00 */
[----:B------:R1:W-:Y:S04]  /*366a0*/  STL.64 [R1+0x4b78], R230 ;  /* 0x004b78e601007387 */ /* 0x0003e80000100a00 */
[----:B-1----:R-:W3:Y:S04]  /*366b0*/  LDL.LU.64 R230, [R1+0x6b8] ;  /* 0x0006b80001e67983 */ /* 0x002ee80000300a00 */
[----:B------:R-:W-:Y:S04]  /*366c0*/  STL.64 [R1+0x4b70], R232 ;  /* 0x004b70e801007387 */ /* 0x000fe80000100a00 */
[----:B------:R1:W-:Y:S04]  /*366d0*/  STL.64 [R1+0x4b68], R234 ;  /* 0x004b68ea01007387 */ /* 0x0003e80000100a00 */
[----:B------:R-:W-:Y:S04]  /*366e0*/  STL.64 [R1+0x4b60], R236 ;  /* 0x004b60ec01007387 */ /* 0x000fe80000100a00 */
[----:B------:R-:W-:Y:S04]  /*366f0*/  STL.64 [R1+0x4b58], R238 ;  /* 0x004b58ee01007387 */ /* 0x000fe80000100a00 */
[----:B------:R-:W-:Y:S04]  /*36700*/  STL.64 [R1+0x4b50], R240 ;  /* 0x004b50f001007387 */ /* 0x000fe80000100a00 */
[----:B------:R-:W-:Y:S04]  /*36710*/  STL.64 [R1+0x4b48], R242 ;  /* 0x004b48f201007387 */ /* 0x000fe80000100a00 */
[----:B------:R-:W-:Y:S04]  /*36720*/  STL.64 [R1+0x4b40], R250 ;  /* 0x004b40fa01007387 */ /* 0x000fe80000100a00 */
[----:B------:R-:W-:Y:S04]  /*36730*/  STL.64 [R1+0x4b38], R16 ;  /* 0x004b381001007387 */ /* 0x000fe80000100a00 */
[----:B------:R4:W-:Y:S04]  /*36740*/  STL [R1+0x4b28], R13 ;  /* 0x004b280d01007387 */ /* 0x0009e80000100800 */
[----:B------:R3:W-:Y:S04]  /*36750*/  STL.64 [R1+0x4ac0], R10 ;  /* 0x004ac00a01007387 */ /* 0x0007e80000100a00 */
[----:B-1----:R-:W3:Y:S01]  /*36760*/  LDL.LU.64 R234, [R1+0x698] ;  /* 0x0006980001ea7983 */ /* 0x002ee20000300a00 */
[----:B----4-:R-:W-:-:S02]  /*36770*/  SHF.L.U32 R13, R252, 0x7, RZ ;  /* 0x00000007fc0d7819 */ /* 0x010fc400000006ff */
[----:B------:R-:W-:Y:S01]  /*36780*/  ISETP.GE.U32.AND P6, PT, R244, 0x7ffffeff, PT ;  /* 0x7ffffefff400780c */ /* 0x000fe20003fc6070 */
[----:B------:R-:W1:Y:S08]  /*36790*/  LDC R252, c[0x0][0x230] ;  /* 0x00008c00fffc7b82 */ /* 0x000e700000000800 */
[----:B------:R-:W4:Y:S01]  /*367a0*/  LDC R244, c[0x0][0x230] ;  /* 0x00008c00fff47b82 */ /* 0x000f220000000800 */
[----:B------:R-:W-:-:S04]  /*367b0*/  IMAD.WIDE R228, R13, 0x4, R24 ;  /* 0x000000040de47825 */ /* 0x000fc800078e0218 */
[C---:B--2---:R-:W-:Y:S01]  /*367c0*/  IMAD.WIDE R226, R13.reuse, 0x4, R26 ;  /* 0x000000040de27825 */ /* 0x044fe200078e021a */
[----:B------:R-:W-:Y:S01]  /*367d0*/  @!PT LDS RZ, [RZ] ;  /* 0x00000000fffff984 */ /* 0x000fe20000000800 */
[----:B------:R-:W-:Y:S01]  /*367e0*/  @!PT LDS RZ, [RZ] ;  /* 0x00000000fffff984 */ /* 0x000fe20000000800 */
[----:B------:R-:W-:Y:S01]  /*367f0*/  @!PT LDS RZ, [RZ] ;  /* 0x00000000fffff984 */ /* 0x000fe20000000800 */
[----:B---3--:R-:W-:Y:S04]  /*36800*/  LDGSTS.E [R14+0x40000], desc[UR60][R222.64], !P2 ;  /* 0x40000000de0e7fae */ /* 0x008fe8000d12187c */
[----:B------:R-:W2:Y:S04]  /*36810*/  LDL.LU.64 R222, [R1+0x6d0] ;  /* 0x0006d00001de7983 */ /* 0x000ea80000300a00 */
[----:B------:R-:W3:Y:S04]  /*36820*/  LDL.LU.64 R26, [R1+0x690] ;  /* 0x00069000011a7983 */ /* 0x000ee80000300a00 */
[----:B------:R-:W3:Y:S04]  /*36830*/  LDL.LU.64 R24, [R1+0x688] ;  /* 0x0006880001187983 */ /* 0x000ee80000300a00 */
[----:B------:R-:W-:Y:S04]  /*36840*/  LDGSTS.E [R14+0x44000], desc[UR60][R224.64], !P2 ;  /* 0x44000000e00e7fae */ /* 0x000fe8000d12187c */
[----:B------:R-:W-:Y:S04]  /*36850*/  STL.64 [R1+0x1e20], R228 ;  /* 0x001e20e401007387 */ /* 0x000fe80000100a00 */
[----:B------:R-:W-:Y:S04]  /*36860*/  LDGSTS.E [R14+0x48000], desc[UR60][R218.64], !P2 ;  /* 0x48000000da0e7fae */ /* 0x000fe8000d12187c */
[----:B------:R-:W3:Y:S04]  /*36870*/  LDL.LU.64 R224, [R1+0x680] ;  /* 0x0006800001e07983 */ /* 0x000ee80000300a00 */
[----:B------:R1:W-:Y:S04]  /*36880*/  STL.64 [R1+0x1e28], R226 ;  /* 0x001e28e201007387 */ /* 0x0003e80000100a00 */
[----:B------:R-:W3:Y:S01]  /*36890*/  LDL.LU.64 R218, [R1+0x678] ;  /* 0x0006780001da7983 */ /* 0x000ee20000300a00 */
[----:B------:R-:W-:-:S03]  /*368a0*/  IMAD.WIDE R16, R13, 0x4, R230 ;  /* 0x000000040d107825 */ /* 0x000fc600078e02e6 */
[----:B------:R4:W-:Y:S01]  /*368b0*/  LDGSTS.E [R14+0x4c000], desc[UR60][R22.64], !P2 ;  /* 0x4c000000160e7fae */ /* 0x0009e2000d12187c */
[C---:B------:R-:W-:Y:S02]  /*368c0*/  IMAD.WIDE R10, R13.reuse, 0x4, R20 ;  /* 0x000000040d0a7825 */ /* 0x040fe400078e0214 */
[----:B------:R-:W3:Y:S01]  /*368d0*/  LDC R21, c[0x0][0x230] ;  /* 0x00008c00ff157b82 */ /* 0x000ee20000000800 */
[----:B------:R-:W-:Y:S01]  /*368e0*/  LDGSTS.E [R14+0x40004], desc[UR60][R228.64], !P6 ;  /* 0x40004000e40e7fae */ /* 0x000fe2000f12187c */
[----:B------:R-:W-:-:S03]  /*368f0*/  IMAD.WIDE R220, R13, 0x4, R220 ;  /* 0x000000040ddc7825 */ /* 0x000fc600078e02dc */
[----:B------:R1:W-:Y:S04]  /*36900*/  STL.64 [R1+0x1e30], R16 ;  /* 0x001e301001007387 */ /* 0x0003e80000100a00 */
[----:B------:R-:W-:Y:S01]  /*36910*/  LDGSTS.E [R14+0x44004], desc[UR60][R226.64], !P6 ;  /* 0x44004000e20e7fae */ /* 0x000fe2000f12187c */
[C---:B------:R-:W-:Y:S01]  /*36920*/  IMAD.WIDE R216, R13.reuse, 0x4, R216 ;  /* 0x000000040dd87825 */ /* 0x040fe200078e02d8 */
[----:B----4-:R-:W4:Y:S02]  /*36930*/  LDC R23, c[0x0][0x230] ;  /* 0x00008c00ff177b82 */ /* 0x010f240000000800 */
[----:B------:R2:W-:Y:S04]  /*36940*/  STL.64 [R1+0x1e38], R10 ;  /* 0x001e380a01007387 */ /* 0x0005e80000100a00 */
[----:B------:R1:W-:Y:S01]  /*36950*/  LDGSTS.E [R14+0x48004], desc[UR60][R16.64], !P6 ;  /* 0x48004000100e7fae */ /* 0x0003e2000f12187c */
[----:B------:R-:W-:Y:S01]  /*36960*/  VIADD R244, R244, 0xffffff5f ;  /* 0xffffff5ff4f47836 */ /* 0x000fe20000000000 */
[----:B------:R-:W4:Y:S02]  /*36970*/  LDC R22, c[0x0][0x230] ;  /* 0x00008c00ff167b82 */ /* 0x000f240000000800 */
[----:B-1----:R-:W4:Y:S04]  /*36980*/  LDL.LU.64 R226, [R1+0x670] ;  /* 0x0006700001e27983 */ /* 0x002f280000300a00 */
[----:B------:R-:W4:Y:S04]  /*36990*/  LDL.LU.64 R228, [R1+0x668] ;  /* 0x0006680001e47983 */ /* 0x000f280000300a00 */
[----:B------:R1:W-:Y:S04]  /*369a0*/  STL.64 [R1+0x1e40], R220 ;  /* 0x001e40dc01007387 */ /* 0x0003e80000100a00 */
[----:B------:R-:W4:Y:S01]  /*369b0*/  LDL.LU.64 R232, [R1+0x660] ;  /* 0x0006600001e87983 */ /* 0x000f220000300a00 */
[----:B------:R-:W-:-:S03]  /*369c0*/  IMAD.WIDE R16, R13, 0x4, R234 ;  /* 0x000000040d107825 */ /* 0x000fc600078e02ea */
[----:B------:R2:W-:Y:S04]  /*369d0*/  LDGSTS.E [R14+0x4c004], desc[UR60][R10.64], !P6 ;  /* 0x4c0040000a0e7fae */ /* 0x0005e8000f12187c */
[----:B------:R1:W-:Y:S04]  /*369e0*/  STL.64 [R1+0x1e48], R216 ;  /* 0x001e48d801007387 */ /* 0x0003e80000100a00 */
[----:B------:R-:W4:Y:S04]  /*369f0*/  LDL.LU.64 R230, [R1+0x6d8] ;  /* 0x0006d80001e67983 */ /* 0x000f280000300a00 */
[----:B------:R1:W-:Y:S04]  /*36a00*/  STL.64 [R1+0x1e50], R16 ;  /* 0x001e501001007387 */ /* 0x0003e80000100a00 */
[----:B------:R-:W-:Y:S04]  /*36a10*/  LDGSTS.E [R14+0x40008], desc[UR60][R220.64], !P0 ;  /* 0x40008000dc0e7fae */ /* 0x000fe8000c12187c */
[----:B------:R-:W-:Y:S04]  /*36a20*/  LDGSTS.E [R14+0x44008], desc[UR60][R216.64], !P0 ;  /* 0x44008000d80e7fae */ /* 0x000fe8000c12187c */
[----:B------:R1:W-:Y:S01]  /*36a30*/  LDGSTS.E [R14+0x48008], desc[UR60][R16.64], !P0 ;  /* 0x48008000100e7fae */ /* 0x0003e2000c12187c */
[----:B--2---:R-:W-:-:S05]  /*36a40*/  IMAD.WIDE R10, R13, 0x4, R222 ;  /* 0x000000040d0a7825 */ /* 0x004fca00078e02de */
[----:B------:R2:W-:Y:S01]  /*36a50*/  STL.64 [R1+0x1e58], R10 ;  /* 0x001e580a01007387 */ /* 0x0005e20000100a00 */
[----:B---3--:R-:W-:-:S03]  /*36a60*/  IMAD.WIDE R26, R13, 0x4, R26 ;  /* 0x000000040d1a7825 */ /* 0x008fc600078e021a */
[----:B------:R-:W3:Y:S01]  /*36a70*/  LDL.LU.64 R222, [R1+0x658] ;  /* 0x0006580001de7983 */ /* 0x000ee20000300a00 */
[----:B------:R-:W-:-:S03]  /*36a80*/  IMAD.WIDE R24, R13, 0x4, R24 ;  /* 0x000000040d187825 */ /* 0x000fc600078e0218 */
[----:B-1----:R-:W3:Y:S04]  /*36a90*/  LDL.LU.64 R220, [R1+0x650] ;  /* 0x0006500001dc7983 */ /* 0x002ee80000300a00 */
[----:B------:R-:W3:Y:S04]  /*36aa0*/  LDL.LU.64 R216, [R1+0x648] ;  /* 0x0006480001d87983 */ /* 0x000ee80000300a00 */
[----:B------:R2:W-:Y:S01]  /*36ab0*/  LDGSTS.E [R14+0x4c008], desc[UR60][R10.64], !P0 ;  /* 0x4c0080000a0e7fae */ /* 0x0005e2000c12187c */
[----:B------:R-:W-:-:S03]  /*36ac0*/  IMAD.WIDE R16, R13, 0x4, R224 ;  /* 0x000000040d107825 */ /* 0x000fc600078e02e0 */
[----:B------:R1:W-:Y:S04]  /*36ad0*/  STL.64 [R1+0x1e60], R26 ;  /* 0x001e601a01007387 */ /* 0x0003e80000100a00 */
[----:B------:R4:W-:Y:S01]  /*36ae0*/  STL.64 [R1+0x1e68], R24 ;  /* 0x001e681801007387 */ /* 0x0009e20000100a00 */
[----:B--2---:R-:W-:-:S03]  /*36af0*/  IMAD.WIDE R10, R13, 0x4, R218 ;  /* 0x000000040d0a7825 */ /* 0x004fc600078e02da */
[----:B------:R2:W-:Y:S04]  /*36b00*/  STL.64 [R1+0x1e70], R16 ;  /* 0x001e701001007387 */ /* 0x0005e80000100a00 */
[----:B------:R-:W3:Y:S04]  /*36b10*/  LDL.LU.64 R234, [R1+0x640] ;  /* 0x0006400001ea7983 */ /* 0x000ee80000300a00 */
[----:B------:R2:W-:Y:S04]  /*36b20*/  STL.64 [R1+0x1e78], R10 ;  /* 0x001e780a01007387 */ /* 0x0005e80000100a00 */
[----:B------:R-:W3:Y:S04]  /*36b30*/  LDL.LU.64 R224, [R1+0x638] ;  /* 0x0006380001e07983 */ /* 0x000ee80000300a00 */
[----:B------:R-:W-:Y:S01]  /*36b40*/  LDGSTS.E [R14+0x4000c], desc[UR60][R26.64], !P1 ;  /* 0x4000c0001a0e7fae */ /* 0x000fe2000c92187c */
[----:B------:R-:W-:-:S03]  /*36b50*/  ISETP.GE.U32.AND P2, PT, R244, 0x7ffffee0, PT ;  /* 0x7ffffee0f400780c */ /* 0x000fc60003f46070 */
[----:B------:R2:W-:Y:S04]  /*36b60*/  LDGSTS.E [R14+0x4400c], desc[UR60][R24.64], !P1 ;  /* 0x4400c000180e7fae */ /* 0x0005e8000c92187c */
[----:B------:R2:W-:Y:S04]  /*36b70*/  LDGSTS.E [R14+0x4800c], desc[UR60][R16.64], !P1 ;  /* 0x4800c000100e7fae */ /* 0x0005e8000c92187c */
[----:B-1----:R-:W3:Y:S04]  /*36b80*/  LDL.LU.64 R26, [R1+0x630] ;  /* 0x00063000011a7983 */ /* 0x002ee80000300a00 */
[----:B------:R-:W3:Y:S01]  /*36b90*/  LDL.LU.64 R218, [R1+0x628] ;  /* 0x0006280001da7983 */ /* 0x000ee20000300a00 */
[C---:B----4-:R-:W-:Y:S01]  /*36ba0*/  IMAD.WIDE R226, R13.reuse, 0x4, R226 ;  /* 0x000000040de27825 */ /* 0x050fe200078e02e2 */
[----:B--2---:R-:W1:Y:S02]  /*36bb0*/  LDC R24, c[0x0][0x230] ;  /* 0x00008c00ff187b82 */ /* 0x004e640000000800 */
[----:B------:R2:W-:Y:S01]  /*36bc0*/  LDGSTS.E [R14+0x4c00c], desc[UR60][R10.64], !P1 ;  /* 0x4c00c0000a0e7fae */ /* 0x0005e2000c92187c */
[----:B------:R-:W-:-:S04]  /*36bd0*/  IMAD.WIDE R228, R13, 0x4, R228 ;  /* 0x000000040de47825 */ /* 0x000fc800078e02e4 */
[C---:B------:R-:W-:Y:S01]  /*36be0*/  IMAD.WIDE R16, R13.reuse, 0x4, R232 ;  /* 0x000000040d107825 */ /* 0x040fe200078e02e8 */
[----:B------:R4:W-:Y:S03]  /*36bf0*/  STL.64 [R1+0x2270], R226 ;  /* 0x002270e201007387 */ /* 0x0009e60000100a00 */
[----:B------:R-:W-:Y:S01]  /*36c00*/  VIADD R20, R252, 0xffffff5e ;  /* 0xffffff5efc147836 */ /* 0x000fe20000000000 */
[----:B------:R3:W-:Y:S01]  /*36c10*/  STL.64 [R1+0x2280], R228 ;  /* 0x002280e401007387 */ /* 0x0007e20000100a00 */
[----:B------:R-:W1:Y:S03]  /*36c20*/  LDC R252, c[0x0][0x23c] ;  /* 0x00008f00fffc7b82 */ /* 0x000e660000000800 */
[----:B------:R-:W-:Y:S01]  /*36c30*/  LDGSTS.E [R14+0x50000], desc[UR60][R226.64], !P2 ;  /* 0x50000000e20e7fae */ /* 0x000fe2000d12187c */
[----:B--2---:R-:W-:-:S03]  /*36c40*/  IMAD.WIDE R10, R13, 0x4, R230 ;  /* 0x000000040d0a7825 */ /* 0x004fc600078e02e6 */
[----:B------:R2:W-:Y:S01]  /*36c50*/  STL.64 [R1+0x2290], R16 ;  /* 0x0022901001007387 */ /* 0x0005e20000100a00 */
[----:B------:R-:W-:-:S03]  /*36c60*/  ISETP.GE.U32.AND P6, PT, R20, 0x7ffffedf, PT ;  /* 0x7ffffedf1400780c */ /* 0x000fc60003fc6070 */
[----:B------:R2:W-:Y:S04]  /*36c70*/  LDGSTS.E [R14+0x54000], desc[UR60][R228.64], !P2 ;  /* 0x54000000e40e7fae */ /* 0x0005e8000d12187c */
[----:B----4-:R-:W4:Y:S04]  /*36c80*/  LDL.LU.64 R226, [R1+0x6e0] ;  /* 0x0006e00001e27983 */ /* 0x010f280000300a00 */
[----:B------:R1:W-:Y:S04]  /*36c90*/  STL.64 [R1+0x22a8], R10 ;  /* 0x0022a80a01007387 */ /* 0x0003e80000100a00 */
[----:B------:R2:W-:Y:S04]  /*36ca0*/  LDGSTS.E [R14+0x58000], desc[UR60][R16.64], !P2 ;  /* 0x58000000100e7fae */ /* 0x0005e8000d12187c */
[----:B------:R1:W-:Y:S01]  /*36cb0*/  LDGSTS.E [R14+0x5c000], desc[UR60][R10.64], !P2 ;  /* 0x5c0000000a0e7fae */ /* 0x0003e2000d12187c */
[----:B---3--:R-:W-:-:S04]  /*36cc0*/  IMAD.WIDE R232, R13, 0x4, R222 ;  /* 0x000000040de87825 */ /* 0x008fc800078e02de */
[C---:B--2---:R-:W-:Y:S01]  /*36cd0*/  IMAD.WIDE R228, R13.reuse, 0x4, R220 ;  /* 0x000000040de47825 */ /* 0x044fe200078e02dc */
[----:B------:R-:W-:Y:S03]  /*36ce0*/  LDGSTS.E [R14+0x50004], desc[UR60][R232.64], !P6 ;  /* 0x50004000e80e7fae */ /* 0x000fe6000f12187c */
[C---:B------:R-:W-:Y:S01]  /*36cf0*/  IMAD.WIDE R16, R13.reuse, 0x4, R216 ;  /* 0x000000040d107825 */ /* 0x040fe200078e02d8 */
[----:B------:R-:W2:Y:S04]  /*36d00*/  LDL.LU.64 R220, [R1+0x620] ;  /* 0x0006200001dc7983 */ /* 0x000ea80000300a00 */
[----:B------:R3:W-:Y:S04]  /*36d10*/  STL.64 [R1+0x22d8], R232 ;  /* 0x0022d8e801007387 */ /* 0x0007e80000100a00 */
[----:B------:R-:W2:Y:S04]  /*36d20*/  LDL.LU.64 R216, [R1+0x618] ;  /* 0x0006180001d87983 */ /* 0x000ea80000300a00 */
[----:B------:R-:W-:Y:S04]  /*36d30*/  STL.64 [R1+0x2318], R228 ;  /* 0x002318e401007387 */ /* 0x000fe80000100a00 */
[----:B------:R-:W2:Y:S04]  /*36d40*/  LDL.LU.64 R230, [R1+0x610] ;  /* 0x0006100001e67983 */ /* 0x000ea80000300a00 */
[----:B------:R3:W-:Y:S01]  /*36d50*/  STL.64 [R1+0x2320], R16 ;  /* 0x0023201001007387 */ /* 0x0007e20000100a00 */
[----:B-1----:R-:W-:-:S03]  /*36d60*/  IMAD.WIDE R10, R13, 0x4, R234 ;  /* 0x000000040d0a7825 */ /* 0x002fc600078e02ea */
[----:B------:R-:W2:Y:S01]  /*36d70*/  LDL.LU.64 R222, [R1+0x608] ;  /* 0x0006080001de7983 */ /* 0x000ea20000300a00 */
[----:B------:R-:W-:-:S03]  /*36d80*/  IMAD.WIDE R224, R13, 0x4, R224 ;  /* 0x000000040de07825 */ /* 0x000fc600078e02e0 */
[----:B------:R-:W-:Y:S04]  /*36d90*/  LDGSTS.E [R14+0x54004], desc[UR60][R228.64], !P6 ;  /* 0x54004000e40e7fae */ /* 0x000fe8000f12187c */
[----:B------:R4:W-:Y:S04]  /*36da0*/  STL.64 [R1+0x2368], R10 ;  /* 0x0023680a01007387 */ /* 0x0009e80000100a00 */
[----:B------:R1:W-:Y:S04]  /*36db0*/  LDGSTS.E [R14+0x58004], desc[UR60][R16.64], !P6 ;  /* 0x58004000100e7fae */ /* 0x0003e8000f12187c */
[----:B---3--:R-:W3:Y:S01]  /*36dc0*/  LDL.LU.64 R232, [R1+0x600] ;  /* 0x0006000001e87983 */ /* 0x008ee20000300a00 */
[----:B------:R-:W-:-:S03]  /*36dd0*/  IMAD.WIDE R26, R13, 0x4, R26 ;  /* 0x000000040d1a7825 */ /* 0x000fc600078e021a */
[----:B------:R-:W-:Y:S01]  /*36de0*/  STL.64 [R1+0x23b0], R224 ;  /* 0x0023b0e001007387 */ /* 0x000fe20000100a00 */
[----:B-1----:R-:W-:-:S03]  /*36df0*/  IMAD.WIDE R16, R13, 0x4, R218 ;  /* 0x000000040d107825 */ /* 0x002fc600078e02da */
[----:B------:R4:W-:Y:S04]  /*36e00*/  LDGSTS.E [R14+0x5c004], desc[UR60][R10.64], !P6 ;  /* 0x5c0040000a0e7fae */ /* 0x0009e8000f12187c */
[----:B------:R-:W3:Y:S04]  /*36e10*/  LDL.LU.64 R218, [R1+0x5f8] ;  /* 0x0005f80001da7983 */ /* 0x000ee80000300a00 */
[----:B------:R1:W-:Y:S04]  /*36e20*/  STL.64 [R1+0x23b8], R26 ;  /* 0x0023b81a01007387 */ /* 0x0003e80000100a00 */
[----:B------:R-:W3:Y:S04]  /*36e30*/  LDL.LU.64 R236, [R1+0x5f0] ;  /* 0x0005f00001ec7983 */ /* 0x000ee80000300a00 */
[----:B------:R2:W-:Y:S04]  /*36e40*/  STL.64 [R1+0x23c0], R16 ;  /* 0x0023c01001007387 */ /* 0x0005e80000100a00 */
[----:B------:R-:W3:Y:S01]  /*36e50*/  LDL.LU.64 R234, [R1+0x6e8] ;  /* 0x0006e80001ea7983 */ /* 0x000ee20000300a00 */
[----:B------:R-:W-:-:S05]  /*36e60*/  VIADD R20, R245, 0xffffff5d ;  /* 0xffffff5df5147836 */ /* 0x000fca0000000000 */
[----:B------:R-:W-:Y:S01]  /*36e70*/  ISETP.GE.U32.AND P0, PT, R20, 0x7ffffede, PT ;  /* 0x7ffffede1400780c */ /* 0x000fe20003f06070 */
[----:B----4-:R-:W-:Y:S01]  /*36e80*/  IMAD.WIDE R10, R13, 0x4, R226 ;  /* 0x000000040d0a7825 */ /* 0x010fe200078e02e2 */
[----:B------:R-:W-:Y:S02]  /*36e90*/  IADD3 R20, R23, -0xa4, RZ ;  /* 0xffffff5c17147810 */ /* 0x000fe40007ffe0ff */
[----:B------:R-:W4:Y:S02]  /*36ea0*/  LDC R23, c[0x0][0x230] ;  /* 0x00008c00ff177b82 */ /* 0x000f240000000800 */
[----:B------:R-:W-:Y:S01]  /*36eb0*/  ISETP.GE.U32.AND P1, PT, R20, 0x7ffffedd, PT ;  /* 0x7ffffedd1400780c */ /* 0x000fe20003f26070 */
[----:B------:R2:W-:Y:S04]  /*36ec0*/  STL.64 [R1+0x23c8], R10 ;  /* 0x0023c80a01007387 */ /* 0x0005e80000100a00 */
[----:B------:R-:W4:Y:S04]  /*36ed0*/  LDL.LU.64 R228, [R1+0x5e8] ;  /* 0x0005e80001e47983 */ /* 0x000f280000300a00 */
[----:B------:R-:W-:Y:S04]  /*36ee0*/  LDGSTS.E [R14+0x50008], desc[UR60][R224.64], !P0 ;  /* 0x50008000e00e7fae */ /* 0x000fe8000c12187c */
[----:B------:R-:W-:Y:S01]  /*36ef0*/  LDGSTS.E [R14+0x54008], desc[UR60][R26.64], !P0 ;  /* 0x540080001a0e7fae */ /* 0x000fe2000c12187c */
[----:B------:R-:W-:-:S02]  /*36f00*/  VIADD R20, R21, 0xffffff3f ;  /* 0xffffff3f15147836 */ /* 0x000fc40000000000 */
[----:B------:R-:W4:Y:S01]  /*36f10*/  LDC R21, c[0x0][0x230] ;  /* 0x00008c00ff157b82 */ /* 0x000f220000000800 */
[----:B------:R2:W-:Y:S04]  /*36f20*/  LDGSTS.E [R14+0x58008], desc[UR60][R16.64], !P0 ;  /* 0x58008000100e7fae */ /* 0x0005e8000c12187c */
[----:B------:R2:W-:Y:S04]  /*36f30*/  LDGSTS.E [R14+0x5c008], desc[UR60][R10.64], !P0 ;  /* 0x5c0080000a0e7fae */ /* 0x0005e8000c12187c */
[----:B-1----:R-:W4:Y:S04]  /*36f40*/  LDL.LU.64 R26, [R1+0x5e0] ;  /* 0x0005e000011a7983 */ /* 0x002f280000300a00 */
[----:B------:R-:W4:Y:S01]  /*36f50*/  LDL.LU.64 R226, [R1+0x5d8] ;  /* 0x0005d80001e27983 */ /* 0x000f220000300a00 */
[----:B------:R-:W-:-:S03]  /*36f60*/  ISETP.GE.U32.AND P2, PT, R20, 0x7ffffec0, PT ;  /* 0x7ffffec01400780c */ /* 0x000fc60003f46070 */
[----:B------:R-:W4:Y:S01]  /*36f70*/  LDL.LU.64 R224, [R1+0x5d0] ;  /* 0x0005d00001e07983 */ /* 0x000f220000300a00 */
[----:B--2---:R-:W-:-:S04]  /*36f80*/  IMAD.WIDE R220, R13, 0x4, R220 ;  /* 0x000000040ddc7825 */ /* 0x004fc800078e02dc */
[C---:B------:R-:W-:Y:S01]  /*36f90*/  IMAD.WIDE R216, R13.reuse, 0x4, R216 ;  /* 0x000000040dd87825 */ /* 0x040fe200078e02d8 */
[----:B------:R1:W-:Y:S03]  /*36fa0*/  STL.64 [R1+0x23d0], R220 ;  /* 0x0023d0dc01007387 */ /* 0x0003e60000100a00 */
[C---:B------:R-:W-:Y:S01]  /*36fb0*/  IMAD.WIDE R16, R13.reuse, 0x4, R230 ;  /* 0x000000040d107825 */ /* 0x040fe200078e02e6 */
[----:B------:R2:W-:Y:S03]  /*36fc0*/  STL.64 [R1+0x23d8], R216 ;  /* 0x0023d8d801007387 */ /* 0x0005e60000100a00 */
[C---:B------:R-:W-:Y:S01]  /*36fd0*/  IMAD.WIDE R10, R13.reuse, 0x4, R222 ;  /* 0x000000040d0a7825 */ /* 0x040fe200078e02de */
[----:B------:R2:W-:Y:S04]  /*36fe0*/  STL.64 [R1+0x2400], R16 ;  /* 0x0024001001007387 */ /* 0x0005e80000100a00 */
[----:B------:R-:W-:Y:S04]  /*36ff0*/  LDGSTS.E [R14+0x5000c], desc[UR60][R220.64], !P1 ;  /* 0x5000c000dc0e7fae */ /* 0x000fe8000c92187c */
[----:B------:R2:W-:Y:S04]  /*37000*/  STL.64 [R1+0x2460], R10 ;  /* 0x0024600a01007387 */ /* 0x0005e80000100a00 */
[----:B------:R-:W-:Y:S04]  /*37010*/  LDGSTS.E [R14+0x5400c], desc[UR60][R216.64], !P1 ;  /* 0x5400c000d80e7fae */ /* 0x000fe8000c92187c */
[----:B-1----:R-:W4:Y:S01]  /*37020*/  LDL.LU.64 R220, [R1+0x5c8] ;  /* 0x0005c80001dc7983 */ /* 0x002f220000300a00 */
[----:B---3--:R-:W-:-:S03]  /*37030*/  IMAD.WIDE R232, R13, 0x4, R232 ;  /* 0x000000040de87825 */ /* 0x008fc600078e02e8 */
[----:B------:R-:W3:Y:S04]  /*37040*/  LDL.LU.64 R230, [R1+0x5c0] ;  /* 0x0005c00001e67983 */ /* 0x000ee80000300a00 */
[----:B------:R-:W3:Y:S04]  /*37050*/  LDL.LU.64 R222, [R1+0x5b8] ;  /* 0x0005b80001de7983 */ /* 0x000ee80000300a00 */
[----:B------:R1:W-:Y:S01]  /*37060*/  LDGSTS.E [R14+0x5800c], desc[UR60][R16.64], !P1 ;  /* 0x5800c000100e7fae */ /* 0x0003e2000c92187c */
[----:B------:R-:W-:-:S03]  /*37070*/  IMAD.WIDE R218, R13, 0x4, R218 ;  /* 0x000000040dda7825 */ /* 0x000fc600078e02da */
[----:B------:R1:W-:Y:S04]  /*37080*/  LDGSTS.E [R14+0x5c00c], desc[UR60][R10.64], !P1 ;  /* 0x5c00c0000a0e7fae */ /* 0x0003e8000c92187c */
[----:B--2---:R-:W2:Y:S01]  /*37090*/  LDL.LU.64 R216, [R1+0x6f0] ;  /* 0x0006f00001d87983 */ /* 0x004ea20000300a00 */
[----:B-1----:R-:W-:-:S03]  /*370a0*/  IMAD.WIDE R16, R13, 0x4, R236 ;  /* 0x000000040d107825 */ /* 0x002fc600078e02ec */
[----:B------:R4:W-:Y:S01]  /*370b0*/  STL.64 [R1+0x2770], R232 ;  /* 0x002770e801007387 */ /* 0x0009e20000100a00 */
[----:B------:R-:W-:-:S03]  /*370c0*/  IMAD.WIDE R10, R13, 0x4, R234 ;  /* 0x000000040d0a7825 */ /* 0x000fc600078e02ea */
[----:B------:R1:W-:Y:S04]  /*370d0*/  STL.64 [R1+0x2768], R218 ;  /* 0x002768da01007387 */ /* 0x0003e80000100a00 */
[----:B------:R4:W-:Y:S04]  /*370e0*/  LDGSTS.E [R14+0x60000], desc[UR60][R232.64], !P2 ;  /* 0x60000000e80e7fae */ /* 0x0009e8000d12187c */
[----:B------:R1:W-:Y:S04]  /*370f0*/  STL.64 [R1+0x2760], R16 ;  /* 0x0027601001007387 */ /* 0x0003e80000100a00 */
[----:B------:R-:W-:Y:S04]  /*37100*/  LDGSTS.E [R14+0x64000], desc[UR60][R218.64], !P2 ;  /* 0x64000000da0e7fae */ /* 0x000fe8000d12187c */
[----:B------:R1:W-:Y:S01]  /*37110*/  STL.64 [R1+0x2758], R10 ;  /* 0x0027580a01007387 */ /* 0x0003e20000100a00 */
[----:B------:R-:W-:-:S02]  /*37120*/  VIADD R20, R22, 0xffffff3e ;  /* 0xffffff3e16147836 */ /* 0x000fc40000000000 */
[----:B----4-:R-:W-:Y:S01]  /*37130*/  IMAD.WIDE R232, R13, 0x4, R228 ;  /* 0x000000040de87825 */ /* 0x010fe200078e02e4 */
[----:B------:R4:W-:Y:S01]  /*37140*/  LDGSTS.E [R14+0x68000], desc[UR60][R16.64], !P2 ;  /* 0x68000000100e7fae */ /* 0x0009e2000d12187c */
[----:B------:R-:W2:Y:S03]  /*37150*/  LDC R22, c[0x0][0x230] ;  /* 0x00008c00ff167b82 */ /* 0x000ea60000000800 */
[----:B-1----:R-:W2:Y:S01]  /*37160*/  LDL.LU.64 R218, [R1+0x5b0] ;  /* 0x0005b00001da7983 */ /* 0x002ea20000300a00 */
[----:B------:R-:W-:Y:S02]  /*37170*/  ISETP.GE.U32.AND P6, PT, R20, 0x7ffffebf, PT ;  /* 0x7ffffebf1400780c */ /* 0x000fe40003fc6070 */
[----:B------:R-:W-:Y:S01]  /*37180*/  IADD3 R20, R24, -0xc3, RZ ;  /* 0xffffff3d18147810 */ /* 0x000fe20007ffe0ff */
[----:B------:R1:W-:Y:S01]  /*37190*/  LDGSTS.E [R14+0x6c000], desc[UR60][R10.64], !P2 ;  /* 0x6c0000000a0e7fae */ /* 0x0003e2000d12187c */
[----:B------:R-:W1:Y:S02]  /*371a0*/  LDC R24, c[0x0][0x230] ;  /* 0x00008c00ff187b82 */ /* 0x000e640000000800 */
[----:B------:R-:W-:Y:S01]  /*371b0*/  ISETP.GE.U32.AND P0, PT, R20, 0x7ffffebe, PT ;  /* 0x7ffffebe1400780c */ /* 0x000fe20003f06070 */
[----:B------:R-:W-:Y:S01]  /*371c0*/  VIADD R20, R23, 0xffffff3c ;  /* 0xffffff3c17147836 */ /* 0x000fe20000000000 */
[----:B------:R-:W-:Y:S01]  /*371d0*/  STL.64 [R1+0x2750], R232 ;  /* 0x002750e801007387 */ /* 0x000fe20000100a00 */
[----:B------:R-:W-:-:S03]  /*371e0*/  IMAD.WIDE R26, R13, 0x4, R26 ;  /* 0x000000040d1a7825 */ /* 0x000fc600078e021a */
[----:B------:R-:W2:Y:S01]  /*371f0*/  LDL.LU.64 R228, [R1+0x5a8] ;  /* 0x0005a80001e47983 */ /* 0x000ea20000300a00 */
[----:B----4-:R-:W-:Y:S01]  /*37200*/  IMAD.WIDE R16, R13, 0x4, R226 ;  /* 0x000000040d107825 */ /* 0x010fe200078e02e2 */
[----:B------:R-:W-:Y:S02]  /*37210*/  ISETP.GE.U32.AND P1, PT, R20, 0x7ffffebd, PT ;  /* 0x7ffffebd1400780c */ /* 0x000fe40003f26070 */
[----:B------:R4:W-:Y:S01]  /*37220*/  STL.64 [R1+0x2748], R26 ;  /* 0x0027481a01007387 */ /* 0x0009e20000100a00 */
[----:B------:R-:W2:Y:S01]  /*37230*/  LDC R23, c[0x0][0x230] ;  /* 0x00008c00ff177b82 */ /* 0x000ea20000000800 */
[----:B------:R-:W-:Y:S02]  /*37240*/  VIADD R20, R21, 0xffffff1f ;  /* 0xffffff1f15147836 */ /* 0x000fe40000000000 */
[----:B------:R-:W2:Y:S01]  /*37250*/  LDL.LU.64 R226, [R1+0x5a0] ;  /* 0x0005a00001e27983 */ /* 0x000ea20000300a00 */
[----:B-1----:R-:W-:-:S03]  /*37260*/  IMAD.WIDE R10, R13, 0x4, R224 ;  /* 0x000000040d0a7825 */ /* 0x002fc600078e02e0 */
[----:B------:R1:W-:Y:S01]  /*37270*/  STL.64 [R1+0x2740], R16 ;  /* 0x0027401001007387 */ /* 0x0003e20000100a00 */
[----:B------:R-:W-:Y:S01]  /*37280*/  ISETP.GE.U32.AND P2, PT, R20, 0x7ffffea0, PT ;  /* 0x7ffffea01400780c */ /* 0x000fe20003f46070 */
[----:B------:R-:W2:Y:S02]  /*37290*/  LDC R21, c[0x0][0x230] ;  /* 0x00008c00ff157b82 */ /* 0x000ea40000000800 */
[----:B------:R-:W2:Y:S01]  /*372a0*/  LDL.LU.64 R224, [R1+0x598] ;  /* 0x0005980001e07983 */ /* 0x000ea20000300a00 */
[----:B------:R-:W-:-:S03]  /*372b0*/  IADD3 R20, R24, -0xe2, RZ ;  /* 0xffffff1e18147810 */ /* 0x000fc60007ffe0ff */
[----:B------:R-:W-:Y:S04]  /*372c0*/  LDGSTS.E [R14+0x60004], desc[UR60][R232.64], !P6 ;  /* 0x60004000e80e7fae */ /* 0x000fe8000f12187c */
[----:B------:R-:W-:Y:S04]  /*372d0*/  LDGSTS.E [R14+0x64004], desc[UR60][R26.64], !P6 ;  /* 0x640040001a0e7fae */ /* 0x000fe8000f12187c */
[----:B------:R2:W-:Y:S04]  /*372e0*/  STL.64 [R1+0x2738], R10 ;  /* 0x0027380a01007387 */ /* 0x0005e80000100a00 */
[----:B------:R1:W-:Y:S04]  /*372f0*/  LDGSTS.E [R14+0x68004], desc[UR60][R16.64], !P6 ;  /* 0x68004000100e7fae */ /* 0x0003e8000f12187c */
[----:B----4-:R-:W4:Y:S04]  /*37300*/  LDL.LU.64 R26, [R1+0x590] ;  /* 0x00059000011a7983 */ /* 0x010f280000300a00 */
[----:B------:R2:W-:Y:S01]  /*37310*/  LDGSTS.E [R14+0x6c004], desc[UR60][R10.64], !P6 ;  /* 0x6c0040000a0e7fae */ /* 0x0005e2000f12187c */
[----:B------:R-:W-:-:S04]  /*37320*/  IMAD.WIDE R220, R13, 0x4, R220 ;  /* 0x000000040ddc7825 */ /* 0x000fc800078e02dc */
[C---:B---3--:R-:W-:Y:S01]  /*37330*/  IMAD.WIDE R24, R13.reuse, 0x4, R230 ;  /* 0x000000040d187825 */ /* 0x048fe200078e02e6 */
[----:B------:R3:W-:Y:S03]  /*37340*/  STL.64 [R1+0x2730], R220 ;  /* 0x002730dc01007387 */ /* 0x0007e60000100a00 */
[C---:B-1----:R-:W-:Y:S01]  /*37350*/  IMAD.WIDE R16, R13.reuse, 0x4, R222 ;  /* 0x000000040d107825 */ /* 0x042fe200078e02de */
[----:B------:R-:W4:Y:S04]  /*37360*/  LDL.LU.64 R236, [R1+0x588] ;  /* 0x0005880001ec7983 */ /* 0x000f280000300a00 */
[----:B------:R1:W-:Y:S04]  /*37370*/  STL.64 [R1+0x2728], R24 ;  /* 0x0027281801007387 */ /* 0x0003e80000100a00 */
[----:B------:R-:W4:Y:S01]  /*37380*/  LDL.LU.64 R234, [R1+0x580] ;  /* 0x0005800001ea7983 */ /* 0x000f220000300a00 */
[----:B--2---:R-:W-:-:S03]  /*37390*/  IMAD.WIDE R10, R13, 0x4, R216 ;  /* 0x000000040d0a7825 */ /* 0x004fc600078e02d8 */
[----:B------:R2:W-:Y:S04]  /*373a0*/  STL.64 [R1+0x2720], R16 ;  /* 0x0027201001007387 */ /* 0x0005e80000100a00 */
[----:B------:R-:W4:Y:S04]  /*373b0*/  LDL.LU.64 R216, [R1+0x6f8] ;  /* 0x0006f80001d87983 */ /* 0x000f280000300a00 */
[----:B------:R3:W-:Y:S04]  /*373c0*/  LDGSTS.E [R14+0x60008], desc[UR60][R220.64], !P0 ;  /* 0x60008000dc0e7fae */ /* 0x0007e8000c12187c */
[----:B------:R2:W-:Y:S04]  /*373d0*/  STL.64 [R1+0x2718], R10 ;  /* 0x0027180a01007387 */ /* 0x0005e80000100a00 */
[----:B------:R1:W-:Y:S04]  /*373e0*/  LDGSTS.E [R14+0x64008], desc[UR60][R24.64], !P0 ;  /* 0x64008000180e7fae */ /* 0x0003e8000c12187c */
[----:B------:R2:W-:Y:S04]  /*373f0*/  LDGSTS.E [R14+0x68008], desc[UR60][R16.64], !P0 ;  /* 0x68008000100e7fae */ /* 0x0005e8000c12187c */
[----:B------:R2:W-:Y:S01]  /*37400*/  LDGSTS.E [R14+0x6c008], desc[UR60][R10.64], !P0 ;  /* 0x6c0080000a0e7fae */ /* 0x0005e2000c12187c */
[----:B---3--:R-:W-:-:S03]  /*37410*/  IMAD.WIDE R220, R13, 0x4, R218 ;  /* 0x000000040ddc7825 */ /* 0x008fc600078e02da */
[----:B------:R-:W3:Y:S04]  /*37420*/  LDL.LU.64 R218, [R1+0x578] ;  /* 0x0005780001da7983 */ /* 0x000ee80000300a00 */
[----:B------:R-:W3:Y:S04]  /*37430*/  LDL.LU.64 R232, [R1+0x570] ;  /* 0x0005700001e87983 */ /* 0x000ee80000300a00 */
[----:B------:R-:W3:Y:S04]  /*37440*/  LDL.LU.64 R230, [R1+0x568] ;  /* 0x0005680001e67983 */ /* 0x000ee80000300a00 */
[----:B------:R4:W-:Y:S04]  /*37450*/  STL.64 [R1+0x2710], R220 ;  /* 0x002710dc01007387 */ /* 0x0009e80000100a00 */
[----:B------:R-:W3:Y:S01]  /*37460*/  LDL.LU.64 R222, [R1+0x560] ;  /* 0x0005600001de7983 */ /* 0x000ee20000300a00 */
[----:B-1----:R-:W-:-:S03]  /*37470*/  IMAD.WIDE R24, R13, 0x4, R228 ;  /* 0x000000040d187825 */ /* 0x002fc600078e02e4 */
[----:B------:R-:W-:Y:S01]  /*37480*/  LDGSTS.E [R14+0x6000c], desc[UR60][R220.64], !P1 ;  /* 0x6000c000dc0e7fae */ /* 0x000fe2000c92187c */
[----:B--2---:R-:W-:-:S03]  /*37490*/  IMAD.WIDE R16, R13, 0x4, R226 ;  /* 0x000000040d107825 */ /* 0x004fc600078e02e2 */
[----:B------:R1:W-:Y:S01]  /*374a0*/  STL.64 [R1+0x2708], R24 ;  /* 0x0027081801007387 */ /* 0x0003e20000100a00 */
[----:B------:R-:W-:-:S03]  /*374b0*/  IMAD.WIDE R10, R13, 0x4, R224 ;  /* 0x000000040d0a7825 */ /* 0x000fc600078e02e0 */
[----:B------:R2:W-:Y:S04]  /*374c0*/  STL.64 [R1+0x2700], R16 ;  /* 0x0027001001007387 */ /* 0x0005e80000100a00 */
[----:B------:R2:W-:Y:S04]  /*374d0*/  STL.64 [R1+0x26f8], R10 ;  /* 0x0026f80a01007387 */ /* 0x0005e80000100a00 */
[----:B------:R-:W3:Y:S04]  /*374e0*/  LDL.LU.64 R226, [R1+0x558] ;  /* 0x0005580001e27983 */ /* 0x000ee80000300a00 */
[----:B------:R-:W3:Y:S04]  /*374f0*/  LDL.LU.64 R228, [R1+0x550] ;  /* 0x0005500001e47983 */ /* 0x000ee80000300a00 */
[----:B------:R1:W-:Y:S01]  /*37500*/  LDGSTS.E [R14+0x6400c], desc[UR60][R24.64], !P1 ;  /* 0x6400c000180e7fae */ /* 0x0003e2000c92187c */
[----:B----4-:R-:W-:-:S03]  /*37510*/  IMAD.WIDE R26, R13, 0x4, R26 ;  /* 0x000000040d1a7825 */ /* 0x010fc600078e021a */
[----:B------:R2:W-:Y:S01]  /*37520*/  LDGSTS.E [R14+0x6800c], desc[UR60][R16.64], !P1 ;  /* 0x6800c000100e7fae */ /* 0x0005e2000c92187c */
[----:B------:R-:W-:-:S03]  /*37530*/  ISETP.GE.U32.AND P6, PT, R20, 0x7ffffe9f, PT ;  /* 0x7ffffe9f1400780c */ /* 0x000fc60003fc6070 */
[----:B------:R-:W4:Y:S04]  /*37540*/  LDL.LU.64 R224, [R1+0x548] ;  /* 0x0005480001e07983 */ /* 0x000f280000300a00 */
[----:B------:R2:W-:Y:S04]  /*37550*/  LDGSTS.E [R14+0x6c00c], desc[UR60][R10.64], !P1 ;  /* 0x6c00c0000a0e7fae */ /* 0x0005e8000c92187c */
[----:B------:R2:W-:Y:S04]  /*37560*/  STL.64 [R1+0x26f0], R26 ;  /* 0x0026f01a01007387 */ /* 0x0005e80000100a00 */
[----:B------:R-:W4:Y:S04]  /*37570*/  LDL.LU.64 R220, [R1+0x700] ;  /* 0x0007000001dc7983 */ /* 0x000f280000300a00 */
[----:B------:R-:W-:Y:S01]  /*37580*/  LDGSTS.E [R14+0x70000], desc[UR60][R26.64], !P2 ;  /* 0x700000001a0e7fae */ /* 0x000fe2000d12187c */
[----:B-1----:R-:W-:-:S04]  /*37590*/  IMAD.WIDE R24, R13, 0x4, R236 ;  /* 0x000000040d187825 */ /* 0x002fc800078e02ec */
[C---:B--2---:R-:W-:Y:S01]  /*375a0*/  IMAD.WIDE R16, R13.reuse, 0x4, R234 ;  /* 0x000000040d107825 */ /* 0x044fe200078e02ea */
[----:B------:R1:W-:Y:S03]  /*375b0*/  STL.64 [R1+0x26e8], R24 ;  /* 0x0026e81801007387 */ /* 0x0003e60000100a00 */
[C---:B------:R-:W-:Y:S01]  /*375c0*/  IMAD.WIDE R10, R13.reuse, 0x4, R216 ;  /* 0x000000040d0a7825 */ /* 0x040fe200078e02d8 */
[----:B------:R2:W-:Y:S04]  /*375d0*/  STL.64 [R1+0x26e0], R16 ;  /* 0x0026e01001007387 */ /* 0x0005e80000100a00 */
[----:B------:R1:W-:Y:S04]  /*375e0*/  LDGSTS.E [R14+0x74000], desc[UR60][R24.64], !P2 ;  /* 0x74000000180e7fae */ /* 0x0003e8000d12187c */
[----:B------:R2:W-:Y:S04]  /*375f0*/  STL.64 [R1+0x26d8], R10 ;  /* 0x0026d80a01007387 */ /* 0x0005e80000100a00 */
[----:B------:R-:W4:Y:S04]  /*37600*/  LDL.LU.64 R216, [R1+0x540] ;  /* 0x0005400001d87983 */ /* 0x000f280000300a00 */
[----:B------:R2:W-:Y:S04]  /*37610*/  LDGSTS.E [R14+0x78000], desc[UR60][R16.64], !P2 ;  /* 0x78000000100e7fae */ /* 0x0005e8000d12187c */
[----:B------:R2:W-:Y:S04]  /*37620*/  LDGSTS.E [R14+0x7c000], desc[UR60][R10.64], !P2 ;  /* 0x7c0000000a0e7fae */ /* 0x0005e8000d12187c */
[----:B------:R-:W4:Y:S01]  /*37630*/  LDL.LU.64 R26, [R1+0x538] ;  /* 0x00053800011a7983 */ /* 0x000f220000300a00 */
[----:B---3--:R-:W-:-:S04]  /*37640*/  IMAD.WIDE R218, R13, 0x4, R218 ;  /* 0x000000040dda7825 */ /* 0x008fc800078e02da */
[C---:B-1----:R-:W-:Y:S01]  /*37650*/  IMAD.WIDE R24, R13.reuse, 0x4, R232 ;  /* 0x000000040d187825 */ /* 0x042fe200078e02e8 */
[----:B------:R1:W-:Y:S03]  /*37660*/  STL.64 [R1+0x26d0], R218 ;  /* 0x0026d0da01007387 */ /* 0x0003e60000100a00 */
[C---:B--2---:R-:W-:Y:S01]  /*37670*/  IMAD.WIDE R16, R13.reuse, 0x4, R230 ;  /* 0x000000040d107825 */ /* 0x044fe200078e02e6 */
[----:B------:R-:W2:Y:S04]  /*37680*/  LDL.LU.64 R234, [R1+0x530] ;  /* 0x0005300001ea7983 */ /* 0x000ea80000300a00 */
[----:B------:R3:W-:Y:S01]  /*37690*/  STL.64 [R1+0x26c8], R24 ;  /* 0x0026c81801007387 */ /* 0x0007e20000100a00 */
[----:B------:R-:W-:-:S03]  /*376a0*/  IMAD.WIDE R10, R13, 0x4, R222 ;  /* 0x000000040d0a7825 */ /* 0x000fc600078e02de */
[----:B------:R-:W2:Y:S04]  /*376b0*/  LDL.LU.64 R230, [R1+0x528] ;  /* 0x0005280001e67983 */ /* 0x000ea80000300a00 */
[----:B------:R4:W-:Y:S04]  /*376c0*/  STL.64 [R1+0x26c0], R16 ;  /* 0x0026c01001007387 */ /* 0x0009e80000100a00 */
[----:B------:R4:W-:Y:S04]  /*376d0*/  STL.64 [R1+0x26b8], R10 ;  /* 0x0026b80a01007387 */ /* 0x0009e80000100a00 */
[----:B------:R-:W-:Y:S01]  /*376e0*/  LDGSTS.E [R14+0x70004], desc[UR60][R218.64], !P6 ;  /* 0x70004000da0e7fae */ /* 0x000fe2000f12187c */
[----:B------:R-:W-:-:S02]  /*376f0*/  VIADD R20, R22, 0xffffff1d ;  /* 0xffffff1d16147836 */ /* 0x000fc40000000000 */
[----:B------:R-:W2:Y:S01]  /*37700*/  LDC R22, c[0x0][0x230] ;  /* 0x00008c00ff167b82 */ /* 0x000ea20000000800 */
[----:B------:R3:W-:Y:S04]  /*37710*/  LDGSTS.E [R14+0x74004], desc[UR60][R24.64], !P6 ;  /* 0x74004000180e7fae */ /* 0x0007e8000f12187c */
[----:B-1----:R-:W2:Y:S04]  /*37720*/  LDL.LU.64 R218, [R1+0x708] ;  /* 0x0007080001da7983 */ /* 0x002ea80000300a00 */
[----:B------:R-:W2:Y:S01]  /*37730*/  LDL.LU.64 R222, [R1+0x520] ;  /* 0x0005200001de7983 */ /* 0x000ea20000300a00 */
[----:B------:R-:W-:Y:S01]  /*37740*/  ISETP.GE.U32.AND P0, PT, R20, 0x7ffffe9e, PT ;  /* 0x7ffffe9e1400780c */ /* 0x000fe20003f06070 */
[----:B------:R-:W-:-:S02]  /*37750*/  IMAD.WIDE R226, R13, 0x4, R226 ;  /* 0x000000040de27825 */ /* 0x000fc400078e02e2 */
[----:B------:R4:W-:Y:S02]  /*37760*/  LDGSTS.E [R14+0x78004], desc[UR60][R16.64], !P6 ;  /* 0x78004000100e7fae */ /* 0x0009e4000f12187c */
[----:B---3--:R-:W-:Y:S02]  /*37770*/  IMAD.WIDE R24, R13, 0x4, R228 ;  /* 0x000000040d187825 */ /* 0x008fe400078e02e4 */
[----:B------:R-:W-:Y:S02]  /*37780*/  STL.64 [R1+0x26b0], R226 ;  /* 0x0026b0e201007387 */ /* 0x000fe40000100a00 */
[----:B------:R-:W-:Y:S02]  /*37790*/  VIADD R20, R21, 0xffffff1c ;  /* 0xffffff1c15147836 */ /* 0x000fe40000000000 */
[----:B------:R1:W-:Y:S01]  /*377a0*/  LDGSTS.E [R14+0x7c004], desc[UR60][R10.64], !P6 ;  /* 0x7c0040000a0e7fae */ /* 0x0003e2000f12187c */
[----:B------:R-:W3:Y:S01]  /*377b0*/  LDC R21, c[0x0][0x230] ;  /* 0x00008c00ff157b82 */ /* 0x000ee20000000800 */
[C---:B----4-:R-:W-:Y:S01]  /*377c0*/  IMAD.WIDE R16, R13.reuse, 0x4, R224 ;  /* 0x000000040d107825 */ /* 0x050fe200078e02e0 */
[----:B------:R-:W-:Y:S01]  /*377d0*/  ISETP.GE.U32.AND P1, PT, R20, 0x7ffffe9d, PT ;  /* 0x7ffffe9d1400780c */ /* 0x000fe20003f26070 */
[----:B------:R-:W4:Y:S04]  /*377e0*/  LDL.LU.64 R224, [R1+0x518] ;  /* 0x0005180001e07983 */ /* 0x000f280000300a00 */
[----:B------:R3:W-:Y:S01]  /*377f0*/  STL.64 [R1+0x26a8], R24 ;  /* 0x0026a81801007387 */ /* 0x0007e20000100a00 */
[----:B-1----:R-:W-:-:S03]  /*37800*/  IMAD.WIDE R10, R13, 0x4, R220 ;  /* 0x000000040d0a7825 */ /* 0x002fc600078e02dc */
[----:B------:R-:W4:Y:S04]  /*37810*/  LDL.LU.64 R220, [R1+0x710] ;  /* 0x0007100001dc7983 */ /* 0x000f280000300a00 */
[----:B------:R-:W-:Y:S04]  /*37820*/  LDGSTS.E [R14+0x70008], desc[UR60][R226.64], !P0 ;  /* 0x70008000e20e7fae */ /* 0x000fe8000c12187c */
[----:B------:R2:W-:Y:S04]  /*37830*/  STL.64 [R1+0x26a0], R16 ;  /* 0x0026a01001007387 */ /* 0x0005e80000100a00 */
[----:B------:R3:W-:Y:S04]  /*37840*/  LDGSTS.E [R14+0x74008], desc[UR60][R24.64], !P0 ;  /* 0x74008000180e7fae */ /* 0x0007e8000c12187c */
[----:B------:R1:W-:Y:S04]  /*37850*/  STL.64 [R1+0x2698], R10 ;  /* 0x0026980a01007387 */ /* 0x0003e80000100a00 */
[----:B------:R2:W-:Y:S04]  /*37860*/  LDGSTS.E [R14+0x78008], desc[UR60][R16.64], !P0 ;  /* 0x78008000100e7fae */ /* 0x0005e8000c12187c */
[----:B------:R1:W-:Y:S01]  /*37870*/  LDGSTS.E [R14+0x7c008], desc[UR60][R10.64], !P0 ;  /* 0x7c0080000a0e7fae */ /* 0x0003e2000c12187c */
[----:B------:R-:W-:-:S05]  /*37880*/  IMAD.WIDE R228, R13, 0x4, R216 ;  /* 0x000000040de47825 */ /* 0x000fca00078e02d8 */
[----:B------:R-:W-:Y:S01]  /*37890*/  LDGSTS.E [R14+0x7000c], desc[UR60][R228.64], !P1 ;  /* 0x7000c000e40e7fae */ /* 0x000fe2000c92187c */
[----:B---3--:R-:W-:-:S03]  /*378a0*/  IMAD.WIDE R24, R13, 0x4, R26 ;  /* 0x000000040d187825 */ /* 0x008fc600078e021a */
[----:B------:R-:W3:Y:S04]  /*378b0*/  LDL.LU.64 R26, [R1+0x510] ;  /* 0x00051000011a7983 */ /* 0x000ee80000300a00 */
[----:B------:R-:W3:Y:S04]  /*378c0*/  LDL.LU.64 R232, [R1+0x508] ;  /* 0x0005080001e87983 */ /* 0x000ee80000300a00 */
[----:B------:R-:W-:Y:S04]  /*378d0*/  STL.64 [R1+0x2690], R228 ;  /* 0x002690e401007387 */ /* 0x000fe80000100a00 */
[----:B------:R-:W3:Y:S01]  /*378e0*/  LDL.LU.64 R226, [R1+0x500] ;  /* 0x0005000001e27983 */ /* 0x000ee20000300a00 */
[----:B--2---:R-:W-:-:S03]  /*378f0*/  IMAD.WIDE R16, R13, 0x4, R234 ;  /* 0x000000040d107825 */ /* 0x004fc600078e02ea */
[----:B------:R2:W-:Y:S04]  /*37900*/  STL.64 [R1+0x2688], R24 ;  /* 0x0026881801007387 */ /* 0x0005e80000100a00 */
[----:B------:R-:W3:Y:S01]  /*37910*/  LDL.LU.64 R216, [R1+0x4f8] ;  /* 0x0004f80001d87983 */ /* 0x000ee20000300a00 */
[----:B-1----:R-:W-:-:S03]  /*37920*/  IMAD.WIDE R10, R13, 0x4, R230 ;  /* 0x000000040d0a7825 */ /* 0x002fc600078e02e6 */
[----:B------:R4:W-:Y:S04]  /*37930*/  STL.64 [R1+0x2680], R16 ;  /* 0x0026801001007387 */ /* 0x0009e80000100a00 */
[----:B------:R2:W-:Y:S04]  /*37940*/  LDGSTS.E [R14+0x7400c], desc[UR60][R24.64], !P1 ;  /* 0x7400c000180e7fae */ /* 0x0005e8000c92187c */
[----:B------:R1:W-:Y:S01]  /*37950*/  STL.64 [R1+0x2678], R10 ;  /* 0x0026780a01007387 */ /* 0x0003e20000100a00 */
[----:B------:R-:W-:Y:S01]  /*37960*/  IMAD.WIDE R218, R13, 0x4, R218 ;  /* 0x000000040dda7825 */ /* 0x000fe200078e02da */
[----:B------:R-:W-:-:S02]  /*37970*/  IADD3 R20, R23, -0x85, RZ ;  /* 0xffffff7b17147810 */ /* 0x000fc40007ffe0ff */
[----:B------:R4:W-:Y:S01]  /*37980*/  LDGSTS.E [R14+0x7800c], desc[UR60][R16.64], !P1 ;  /* 0x7800c000100e7fae */ /* 0x0009e2000c92187c */
[----:B------:R-:W3:Y:S01]  /*37990*/  LDC R23, c[0x0][0x230] ;  /* 0x00008c00ff177b82 */ /* 0x000ee20000000800 */
[----:B--2---:R-:W-:Y:S02]  /*379a0*/  IMAD.WIDE R24, R13, 0x4, R222 ;  /* 0x000000040d187825 */ /* 0x004fe400078e02de */
[----:B------:R-:W2:Y:S04]  /*379b0*/  LDL.LU.64 R222, [R1+0x4f0] ;  /* 0x0004f00001de7983 */ /* 0x000ea80000300a00 */
[----:B------:R-:W2:Y:S04]  /*379c0*/  LDL.LU.64 R234, [R1+0x4e8] ;  /* 0x0004e80001ea7983 */ /* 0x000ea80000300a00 */
[----:B------:R1:W-:Y:S04]  /*379d0*/  STL.64 [R1+0x1e80], R218 ;  /* 0x001e80da01007387 */ /* 0x0003e80000100a00 */
[----:B------:R-:W2:Y:S01]  /*379e0*/  LDL.LU.64 R230, [R1+0x4e0] ;  /* 0x0004e00001e67983 */ /* 0x000ea20000300a00 */
[----:B------:R-:W-:Y:S01]  /*379f0*/  ISETP.GE.U32.AND P2, PT, R20, 0x7ffffefc, PT ;  /* 0x7ffffefc1400780c */ /* 0x000fe20003f46070 */
[----:B------:R-:W-:-:S02]  /*37a00*/  VIADD R20, R22, 0xffffff7a ;  /* 0xffffff7a16147836 */ /* 0x000fc40000000000 */
[----:B------:R1:W-:Y:S01]  /*37a10*/  LDGSTS.E [R14+0x7c00c], desc[UR60][R10.64], !P1 ;  /* 0x7c00c0000a0e7fae */ /* 0x0003e2000c92187c */
[----:B----4-:R-:W-:Y:S01]  /*37a20*/  IMAD.WIDE R16, R13, 0x4, R224 ;  /* 0x000000040d107825 */ /* 0x010fe200078e02e0 */
[----:B------:R-:W4:Y:S02]  /*37a30*/  LDC R22, c[0x0][0x230] ;  /* 0x00008c00ff167b82 */ /* 0x000f240000000800 */
[----:B------:R3:W-:Y:S01]  /*37a40*/  STL.64 [R1+0x1e88], R24 ;  /* 0x001e881801007387 */ /* 0x0007e20000100a00 */
[----:B------:R-:W-:-:S03]  /*37a50*/  ISETP.GE.U32.AND P6, PT, R20, 0x7ffffefb, PT ;  /* 0x7ffffefb1400780c */ /* 0x000fc60003fc6070 */
[----:B------:R-:W4:Y:S01]  /*37a60*/  LDL.LU.64 R228, [R1+0x718] ;  /* 0x0007180001e47983 */ /* 0x000f220000300a00 */
[----:B-1----:R-:W-:-:S03]  /*37a70*/  IMAD.WIDE R10, R13, 0x4, R220 ;  /* 0x000000040d0a7825 */ /* 0x002fc600078e02dc */
[----:B------:R1:W-:Y:S04]  /*37a80*/  STL.64 [R1+0x1e90], R16 ;  /* 0x001e901001007387 */ /* 0x0003e80000100a00 */
[----:B------:R1:W-:Y:S01]  /*37a90*/  STL.64 [R1+0x1e98], R10 ;  /* 0x001e980a01007387 */ /* 0x0003e20000100a00 */
[----:B------:R-:W-:Y:S02]  /*37aa0*/  VIADD R20, R21, 0xffffff79 ;  /* 0xffffff7915147836 */ /* 0x000fe40000000000 */
[----:B------:R-:W4:Y:S01]  /*37ab0*/  LDC R21, c[0x0][0x230] ;  /* 0x00008c00ff157b82 */ /* 0x000f220000000800 */
[----:B------:R-:W4:Y:S04]  /*37ac0*/  LDL.LU.64 R224, [R1+0x720] ;  /* 0x0007200001e07983 */ /* 0x000f280000300a00 */
[----:B------:R-:W-:Y:S04]  /*37ad0*/  LDGSTS.E [R12+0x40000], desc[UR60][R218.64], !P2 ;  /* 0x40000000da0c7fae */ /* 0x000fe8000d12187c */
[----:B------:R-:W4:Y:S01]  /*37ae0*/  LDL.LU.64 R220, [R1+0x728] ;  /* 0x0007280001dc7983 */ /* 0x000f220000300a00 */
[----:B------:R-:W-:-:S03]  /*37af0*/  ISETP.GE.U32.AND P0, PT, R20, 0x7ffffefa, PT ;  /* 0x7ffffefa1400780c */ /* 0x000fc60003f06070 */
[----:B------:R1:W-:Y:S04]  /*37b00*/  LDGSTS.E [R12+0x44000], desc[UR60][R24.64], !P2 ;  /* 0x44000000180c7fae */ /* 0x0003e8000d12187c */
[----:B------:R-:W4:Y:S04]  /*37b10*/  LDL.LU.64 R218, [R1+0x730] ;  /* 0x0007300001da7983 */ /* 0x000f280000300a00 */
[----:B------:R1:W-:Y:S04]  /*37b20*/  LDGSTS.E [R12+0x48000], desc[UR60][R16.64], !P2 ;  /* 0x48000000100c7fae */ /* 0x0003e8000d12187c */
[----:B------:R1:W-:Y:S01]  /*37b30*/  LDGSTS.E [R12+0x4c000], desc[UR60][R10.64], !P2 ;  /* 0x4c0000000a0c7fae */ /* 0x0003e2000d12187c */
[----:B---3--:R-:W-:-:S04]  /*37b40*/  IMAD.WIDE R26, R13, 0x4, R26 ;  /* 0x000000040d1a7825 */ /* 0x008fc800078e021a */
[C---:B-1----:R-:W-:Y:S01]  /*37b50*/  IMAD.WIDE R24, R13.reuse, 0x4, R232 ;  /* 0x000000040d187825 */ /* 0x042fe200078e02e8 */
[----:B------:R1:W-:Y:S03]  /*37b60*/  STL.64 [R1+0x1ea0], R26 ;  /* 0x001ea01a01007387 */ /* 0x0003e60000100a00 */
[C---:B------:R-:W-:Y:S01]  /*37b70*/  IMAD.WIDE R16, R13.reuse, 0x4, R226 ;  /* 0x000000040d107825 */ /* 0x040fe200078e02e2 */
[----:B------:R3:W-:Y:S04]  /*37b80*/  STL.64 [R1+0x1ea8], R24 ;  /* 0x001ea81801007387 */ /* 0x0007e80000100a00 */
[----:B------:R3:W-:Y:S01]  /*37b90*/  STL.64 [R1+0x1eb0], R16 ;  /* 0x001eb01001007387 */ /* 0x0007e20000100a00 */
[----:B------:R-:W-:-:S03]  /*37ba0*/  IMAD.WIDE R10, R13, 0x4, R216 ;  /* 0x000000040d0a7825 */ /* 0x000fc600078e02d8 */
[----:B------:R-:W-:Y:S04]  /*37bb0*/  LDGSTS.E [R12+0x40004], desc[UR60][R26.64], !P6 ;  /* 0x400040001a0c7fae */ /* 0x000fe8000f12187c */
[----:B------:R-:W4:Y:S04]  /*37bc0*/  LDL.LU.64 R232, [R1+0x738] ;  /* 0x0007380001e87983 */ /* 0x000f280000300a00 */
[----:B------:R4:W-:Y:S04]  /*37bd0*/  STL.64 [R1+0x1eb8], R10 ;  /* 0x001eb80a01007387 */ /* 0x0009e80000100a00 */
[----:B------:R3:W-:Y:S04]  /*37be0*/  LDGSTS.E [R12+0x44004], desc[UR60][R24.64], !P6 ;  /* 0x44004000180c7fae */ /* 0x0007e8000f12187c */
[----:B------:R3:W-:Y:S04]  /*37bf0*/  LDGSTS.E [R12+0x48004], desc[UR60][R16.64], !P6 ;  /* 0x48004000100c7fae */ /* 0x0007e8000f12187c */
[----:B-1----:R-:W4:Y:S04]  /*37c00*/  LDL.LU.64 R26, [R1+0x740] ;  /* 0x00074000011a7983 */ /* 0x002f280000300a00 */
[----:B------:R-:W4:Y:S04]  /*37c10*/  LDL.LU.64 R226, [R1+0x748] ;  /* 0x0007480001e27983 */ /* 0x000f280000300a00 */
[----:B------:R-:W4:Y:S01]  /*37c20*/  LDL.LU.64 R216, [R1+0x750] ;  /* 0x0007500001d87983 */ /* 0x000f220000300a00 */
[----:B--2---:R-:W-:-:S03]  /*37c30*/  IMAD.WIDE R222, R13, 0x4, R222 ;  /* 0x000000040dde7825 */ /* 0x004fc600078e02de */
[----:B------:R4:W-:Y:S01]  /*37c40*/  LDGSTS.E [R12+0x4c004], desc[UR60][R10.64], !P6 ;  /* 0x4c0040000a0c7fae */ /* 0x0009e2000f12187c */
[----:B---3--:R-:W-:-:S03]  /*37c50*/  IMAD.WIDE R24, R13, 0x4, R234 ;  /* 0x000000040d187825 */ /* 0x008fc600078e02ea */
[----:B------:R1:W-:Y:S01]  /*37c60*/  STL.64 [R1+0x1ec0], R222 ;  /* 0x001ec0de01007387 */ /* 0x0003e20000100a00 */
[----:B------:R-:W-:-:S03]  /*37c70*/  IMAD.WIDE R16, R13, 0x4, R230 ;  /* 0x000000040d107825 */ /* 0x000fc600078e02e6 */
[----:B------:R2:W-:Y:S04]  /*37c80*/  STL.64 [R1+0x1ec8], R24 ;  /* 0x001ec81801007387 */ /* 0x0005e80000100a00 */
[----:B------:R-:W-:Y:S04]  /*37c90*/  LDGSTS.E [R12+0x40008], desc[UR60][R222.64], !P0 ;  /* 0x40008000de0c7fae */ /* 0x000fe8000c12187c */
[----:B------:R3:W-:Y:S01]  /*37ca0*/  STL.64 [R1+0x1ed0], R16 ;  /* 0x001ed01001007387 */ /* 0x0007e20000100a00 */
[----:B------:R-:W-:Y:S01]  /*37cb0*/  IADD3 R20, R23, -0x88, RZ ;  /* 0xffffff7817147810 */ /* 0x000fe20007ffe0ff */
[----:B----4-:R-:W-:-:S02]  /*37cc0*/  IMAD.WIDE R10, R13, 0x4, R228 ;  /* 0x000000040d0a7825 */ /* 0x010fc400078e02e4 */
[----:B------:R2:W-:Y:S04]  /*37cd0*/  LDGSTS.E [R12+0x44008], desc[UR60][R24.64], !P0 ;  /* 0x44008000180c7fae */ /* 0x0005e8000c12187c */
[----:B-1----:R-:W4:Y:S01]  /*37ce0*/  LDL.LU.64 R222, [R1+0x758] ;  /* 0x0007580001de7983 */ /* 0x002f220000300a00 */
[----:B------:R-:W-:Y:S01]  /*37cf0*/  ISETP.GE.U32.AND P1, PT, R20, 0x7ffffef9, PT ;  /* 0x7ffffef91400780c */ /* 0x000fe20003f26070 */
[----:B------:R-:W1:Y:S02]  /*37d00*/  LDC R23, c[0x0][0x230] ;  /* 0x00008c00ff177b82 */ /* 0x000e640000000800 */
[----:B------:R3:W-:Y:S01]  /*37d10*/  LDGSTS.E [R12+0x48008], desc[UR60][R16.64], !P0 ;  /* 0x48008000100c7fae */ /* 0x0007e2000c12187c */
[----:B------:R-:W-:-:S03]  /*37d20*/  IMAD.WIDE R228, R13, 0x4, R224 ;  /* 0x000000040de47825 */ /* 0x000fc600078e02e0 */
[----:B------:R1:W-:Y:S01]  /*37d30*/  STL.64 [R1+0x1ed8], R10 ;  /* 0x001ed80a01007387 */ /* 0x0003e20000100a00 */
[----:B--2---:R-:W-:-:S03]  /*37d40*/  IMAD.WIDE R24, R13, 0x4, R220 ;  /* 0x000000040d187825 */ /* 0x004fc600078e02dc */
[----:B------:R1:W-:Y:S01]  /*37d50*/  LDGSTS.E [R12+0x4c008], desc[UR60][R10.64], !P0 ;  /* 0x4c0080000a0c7fae */ /* 0x0003e2000c12187c */
[----:B------:R-:W-:-:S03]  /*37d60*/  VIADD R20, R22, 0xffffff5b ;  /* 0xffffff5b16147836 */ /* 0x000fc60000000000 */
[----:B------:R-:W-:Y:S01]  /*37d70*/  LDGSTS.E [R12+0x4000c], desc[UR60][R228.64], !P1 ;  /* 0x4000c000e40c7fae */ /* 0x000fe2000c92187c */
[----:B------:R-:W2:Y:S01]  /*37d80*/  LDC R22, c[0x0][0x230] ;  /* 0x00008c00ff167b82 */ /* 0x000ea20000000800 */
[C---:B---3--:R-:W-:Y:S01]  /*37d90*/  IMAD.WIDE R16, R13.reuse, 0x4, R218 ;  /* 0x000000040d107825 */ /* 0x048fe200078e02da */
[----:B------:R-:W-:Y:S01]  /*37da0*/  ISETP.GE.U32.AND P2, PT, R20, 0x7ffffedc, PT ;  /* 0x7ffffedc1400780c */ /* 0x000fe20003f46070 */
[----:B------:R-:W3:Y:S04]  /*37db0*/  LDL.LU.64 R218, [R1+0x760] ;  /* 0x0007600001da7983 */ /* 0x000ee80000300a00 */
[----:B------:R-:W-:Y:S04]  /*37dc0*/  STL.64 [R1+0x1ee0], R228 ;  /* 0x001ee0e401007387 */ /* 0x000fe80000100a00 */
[----:B------:R-:W2:Y:S04]  /*37dd0*/  LDL.LU.64 R230, [R1+0x768] ;  /* 0x0007680001e67983 */ /* 0x000ea80000300a00 */
[----:B------:R1:W-:Y:S04]  /*37de0*/  STL.64 [R1+0x1ee8], R24 ;  /* 0x001ee81801007387 */ /* 0x0003e80000100a00 */
[----:B------:R-:W2:Y:S04]  /*37df0*/  LDL.LU.64 R224, [R1+0x770] ;  /* 0x0007700001e07983 */ /* 0x000ea80000300a00 */
[----:B------:R1:W-:Y:S04]  /*37e00*/  STL.64 [R1+0x1ef0], R16 ;  /* 0x001ef01001007387 */ /* 0x0003e80000100a00 */
[----:B------:R-:W2:Y:S04]  /*37e10*/  LDL.LU.64 R220, [R1+0x778] ;  /* 0x0007780001dc7983 */ /* 0x000ea80000300a00 */
[----:B------:R1:W-:Y:S04]  /*37e20*/  LDGSTS.E [R12+0x4400c], desc[UR60][R24.64], !P1 ;  /* 0x4400c000180c7fae */ /* 0x0003e8000c92187c */
[----:B------:R1:W-:Y:S02]  /*37e30*/  LDGSTS.E [R12+0x4800c], desc[UR60][R16.64], !P1 ;  /* 0x4800c000100c7fae */ /* 0x0003e4000c92187c */
[----:B-1----:R-:W-:-:S05]  /*37e40*/  IMAD.WIDE R10, R13, 0x4, R232 ;  /* 0x000000040d0a7825 */ /* 0x002fca00078e02e8 */
[----:B------:R4:W-:Y:S04]  /*37e50*/  STL.64 [R1+0x1ef8], R10 ;  /* 0x001ef80a01007387 */ /* 0x0009e80000100a00 */
[----:B------:R4:W-:Y:S01]  /*37e60*/  LDGSTS.E [R12+0x4c00c], desc[UR60][R10.64], !P1 ;  /* 0x4c00c0000a0c7fae */ /* 0x0009e2000c92187c */
[----:B------:R-:W-:-:S04]  /*37e70*/  IMAD.WIDE R26, R13, 0x4, R26 ;  /* 0x000000040d1a7825 */ /* 0x000fc800078e021a */
[C---:B------:R-:W-:Y:S01]  /*37e80*/  IMAD.WIDE R24, R13.reuse, 0x4, R226 ;  /* 0x000000040d187825 */ /* 0x040fe200078e02e2 */
[----:B------:R-:W-:Y:S03]  /*37e90*/  LDGSTS.E [R12+0x50000], desc[UR60][R26.64], !P2 ;  /* 0x500000001a0c7fae */ /* 0x000fe6000d12187c */
[C---:B------:R-:W-:Y:S01]  /*37ea0*/  IMAD.WIDE R16, R13.reuse, 0x4, R216 ;  /* 0x000000040d107825 */ /* 0x040fe200078e02d8 */
[----:B------:R2:W-:Y:S04]  /*37eb0*/  LDGSTS.E [R12+0x54000], desc[UR60][R24.64], !P2 ;  /* 0x54000000180c7fae */ /* 0x0005e8000d12187c */
[----:B------:R-:W2:Y:S04]  /*37ec0*/  LDL.LU.64 R216, [R1+0x780] ;  /* 0x0007800001d87983 */ /* 0x000ea80000300a00 */
[----:B------:R1:W-:Y:S04]  /*37ed0*/  STL.64 [R1+0x2470], R26 ;  /* 0x0024701a01007387 */ /* 0x0003e80000100a00 */
[----:B------:R-:W2:Y:S04]  /*37ee0*/  LDL.LU.64 R236, [R1+0x788] ;  /* 0x0007880001ec7983 */ /* 0x000ea80000300a00 */
[----:B------:R2:W-:Y:S04]  /*37ef0*/  STL.64 [R1+0x2478], R24 ;  /* 0x0024781801007387 */ /* 0x0005e80000100a00 */
[----:B------:R-:W2:Y:S04]  /*37f00*/  LDL.LU.64 R234, [R1+0x790] ;  /* 0x0007900001ea7983 */ /* 0x000ea80000300a00 */
[----:B------:R2:W-:Y:S04]  /*37f10*/  STL.64 [R1+0x2480], R16 ;  /* 0x0024801001007387 */ /* 0x0005e80000100a00 */
[----:B------:R-:W2:Y:S01]  /*37f20*/  LDL.LU.64 R232, [R1+0x798] ;  /* 0x0007980001e87983 */ /* 0x000ea20000300a00 */
[----:B----4-:R-:W-:-:S03]  /*37f30*/  IMAD.WIDE R10, R13, 0x4, R222 ;  /* 0x000000040d0a7825 */ /* 0x010fc600078e02de */
[----:B------:R4:W-:Y:S04]  /*37f40*/  LDGSTS.E [R12+0x58000], desc[UR60][R16.64], !P2 ;  /* 0x58000000100c7fae */ /* 0x0009e8000d12187c */
[----:B------:R4:W-:Y:S04]  /*37f50*/  STL.64 [R1+0x2488], R10 ;  /* 0x0024880a01007387 */ /* 0x0009e80000100a00 */
[----:B-1----:R-:W4:Y:S04]  /*37f60*/  LDL.LU.64 R26, [R1+0x7a0] ;  /* 0x0007a000011a7983 */ /* 0x002f280000300a00 */
[----:B------:R-:W4:Y:S04]  /*37f70*/  LDL.LU.64 R228, [R1+0x7a8] ;  /* 0x0007a80001e47983 */ /* 0x000f280000300a00 */
[----:B------:R-:W4:Y:S04]  /*37f80*/  LDL.LU.64 R226, [R1+0x7b0] ;  /* 0x0007b00001e27983 */ /* 0x000f280000300a00 */
[----:B------:R-:W4:Y:S01]  /*37f90*/  LDL.LU.64 R222, [R1+0x7b8] ;  /* 0x0007b80001de7983 */ /* 0x000f220000300a00 */
[----:B------:R-:W-:-:S02]  /*37fa0*/  VIADD R20, R21, 0xffffff5a ;  /* 0xffffff5a15147836 */ /* 0x000fc40000000000 */
[----:B------:R-:W1:Y:S01]  /*37fb0*/  LDC R21, c[0x0][0x230] ;  /* 0x00008c00ff157b82 */ /* 0x000e620000000800 */
[----:B---3--:R-:W-:Y:S01]  /*37fc0*/  IMAD.WIDE R218, R13, 0x4, R218 ;  /* 0x000000040dda7825 */ /* 0x008fe200078e02da */
[----:B------:R3:W-:Y:S01]  /*37fd0*/  LDGSTS.E [R12+0x5c000], desc[UR60][R10.64], !P2 ;  /* 0x5c0000000a0c7fae */ /* 0x0007e2000d12187c */
[----:B------:R-:W-:Y:S02]  /*37fe0*/  ISETP.GE.U32.AND P6, PT, R20, 0x7ffffedb, PT ;  /* 0x7ffffedb1400780c */ /* 0x000fe40003fc6070 */
[----:B------:R-:W-:Y:S01]  /*37ff0*/  IADD3 R20, R23, -0xa7, RZ ;  /* 0xffffff5917147810 */ /* 0x000fe20007ffe0ff */
[C---:B--2---:R-:W-:Y:S01]  /*38000*/  IMAD.WIDE R24, R13.reuse, 0x4, R230 ;  /* 0x000000040d187825 */ /* 0x044fe200078e02e6 */
[----:B------:R2:W-:Y:S02]  /*38010*/  STL.64 [R1+0x24a0], R218 ;  /* 0x0024a0da01007387 */ /* 0x0005e40000100a00 */
[----:B------:R-:W-:Y:S01]  /*38020*/  ISETP.GE.U32.AND P0, PT, R20, 0x7ffffeda, PT ;  /* 0x7ffffeda1400780c */ /* 0x000fe20003f06070 */
[----:B------:R-:W1:Y:S01]  /*38030*/  LDC R23, c[0x0][0x230] ;  /* 0x00008c00ff177b82 */ /* 0x000e620000000800 */
[C---:B----4-:R-:W-:Y:S01]  /*38040*/  IMAD.WIDE R16, R13.reuse, 0x4, R224 ;  /* 0x000000040d107825 */ /* 0x050fe200078e02e0 */
[----:B------:R4:W-:Y:S03]  /*38050*/  STL.64 [R1+0x24b8], R24 ;  /* 0x0024b81801007387 */ /* 0x0009e60000100a00 */
[----:B---3--:R-:W-:Y:S01]  /*38060*/  IMAD.WIDE R10, R13, 0x4, R220 ;  /* 0x000000040d0a7825 */ /* 0x008fe200078e02dc */
[----:B------:R3:W-:Y:S04]  /*38070*/  STL.64 [R1+0x24f0], R16 ;  /* 0x0024f01001007387 */ /* 0x0007e80000100a00 */
[----:B------:R3:W-:Y:S04]  /*38080*/  STL.64 [R1+0x2528], R10 ;  /* 0x0025280a01007387 */ /* 0x0007e80000100a00 */
[----:B------:R-:W3:Y:S04]  /*38090*/  LDL.LU.64 R220, [R1+0x7c0] ;  /* 0x0007c00001dc7983 */ /* 0x000ee80000300a00 */
[----:B------:R-:W3:Y:S04]  /*380a0*/  LDL.LU.64 R230, [R1+0x7c8] ;  /* 0x0007c80001e67983 */ /* 0x000ee80000300a00 */
[----:B------:R-:W-:Y:S04]  /*380b0*/  LDGSTS.E [R12+0x50004], desc[UR60][R218.64], !P6 ;  /* 0x50004000da0c7fae */ /* 0x000fe8000f12187c */
[----:B------:R4:W-:Y:S04]  /*380c0*/  LDGSTS.E [R12+0x54004], desc[UR60][R24.64], !P6 ;  /* 0x54004000180c7fae */ /* 0x0009e8000f12187c */
[----:B------:R-:W3:Y:S01]  /*380d0*/  LDL.LU.64 R224, [R1+0x7d0] ;  /* 0x0007d00001e07983 */ /* 0x000ee20000300a00 */
[----:B------:R-:W-:-:S02]  /*380e0*/  VIADD R20, R22, 0xffffff58 ;  /* 0xffffff5816147836 */ /* 0x000fc40000000000 */
[----:B------:R-:W1:Y:S01]  /*380f0*/  LDC R22, c[0x0][0x230] ;  /* 0x00008c00ff167b82 */ /* 0x000e620000000800 */
[----:B------:R3:W-:Y:S04]  /*38100*/  LDGSTS.E [R12+0x58004], desc[UR60][R16.64], !P6 ;  /* 0x58004000100c7fae */ /* 0x0007e8000f12187c */
[----:B------:R3:W-:Y:S04]  /*38110*/  LDGSTS.E [R12+0x5c004], desc[UR60][R10.64], !P6 ;  /* 0x5c0040000a0c7fae */ /* 0x0007e8000f12187c */
[----:B--2---:R-:W2:Y:S01]  /*38120*/  LDL.LU.64 R218, [R1+0x7d8] ;  /* 0x0007d80001da7983 */ /* 0x004ea20000300a00 */
[----:B------:R-:W-:Y:S01]  /*38130*/  ISETP.GE.U32.AND P1, PT, R20, 0x7ffffed9, PT ;  /* 0x7ffffed91400780c */ /* 0x000fe20003f26070 */
[----:B------:R-:W-:-:S04]  /*38140*/  IMAD.WIDE R216, R13, 0x4, R216 ;  /* 0x000000040dd87825 */ /* 0x000fc800078e02d8 */
[C---:B----4-:R-:W-:Y:S01]  /*38150*/  IMAD.WIDE R24, R13.reuse, 0x4, R236 ;  /* 0x000000040d187825 */ /* 0x050fe200078e02ec */
[----:B------:R-:W-:Y:S03]  /*38160*/  STL.64 [R1+0x2538], R216 ;  /* 0x002538d801007387 */ /* 0x000fe60000100a00 */
[C---:B---3--:R-:W-:Y:S01]  /*38170*/  IMAD.WIDE R16, R13.reuse, 0x4, R234 ;  /* 0x000000040d107825 */ /* 0x048fe200078e02ea */
[----:B------:R3:W-:Y:S04]  /*38180*/  STL.64 [R1+0x25b0], R24 ;  /* 0x0025b01801007387 */ /* 0x0007e80000100a00 */
[----:B------:R-:W-:Y:S01]  /*38190*/  LDGSTS.E [R12+0x50008], desc[UR60][R216.64], !P0 ;  /* 0x50008000d80c7fae */ /* 0x000fe2000c12187c */
[----:B------:R-:W-:-:S03]  /*381a0*/  IMAD.WIDE R10, R13, 0x4, R232 ;  /* 0x000000040d0a7825 */ /* 0x000fc600078e02e8 */
[----:B------:R4:W-:Y:S04]  /*381b0*/  STL.64 [R1+0x25c0], R16 ;  /* 0x0025c01001007387 */ /* 0x0009e80000100a00 */
[----:B------:R3:W-:Y:S04]  /*381c0*/  LDGSTS.E [R12+0x54008], desc[UR60][R24.64], !P0 ;  /* 0x54008000180c7fae */ /* 0x0007e8000c12187c */
[----:B------:R1:W-:Y:S01]  /*381d0*/  STL.64 [R1+0x25c8], R10 ;  /* 0x0025c80a01007387 */ /* 0x0003e20000100a00 */
[----:B------:R-:W-:-:S03]  /*381e0*/  IMAD.WIDE R26, R13, 0x4, R26 ;  /* 0x000000040d1a7825 */ /* 0x000fc600078e021a */
[----:B------:R4:W-:Y:S01]  /*381f0*/  LDGSTS.E [R12+0x58008], desc[UR60][R16.64], !P0 ;  /* 0x58008000100c7fae */ /* 0x0009e2000c12187c */
[----:B---3--:R-:W-:-:S03]  /*38200*/  IMAD.WIDE R24, R13, 0x4, R228 ;  /* 0x000000040d187825 */ /* 0x008fc600078e02e4 */
[----:B------:R-:W3:Y:S04]  /*38210*/  LDL.LU.64 R216, [R1+0x7e0] ;  /* 0x0007e00001d87983 */ /* 0x000ee80000300a00 */
[----:B------:R1:W-:Y:S01]  /*38220*/  STL.64 [R1+0x25d0], R26 ;  /* 0x0025d01a01007387 */ /* 0x0003e20000100a00 */
[----:B----4-:R-:W-:-:S03]  /*38230*/  IMAD.WIDE R16, R13, 0x4, R226 ;  /* 0x000000040d107825 */ /* 0x010fc600078e02e2 */
[----:B------:R-:W4:Y:S04]  /*38240*/  LDL.LU.64 R228, [R1+0x7e8] ;  /* 0x0007e80001e47983 */ /* 0x000f280000300a00 */
[----:B------:R1:W-:Y:S04]  /*38250*/  STL.64 [R1+0x25e0], R24 ;  /* 0x0025e01801007387 */ /* 0x0003e80000100a00 */
[----:B------:R1:W-:Y:S04]  /*38260*/  LDGSTS.E [R12+0x5c008], desc[UR60][R10.64], !P0 ;  /* 0x5c0080000a0c7fae */ /* 0x0003e8000c12187c */
[----:B------:R-:W4:Y:S04]  /*38270*/  LDL.LU.64 R226, [R1+0x7f0] ;  /* 0x0007f00001e27983 */ /* 0x000f280000300a00 */
[----:B------:R2:W-:Y:S01]  /*38280*/  STL.64 [R1+0x25f0], R16 ;  /* 0x0025f01001007387 */ /* 0x0005e20000100a00 */
[----:B-1----:R-:W-:-:S03]  /*38290*/  IMAD.WIDE R10, R13, 0x4, R222 ;  /* 0x000000040d0a7825 */ /* 0x002fc600078e02de */
[----:B------:R-:W-:Y:S04]  /*382a0*/  LDGSTS.E [R12+0x5000c], desc[UR60][R26.64], !P1 ;  /* 0x5000c0001a0c7fae */ /* 0x000fe8000c92187c */
[----:B------:R-:W4:Y:S04]  /*382b0*/  LDL.LU.64 R222, [R1+0x7f8] ;  /* 0x0007f80001de7983 */ /* 0x000f280000300a00 */
[----:B------:R1:W-:Y:S04]  /*382c0*/  STL.64 [R1+0x2600], R10 ;  /* 0x0026000a01007387 */ /* 0x0003e80000100a00 */
[----:B------:R-:W4:Y:S01]  /*382d0*/  LDL.LU.64 R26, [R1+0x800] ;  /* 0x00080000011a7983 */ /* 0x000f220000300a00 */
[----:B------:R-:W-:-:S02]  /*382e0*/  VIADD R20, R21, 0xffffff3b ;  /* 0xffffff3b15147836 */ /* 0x000fc40000000000 */
[C---:B------:R-:W-:Y:S01]  /*382f0*/  IMAD.WIDE R220, R13.reuse, 0x4, R220 ;  /* 0x000000040ddc7825 */ /* 0x040fe200078e02dc */
[----:B------:R1:W-:Y:S01]  /*38300*/  LDGSTS.E [R12+0x5400c], desc[UR60][R24.64], !P1 ;  /* 0x5400c000180c7fae */ /* 0x0003e2000c92187c */
[----:B------:R-:W4:Y:S01]  /*38310*/  LDC R21, c[0x0][0x230] ;  /* 0x00008c00ff157b82 */ /* 0x000f220000000800 */
[----:B------:R-:W-:Y:S02]  /*38320*/  ISETP.GE.U32.AND P2, PT, R20, 0x7ffffebc, PT ;  /* 0x7ffffebc1400780c */ /* 0x000fe40003f46070 */
[----:B------:R2:W-:Y:S04]  /*38330*/  LDGSTS.E [R12+0x5800c], desc[UR60][R16.64], !P1 ;  /* 0x5800c000100c7fae */ /* 0x0005e8000c92187c */
[----:B------:R3:W-:Y:S01]  /*38340*/  STL.64 [R1+0x2670], R220 ;  /* 0x002670dc01007387 */ /* 0x0007e20000100a00 */
[----:B-1----:R-:W-:-:S03]  /*38350*/  IMAD.WIDE R24, R13, 0x4, R230 ;  /* 0x000000040d187825 */ /* 0x002fc600078e02e6 */
[----:B------:R-:W4:Y:S01]  /*38360*/  LDL.LU.64 R236, [R1+0x808] ;  /* 0x0008080001ec7983 */ /* 0x000f220000300a00 */
[----:B--2---:R-:W-:-:S03]  /*38370*/  IMAD.WIDE R16, R13, 0x4, R224 ;  /* 0x000000040d107825 */ /* 0x004fc600078e02e0 */
[----:B------:R1:W-:Y:S04]  /*38380*/  LDGSTS.E [R12+0x5c00c], desc[UR60][R10.64], !P1 ;  /* 0x5c00c0000a0c7fae */ /* 0x0003e8000c92187c */
[----:B------:R4:W-:Y:S04]  /*38390*/  STL.64 [R1+0x2668], R24 ;  /* 0x0026681801007387 */ /* 0x0009e80000100a00 */
[----:B------:R-:W2:Y:S01]  /*383a0*/  LDL.LU.64 R234, [R1+0x810] ;  /* 0x0008100001ea7983 */ /* 0x000ea20000300a00 */
[----:B-1----:R-:W-:-:S03]  /*383b0*/  IMAD.WIDE R10, R13, 0x4, R218 ;  /* 0x000000040d0a7825 */ /* 0x002fc600078e02da */
[----:B------:R1:W-:Y:S04]  /*383c0*/  STL.64 [R1+0x2660], R16 ;  /* 0x0026601001007387 */ /* 0x0003e80000100a00 */
[----:B------:R-:W2:Y:S01]  /*383d0*/  LDL.LU.64 R218, [R1+0x818] ;  /* 0x0008180001da7983 */ /* 0x000ea20000300a00 */
[----:B------:R-:W-:Y:S02]  /*383e0*/  IADD3 R20, R23, -0xc6, RZ ;  /* 0xffffff3a17147810 */ /* 0x000fe40007ffe0ff */
[----:B------:R-:W2:Y:S01]  /*383f0*/  LDC R23, c[0x0][0x230] ;  /* 0x00008c00ff177b82 */ /* 0x000ea20000000800 */
[----:B------:R3:W-:Y:S04]  /*38400*/  LDGSTS.E [R12+0x60000], desc[UR60][R220.64], !P2 ;  /* 0x60000000dc0c7fae */ /* 0x0007e8000d12187c */
[----:B------:R1:W-:Y:S01]  /*38410*/  STL.64 [R1+0x2658], R10 ;  /* 0x0026580a01007387 */ /* 0x0003e20000100a00 */
[----:B------:R-:W-:-:S03]  /*38420*/  ISETP.GE.U32.AND P6, PT, R20, 0x7ffffebb, PT ;  /* 0x7ffffebb1400780c */ /* 0x000fc60003fc6070 */
[----:B------:R4:W-:Y:S04]  /*38430*/  LDGSTS.E [R12+0x64000], desc[UR60][R24.64], !P2 ;  /* 0x64000000180c7fae */ /* 0x0009e8000d12187c */
[----:B------:R1:W-:Y:S04]  /*38440*/  LDGSTS.E [R12+0x68000], desc[UR60][R16.64], !P2 ;  /* 0x68000000100c7fae */ /* 0x0003e8000d12187c */
[----:B------:R1:W-:Y:S01]  /*38450*/  LDGSTS.E [R12+0x6c000], desc[UR60][R10.64], !P2 ;  /* 0x6c0000000a0c7fae */ /* 0x0003e2000d12187c */
[----:B---3--:R-:W-:-:S03]  /*38460*/  IMAD.WIDE R220, R13, 0x4, R216 ;  /* 0x000000040ddc7825 */ /* 0x008fc600078e02d8 */
[----:B------:R-:W3:Y:S04]  /*38470*/  LDL.LU.64 R216, [R1+0x820] ;  /* 0x0008200001d87983 */ /* 0x000ee80000300a00 */
[----:B------:R-:W3:Y:S01]  /*38480*/  LDL.LU.64 R232, [R1+0x828] ;  /* 0x0008280001e87983 */ /* 0x000ee20000300a00 */
[----:B----4-:R-:W-:-:S03]  /*38490*/  IMAD.WIDE R24, R13, 0x4, R228 ;  /* 0x000000040d187825 */ /* 0x010fc600078e02e4 */
[----:B------:R-:W4:Y:S04]  /*384a0*/  LDL.LU.64 R230, [R1+0x830] ;  /* 0x0008300001e67983 */ /* 0x000f280000300a00 */
[----:B------:R1:W-:Y:S04]  /*384b0*/  STL.64 [R1+0x2650], R220 ;  /* 0x002650dc01007387 */ /* 0x0003e80000100a00 */
[----:B------:R-:W4:Y:S01]  /*384c0*/  LDL.LU.64 R224, [R1+0x838] ;  /* 0x0008380001e07983 */ /* 0x000f220000300a00 */
[----:B-1----:R-:W-:-:S03]  /*384d0*/  IMAD.WIDE R16, R13, 0x4, R226 ;  /* 0x000000040d107825 */ /* 0x002fc600078e02e2 */
[----:B------:R1:W-:Y:S04]  /*384e0*/  STL.64 [R1+0x2648], R24 ;  /* 0x0026481801007387 */ /* 0x0003e80000100a00 */
[----:B------:R2:W-:Y:S04]  /*384f0*/  STL.64 [R1+0x2640], R16 ;  /* 0x0026401001007387 */ /* 0x0005e80000100a00 */
[----:B------:R-:W-:Y:S01]  /*38500*/  LDGSTS.E [R12+0x60004], desc[UR60][R220.64], !P6 ;  /* 0x60004000dc0c7fae */ /* 0x000fe2000f12187c */
[----:B------:R-:W-:-:S03]  /*38510*/  IMAD.WIDE R10, R13, 0x4, R222 ;  /* 0x000000040d0a7825 */ /* 0x000fc600078e02de */
[----:B------:R1:W-:Y:S04]  /*38520*/  LDGSTS.E [R12+0x64004], desc[UR60][R24.64], !P6 ;  /* 0x64004000180c7fae */ /* 0x0003e8000f12187c */
[----:B------:R2:W-:Y:S01]  /*38530*/  STL.64 [R1+0x2638], R10 ;  /* 0x0026380a01007387 */ /* 0x0005e20000100a00 */
[----:B------:R-:W-:-:S03]  /*38540*/  IMAD.WIDE R26, R13, 0x4, R26 ;  /* 0x000000040d1a7825 */ /* 0x000fc600078e021a */
[----:B------:R-:W4:Y:S04]  /*38550*/  LDL.LU.64 R226, [R1+0x840] ;  /* 0x0008400001e27983 */ /* 0x000f280000300a00 */
[----:B------:R-:W4:Y:S04]  /*38560*/  LDL.LU.64 R228, [R1+0x848] ;  /* 0x0008480001e47983 */ /* 0x000f280000300a00 */
[----:B------:R-:W4:Y:S04]  /*38570*/  LDL.LU.64 R222, [R1+0x850] ;  /* 0x0008500001de7983 */ /* 0x000f280000300a00 */
[----:B------:R2:W-:Y:S04]  /*38580*/  STL.64 [R1+0x2630], R26 ;  /* 0x0026301a01007387 */ /* 0x0005e80000100a00 */
[----:B------:R-:W4:Y:S01]  /*38590*/  LDL.LU.64 R220, [R1+0x9b8] ;  /* 0x0009b80001dc7983 */ /* 0x000f220000300a00 */
[----:B------:R-:W-:-:S02]  /*385a0*/  VIADD R20, R22, 0xffffff39 ;  /* 0xffffff3916147836 */ /* 0x000fc40000000000 */
[----:B-1----:R-:W-:Y:S01]  /*385b0*/  IMAD.WIDE R24, R13, 0x4, R236 ;  /* 0x000000040d187825 */ /* 0x002fe200078e02ec */
[----:B------:R2:W-:Y:S01]  /*385c0*/  LDGSTS.E [R12+0x68004], desc[UR60][R16.64], !P6 ;  /* 0x68004000100c7fae */ /* 0x0005e2000f12187c */
[----:B------:R-:W1:Y:S01]  /*385d0*/  LDC R22, c[0x0][0x230] ;  /* 0x00008c00ff167b82 */ /* 0x000e620000000800 */
[----:B------:R-:W-:Y:S01]  /*385e0*/  ISETP.GE.U32.AND P0, PT, R20, 0x7ffffeba, PT ;  /* 0x7ffffeba1400780c */ /* 0x000fe20003f06070 */
[----:B------:R-:W-:Y:S01]  /*385f0*/  VIADD R20, R21, 0xffffff38 ;  /* 0xffffff3815147836 */ /* 0x000fe20000000000 */
[----:B------:R2:W-:Y:S04]  /*38600*/  LDGSTS.E [R12+0x6c004], desc[UR60][R10.64], !P6 ;  /* 0x6c0040000a0c7fae */ /* 0x0005e8000f12187c */
[----:B------:R-:W-:Y:S01]  /*38610*/  ISETP.GE.U32.AND P1, PT, R20, 0x7ffffeb9, PT ;  /* 0x7ffffeb91400780c */ /* 0x000fe20003f26070 */
[----:B------:R3:W-:Y:S01]  /*38620*/  STL.64 [R1+0x2628], R24 ;  /* 0x0026281801007387 */ /* 0x0007e20000100a00 */
[----:B------:R-:W1:Y:S01]  /*38630*/  LDC R21, c[0x0][0x230] ;  /* 0x00008c00ff157b82 */ /* 0x000e620000000800 */
[----:B--2---:R-:W-:-:S04]  /*38640*/  IMAD.WIDE R16, R13, 0x4, R234 ;  /* 0x000000040d107825 */ /* 0x004fc800078e02ea */
[----:B------:R-:W-:Y:S01]  /*38650*/  LDGSTS.E [R12+0x60008], desc[UR60][R26.64], !P0 ;  /* 0x600080001a0c7fae */ /* 0x000fe2000c12187c */
[----:B------:R-:W-:-:S03]  /*38660*/  IMAD.WIDE R10, R13, 0x4, R218 ;  /* 0x000000040d0a7825 */ /* 0x000fc600078e02da */
        /* <DEDUP_REMOVED lines=8> */
[C---:B--2---:R-:W-:Y:S01]  /*386f0*/  IMAD.WIDE R24, R13.reuse, 0x4, R232 ;  /* 0x000000040d187825 */ /* 0x044fe200078e02e8 */
[----:B------:R2:W-:Y:S03]  /*38700*/  STL.64 [R1+0x2610], R216 ;  /* 0x002610d801007387 */ /* 0x0005e60000100a00 */
[C---:B----4-:R-:W-:Y:S01]  /*38710*/  IMAD.WIDE R16, R13.reuse, 0x4, R230 ;  /* 0x000000040d107825 */ /* 0x050fe200078e02e6 */
[----:B------:R-:W3:Y:S04]  /*38720*/  LDL.LU.64 R234, [R1+0x1448] ;  /* 0x0014480001ea7983 */ /* 0x000ee80000300a00 */
[----:B------:R4:W-:Y:S01]  /*38730*/  STL.64 [R1+0x2608], R24 ;  /* 0x0026081801007387 */ /* 0x0009e20000100a00 */
[----:B-1----:R-:W-:-:S03]  /*38740*/  IMAD.WIDE R10, R13, 0x4, R224 ;  /* 0x000000040d0a7825 */ /* 0x002fc600078e02e0 */
[----:B------:R-:W3:Y:S04]  /*38750*/  LDL.LU.64 R230, [R1+0x1450] ;  /* 0x0014500001e67983 */ /* 0x000ee80000300a00 */
[----:B------:R1:W-:Y:S04]  /*38760*/  STL.64 [R1+0x25f8], R16 ;  /* 0x0025f81001007387 */ /* 0x0003e80000100a00 */
[----:B------:R1:W-:Y:S04]  /*38770*/  STL.64 [R1+0x25e8], R10 ;  /* 0x0025e80a01007387 */ /* 0x0003e80000100a00 */
[----:B------:R-:W-:Y:S04]  /*38780*/  LDGSTS.E [R12+0x6000c], desc[UR60][R216.64], !P1 ;  /* 0x6000c000d80c7fae */ /* 0x000fe8000c92187c */
[----:B------:R4:W-:Y:S04]  /*38790*/  LDGSTS.E [R12+0x6400c], desc[UR60][R24.64], !P1 ;  /* 0x6400c000180c7fae */ /* 0x0009e8000c92187c */
[----:B------:R1:W-:Y:S01]  /*387a0*/  LDGSTS.E [R12+0x6800c], desc[UR60][R16.64], !P1 ;  /* 0x6800c000100c7fae */ /* 0x0003e2000c92187c */
[----:B------:R-:W-:-:S03]  /*387b0*/  IMAD.WIDE R226, R13, 0x4, R226 ;  /* 0x000000040de27825 */ /* 0x000fc600078e02e2 */
[----:B--2---:R-:W2:Y:S04]  /*387c0*/  LDL.LU.64 R216, [R1+0x1458] ;  /* 0x0014580001d87983 */ /* 0x004ea80000300a00 */
[----:B------:R-:W2:Y:S01]  /*387d0*/  LDL.LU.64 R224, [R1+0x1460] ;  /* 0x0014600001e07983 */ /* 0x000ea20000300a00 */
[----:B----4-:R-:W-:-:S03]  /*387e0*/  IMAD.WIDE R24, R13, 0x4, R228 ;  /* 0x000000040d187825 */ /* 0x010fc600078e02e4 */
[----:B------:R-:W-:Y:S01]  /*387f0*/  STL.64 [R1+0x25d8], R226 ;  /* 0x0025d8e201007387 */ /* 0x000fe20000100a00 */
[----:B-1----:R-:W-:-:S03]  /*38800*/  IMAD.WIDE R16, R13, 0x4, R222 ;  /* 0x000000040d107825 */ /* 0x002fc600078e02de */
[----:B------:R1:W-:Y:S04]  /*38810*/  LDGSTS.E [R12+0x6c00c], desc[UR60][R10.64], !P1 ;  /* 0x6c00c0000a0c7fae */ /* 0x0003e8000c92187c */
[----:B------:R-:W4:Y:S04]  /*38820*/  LDL.LU.64 R222, [R1+0x1468] ;  /* 0x0014680001de7983 */ /* 0x000f280000300a00 */
[----:B------:R1:W-:Y:S02]  /*38830*/  STL.64 [R1+0x25b8], R24 ;  /* 0x0025b81801007387 */ /* 0x0003e40000100a00 */
[----:B-1----:R-:W-:-:S02]  /*38840*/  IMAD.WIDE R10, R13, 0x4, R220 ;  /* 0x000000040d0a7825 */ /* 0x002fc400078e02dc */
[----:B------:R-:W4:Y:S01]  /*38850*/  LDL.LU.64 R220, [R1+0x1470] ;  /* 0x0014700001dc7983 */ /* 0x000f220000300a00 */
[----:B------:R-:W-:Y:S02]  /*38860*/  IADD3 R20, R23, -0xe5, RZ ;  /* 0xffffff1b17147810 */ /* 0x000fe40007ffe0ff */
[----:B------:R-:W1:Y:S02]  /*38870*/  LDC R23, c[0x0][0x230] ;  /* 0x00008c00ff177b82 */ /* 0x000e640000000800 */
[----:B------:R-:W-:Y:S01]  /*38880*/  ISETP.GE.U32.AND P2, PT, R20, 0x7ffffe9c, PT ;  /* 0x7ffffe9c1400780c */ /* 0x000fe20003f46070 */
[----:B------:R-:W-:-:S05]  /*38890*/  VIADD R20, R22, 0xffffff1a ;  /* 0xffffff1a16147836 */ /* 0x000fca0000000000 */
[----:B------:R-:W-:Y:S01]  /*388a0*/  ISETP.GE.U32.AND P6, PT, R20, 0x7ffffe9b, PT ;  /* 0x7ffffe9b1400780c */ /* 0x000fe20003fc6070 */
[----:B------:R3:W-:Y:S01]  /*388b0*/  STL.64 [R1+0x25a8], R16 ;  /* 0x0025a81001007387 */ /* 0x0007e20000100a00 */
[----:B------:R-:W1:Y:S03]  /*388c0*/  LDC R22, c[0x0][0x230] ;  /* 0x00008c00ff167b82 */ /* 0x000e660000000800 */
[----:B------:R3:W-:Y:S04]  /*388d0*/  STL.64 [R1+0x25a0], R10 ;  /* 0x0025a00a01007387 */ /* 0x0007e80000100a00 */
[----:B------:R-:W-:Y:S01]  /*388e0*/  LDGSTS.E [R12+0x70000], desc[UR60][R226.64], !P2 ;  /* 0x70000000e20c7fae */ /* 0x000fe2000d12187c */
[----:B------:R-:W-:-:S03]  /*388f0*/  IMAD.WIDE R228, R13, 0x4, R218 ;  /* 0x000000040de47825 */ /* 0x000fc600078e02da */
[----:B------:R1:W-:Y:S04]  /*38900*/  LDGSTS.E [R12+0x74000], desc[UR60][R24.64], !P2 ;  /* 0x74000000180c7fae */ /* 0x0003e8000d12187c */
[----:B------:R3:W-:Y:S01]  /*38910*/  LDGSTS.E [R12+0x78000], desc[UR60][R16.64], !P2 ;  /* 0x78000000100c7fae */ /* 0x0007e2000d12187c */
[----:B------:R-:W-:Y:S02]  /*38920*/  VIADD R20, R21, 0xffffff19 ;  /* 0xffffff1915147836 */ /* 0x000fe40000000000 */
[----:B------:R-:W4:Y:S01]  /*38930*/  LDC R21, c[0x0][0x230] ;  /* 0x00008c00ff157b82 */ /* 0x000f220000000800 */
[----:B------:R3:W-:Y:S01]  /*38940*/  LDGSTS.E [R12+0x7c000], desc[UR60][R10.64], !P2 ;  /* 0x7c0000000a0c7fae */ /* 0x0007e2000d12187c */
[----:B-1----:R-:W-:-:S03]  /*38950*/  IMAD.WIDE R24, R13, 0x4, R26 ;  /* 0x000000040d187825 */ /* 0x002fc600078e021a */
[----:B------:R-:W-:Y:S04]  /*38960*/  LDGSTS.E [R12+0x70004], desc[UR60][R228.64], !P6 ;  /* 0x70004000e40c7fae */ /* 0x000fe8000f12187c */
[----:B------:R-:W4:Y:S04]  /*38970*/  LDL.LU.64 R26, [R1+0x1478] ;  /* 0x00147800011a7983 */ /* 0x000f280000300a00 */
[----:B------:R-:W4:Y:S04]  /*38980*/  LDL.LU.64 R232, [R1+0x1480] ;  /* 0x0014800001e87983 */ /* 0x000f280000300a00 */
[----:B------:R-:W-:Y:S04]  /*38990*/  STL.64 [R1+0x2598], R228 ;  /* 0x002598e401007387 */ /* 0x000fe80000100a00 */
[----:B------:R-:W4:Y:S04]  /*389a0*/  LDL.LU.64 R226, [R1+0x1488] ;  /* 0x0014880001e27983 */ /* 0x000f280000300a00 */
[----:B------:R1:W-:Y:S04]  /*389b0*/  STL.64 [R1+0x2590], R24 ;  /* 0x0025901801007387 */ /* 0x0003e80000100a00 */
[----:B------:R-:W4:Y:S01]  /*389c0*/  LDL.LU.64 R218, [R1+0x1498] ;  /* 0x0014980001da7983 */ /* 0x000f220000300a00 */
[----:B------:R-:W-:-:S03]  /*389d0*/  ISETP.GE.U32.AND P0, PT, R20, 0x7ffffe9a, PT ;  /* 0x7ffffe9a1400780c */ /* 0x000fc60003f06070 */
[----:B------:R1:W-:Y:S01]  /*389e0*/  LDGSTS.E [R12+0x74004], desc[UR60][R24.64], !P6 ;  /* 0x74004000180c7fae */ /* 0x0003e2000f12187c */
[----:B---3--:R-:W-:-:S04]  /*389f0*/  IMAD.WIDE R16, R13, 0x4, R234 ;  /* 0x000000040d107825 */ /* 0x008fc800078e02ea */
[C---:B------:R-:W-:Y:S01]  /*38a00*/  IMAD.WIDE R10, R13.reuse, 0x4, R230 ;  /* 0x000000040d0a7825 */ /* 0x040fe200078e02e6 */
[----:B------:R4:W-:Y:S04]  /*38a10*/  STL.64 [R1+0x2588], R16 ;  /* 0x0025881001007387 */ /* 0x0009e80000100a00 */
[----:B------:R3:W-:Y:S04]  /*38a20*/  STL.64 [R1+0x2580], R10 ;  /* 0x0025800a01007387 */ /* 0x0007e80000100a00 */
[----:B------:R4:W-:Y:S04]  /*38a30*/  LDGSTS.E [R12+0x78004], desc[UR60][R16.64], !P6 ;  /* 0x78004000100c7fae */ /* 0x0009e8000f12187c */
[----:B------:R3:W-:Y:S01]  /*38a40*/  LDGSTS.E [R12+0x7c004], desc[UR60][R10.64], !P6 ;  /* 0x7c0040000a0c7fae */ /* 0x0007e2000f12187c */
[----:B--2---:R-:W-:-:S04]  /*38a50*/  IMAD.WIDE R216, R13, 0x4, R216 ;  /* 0x000000040dd87825 */ /* 0x004fc800078e02d8 */
[C---:B-1----:R-:W-:Y:S01]  /*38a60*/  IMAD.WIDE R24, R13.reuse, 0x4, R224 ;  /* 0x000000040d187825 */ /* 0x042fe200078e02e0 */
[----:B------:R-:W-:Y:S04]  /*38a70*/  LDGSTS.E [R12+0x70008], desc[UR60][R216.64], !P0 ;  /* 0x70008000d80c7fae */ /* 0x000fe8000c12187c */
[----:B------:R-:W2:Y:S04]  /*38a80*/  LDL.LU.64 R224, [R1+0x9c8] ;  /* 0x0009c80001e07983 */ /* 0x000ea80000300a00 */
[----:B------:R-:W2:Y:S04]  /*38a90*/  LDL.LU.64 R234, [R1+0x9d0] ;  /* 0x0009d00001ea7983 */ /* 0x000ea80000300a00 */
[----:B------:R1:W-:Y:S01]  /*38aa0*/  STL.64 [R1+0x2578], R216 ;  /* 0x002578d801007387 */ /* 0x0003e20000100a00 */
[----:B----4-:R-:W-:-:S03]  /*38ab0*/  IMAD.WIDE R16, R13, 0x4, R222 ;  /* 0x000000040d107825 */ /* 0x010fc600078e02de */
[----:B------:R-:W4:Y:S01]  /*38ac0*/  LDL.LU.64 R230, [R1+0x9d8] ;  /* 0x0009d80001e67983 */ /* 0x000f220000300a00 */
[----:B---3--:R-:W-:-:S03]  /*38ad0*/  IMAD.WIDE R10, R13, 0x4, R220 ;  /* 0x000000040d0a7825 */ /* 0x008fc600078e02dc */
[----:B------:R3:W-:Y:S04]  /*38ae0*/  STL.64 [R1+0x2570], R24 ;  /* 0x0025701801007387 */ /* 0x0007e80000100a00 */
[----:B------:R-:W4:Y:S04]  /*38af0*/  LDL.LU.64 R228, [R1+0x9e0] ;  /* 0x0009e00001e47983 */ /* 0x000f280000300a00 */
[----:B------:R3:W-:Y:S04]  /*38b00*/  STL.64 [R1+0x2568], R16 ;  /* 0x0025681001007387 */ /* 0x0007e80000100a00 */
[----:B------:R3:W-:Y:S04]  /*38b10*/  STL.64 [R1+0x2560], R10 ;  /* 0x0025600a01007387 */ /* 0x0007e80000100a00 */
[----:B------:R-:W4:Y:S04]  /*38b20*/  LDL.LU.64 R222, [R1+0x9e8] ;  /* 0x0009e80001de7983 */ /* 0x000f280000300a00 */
[----:B------:R-:W4:Y:S04]  /*38b30*/  LDL.LU.64 R220, [R1+0x9f0] ;  /* 0x0009f00001dc7983 */ /* 0x000f280000300a00 */
[----:B-1----:R-:W4:Y:S01]  /*38b40*/  LDL.LU.64 R216, [R1+0x9f8] ;  /* 0x0009f80001d87983 */ /* 0x002f220000300a00 */
[----:B------:R-:W-:-:S02]  /*38b50*/  IADD3 R20, R23, -0xe8, RZ ;  /* 0xffffff1817147810 */ /* 0x000fc40007ffe0ff */
[----:B------:R-:W1:Y:S01]  /*38b60*/  LDC R23, c[0x0][0x230] ;  /* 0x00008c00ff177b82 */ /* 0x000e620000000800 */
[----:B------:R3:W-:Y:S01]  /*38b70*/  LDGSTS.E [R12+0x74008], desc[UR60][R24.64], !P0 ;  /* 0x74008000180c7fae */ /* 0x0007e2000c12187c */
[----:B------:R-:W-:Y:S01]  /*38b80*/  ISETP.GE.U32.AND P1, PT, R20, 0x7ffffe99, PT ;  /* 0x7ffffe991400780c */ /* 0x000fe20003f26070 */
[----:B------:R-:W-:Y:S02]  /*38b90*/  VIADD R20, R22, 0xffffff77 ;  /* 0xffffff7716147836 */ /* 0x000fe40000000000 */
[----:B------:R3:W-:Y:S03]  /*38ba0*/  LDGSTS.E [R12+0x78008], desc[UR60][R16.64], !P0 ;  /* 0x78008000100c7fae */ /* 0x0007e6000c12187c */
[----:B------:R-:W-:Y:S01]  /*38bb0*/  ISETP.GE.U32.AND P2, PT, R20, 0x7ffffef8, PT ;  /* 0x7ffffef81400780c */ /* 0x000fe20003f46070 */
[----:B------:R3:W-:Y:S01]  /*38bc0*/  LDGSTS.E [R12+0x7c008], desc[UR60][R10.64], !P0 ;  /* 0x7c0080000a0c7fae */ /* 0x0007e2000c12187c */
[----:B------:R-:W1:Y:S01]  /*38bd0*/  LDC R22, c[0x0][0x230] ;  /* 0x00008c00ff167b82 */ /* 0x000e620000000800 */
[----:B------:R-:W-:-:S04]  /*38be0*/  IMAD.WIDE R26, R13, 0x4, R26 ;  /* 0x000000040d1a7825 */ /* 0x000fc800078e021a */
[C---:B---3--:R-:W-:Y:S01]  /*38bf0*/  IMAD.WIDE R24, R13.reuse, 0x4, R232 ;  /* 0x000000040d187825 */ /* 0x048fe200078e02e8 */
        /* <DEDUP_REMOVED lines=10> */
[----:B---3--:R-:W3:Y:S04]  /*38ca0*/  LDL.LU.64 R26, [R1+0xa08] ;  /* 0x000a0800011a7983 */ /* 0x008ee80000300a00 */
[----:B------:R-:W3:Y:S04]  /*38cb0*/  LDL.LU.64 R226, [R1+0xa10] ;  /* 0x000a100001e27983 */ /* 0x000ee80000300a00 */
[----:B------:R-:W3:Y:S04]  /*38cc0*/  LDL.LU.64 R218, [R1+0xa18] ;  /* 0x000a180001da7983 */ /* 0x000ee80000300a00 */
[----:B------:R4:W-:Y:S01]  /*38cd0*/  LDGSTS.E [R12+0x7c00c], desc[UR60][R10.64], !P1 ;  /* 0x7c00c0000a0c7fae */ /* 0x0009e2000c92187c */
[----:B--2---:R-:W-:-:S04]  /*38ce0*/  IMAD.WIDE R224, R13, 0x4, R224 ;  /* 0x000000040de07825 */ /* 0x004fc800078e02e0 */
[C---:B-1----:R-:W-:Y:S01]  /*38cf0*/  IMAD.WIDE R24, R13.reuse, 0x4, R234 ;  /* 0x000000040d187825 */ /* 0x042fe200078e02ea */
[----:B------:R1:W-:Y:S03]  /*38d00*/  STL.64 [R1+0x1f00], R224 ;  /* 0x001f00e001007387 */ /* 0x0003e60000100a00 */
[C---:B----4-:R-:W-:Y:S01]  /*38d10*/  IMAD.WIDE R16, R13.reuse, 0x4, R230 ;  /* 0x000000040d107825 */ /* 0x050fe200078e02e6 */
[----:B------:R2:W-:Y:S04]  /*38d20*/  STL.64 [R1+0x1f08], R24 ;  /* 0x001f081801007387 */ /* 0x0005e80000100a00 */
[----:B------:R-:W-:Y:S04]  /*38d30*/  LDGSTS.E [R7+0x40000], desc[UR60][R224.64], !P2 ;  /* 0x40000000e0077fae */ /* 0x000fe8000d12187c */
[----:B------:R4:W-:Y:S01]  /*38d40*/  STL.64 [R1+0x1f10], R16 ;  /* 0x001f101001007387 */ /* 0x0009e20000100a00 */
[----:B------:R-:W-:-:S03]  /*38d50*/  IMAD.WIDE R10, R13, 0x4, R228 ;  /* 0x000000040d0a7825 */ /* 0x000fc600078e02e4 */
[----:B------:R2:W-:Y:S04]  /*38d60*/  LDGSTS.E [R7+0x44000], desc[UR60][R24.64], !P2 ;  /* 0x4400000018077fae */ /* 0x0005e8000d12187c */
[----:B-1----:R-:W3:Y:S04]  /*38d70*/  LDL.LU.64 R224, [R1+0xa20] ;  /* 0x000a200001e07983 */ /* 0x002ee80000300a00 */
[----:B------:R4:W-:Y:S01]  /*38d80*/  LDGSTS.E [R7+0x48000], desc[UR60][R16.64], !P2 ;  /* 0x4800000010077fae */ /* 0x0009e2000d12187c */
[----:B------:R-:W-:-:S03]  /*38d90*/  IMAD.WIDE R228, R13, 0x4, R222 ;  /* 0x000000040de47825 */ /* 0x000fc600078e02de */
[----:B------:R1:W-:Y:S01]  /*38da0*/  STL.64 [R1+0x1f18], R10 ;  /* 0x001f180a01007387 */ /* 0x0003e20000100a00 */
[----:B--2---:R-:W-:-:S03]  /*38db0*/  IMAD.WIDE R24, R13, 0x4, R220 ;  /* 0x000000040d187825 */ /* 0x004fc600078e02dc */
[----:B------:R1:W-:Y:S01]  /*38dc0*/  LDGSTS.E [R7+0x4c000], desc[UR60][R10.64], !P2 ;  /* 0x4c0000000a077fae */ /* 0x0003e2000d12187c */
[----:B----4-:R-:W-:-:S03]  /*38dd0*/  IMAD.WIDE R16, R13, 0x4, R216 ;  /* 0x000000040d107825 */ /* 0x010fc600078e02d8 */
[----:B------:R-:W2:Y:S04]  /*38de0*/  LDL.LU.64 R216, [R1+0xa28] ;  /* 0x000a280001d87983 */ /* 0x000ea80000300a00 */
[----:B------:R-:W-:Y:S04]  /*38df0*/  STL.64 [R1+0x1f20], R228 ;  /* 0x001f20e401007387 */ /* 0x000fe80000100a00 */
[----:B------:R-:W4:Y:S04]  /*38e00*/  LDL.LU.64 R230, [R1+0xa30] ;  /* 0x000a300001e67983 */ /* 0x000f280000300a00 */
[----:B------:R3:W-:Y:S04]  /*38e10*/  STL.64 [R1+0x1f28], R24 ;  /* 0x001f281801007387 */ /* 0x0007e80000100a00 */
[----:B------:R-:W4:Y:S04]  /*38e20*/  LDL.LU.64 R222, [R1+0xa38] ;  /* 0x000a380001de7983 */ /* 0x000f280000300a00 */
[----:B------:R3:W-:Y:S04]  /*38e30*/  STL.64 [R1+0x1f30], R16 ;  /* 0x001f301001007387 */ /* 0x0007e80000100a00 */
[----:B------:R-:W4:Y:S01]  /*38e40*/  LDL.LU.64 R220, [R1+0xa40] ;  /* 0x000a400001dc7983 */ /* 0x000f220000300a00 */
[----:B------:R-:W-:-:S02]  /*38e50*/  VIADD R20, R21, 0xffffff76 ;  /* 0xffffff7615147836 */ /* 0x000fc40000000000 */
[----:B------:R-:W4:Y:S03]  /*38e60*/  LDC R21, c[0x0][0x230] ;  /* 0x00008c00ff157b82 */ /* 0x000f260000000800 */
[----:B------:R-:W-:Y:S02]  /*38e70*/  ISETP.GE.U32.AND P6, PT, R20, 0x7ffffef7, PT ;  /* 0x7ffffef71400780c */ /* 0x000fe40003fc6070 */
[----:B------:R-:W-:-:S03]  /*38e80*/  IADD3 R20, R23, -0x8b, RZ ;  /* 0xffffff7517147810 */ /* 0x000fc60007ffe0ff */
[----:B------:R-:W4:Y:S01]  /*38e90*/  LDC R23, c[0x0][0x230] ;  /* 0x00008c00ff177b82 */ /* 0x000f220000000800 */
[----:B------:R-:W-:Y:S01]  /*38ea0*/  ISETP.GE.U32.AND P0, PT, R20, 0x7ffffef6, PT ;  /* 0x7ffffef61400780c */ /* 0x000fe20003f06070 */
[----:B-1----:R-:W-:-:S06]  /*38eb0*/  IMAD.WIDE R10, R13, 0x4, R232 ;  /* 0x000000040d0a7825 */ /* 0x002fcc00078e02e8 */
[----:B------:R-:W-:Y:S04]  /*38ec0*/  LDGSTS.E [R7+0x40004], desc[UR60][R228.64], !P6 ;  /* 0x40004000e4077fae */ /* 0x000fe8000f12187c */
[----:B------:R1:W-:Y:S04]  /*38ed0*/  LDGSTS.E [R7+0x44004], desc[UR60][R24.64], !P6 ;  /* 0x4400400018077fae */ /* 0x0003e8000f12187c */
[----:B------:R1:W-:Y:S01]  /*38ee0*/  LDGSTS.E [R7+0x48004], desc[UR60][R16.64], !P6 ;  /* 0x4800400010077fae */ /* 0x0003e2000f12187c */
[----:B---3--:R-:W-:-:S03]  /*38ef0*/  IMAD.WIDE R26, R13, 0x4, R26 ;  /* 0x000000040d1a7825 */ /* 0x008fc600078e021a */
[----:B------:R3:W-:Y:S01]  /*38f00*/  STL.64 [R1+0x1f38], R10 ;  /* 0x001f380a01007387 */ /* 0x0007e20000100a00 */
[----:B-1----:R-:W-:-:S03]  /*38f10*/  IMAD.WIDE R24, R13, 0x4, R226 ;  /* 0x000000040d187825 */ /* 0x002fc600078e02e2 */
[----:B------:R3:W-:Y:S01]  /*38f20*/  LDGSTS.E [R7+0x4c004], desc[UR60][R10.64], !P6 ;  /* 0x4c0040000a077fae */ /* 0x0007e2000f12187c */
[----:B------:R-:W-:-:S03]  /*38f30*/  IMAD.WIDE R16, R13, 0x4, R218 ;  /* 0x000000040d107825 */ /* 0x000fc600078e02da */
[----:B------:R-:W-:Y:S04]  /*38f40*/  LDGSTS.E [R7+0x40008], desc[UR60][R26.64], !P0 ;  /* 0x400080001a077fae */ /* 0x000fe8000c12187c */
[----:B------:R-:W4:Y:S04]  /*38f50*/  LDL.LU.64 R218, [R1+0xa48] ;  /* 0x000a480001da7983 */ /* 0x000f280000300a00 */
[----:B------:R1:W-:Y:S04]  /*38f60*/  STL.64 [R1+0x1f40], R26 ;  /* 0x001f401a01007387 */ /* 0x0003e80000100a00 */
[----:B------:R-:W4:Y:S04]  /*38f70*/  LDL.LU.64 R236, [R1+0xa50] ;  /* 0x000a500001ec7983 */ /* 0x000f280000300a00 */
[----:B------:R4:W-:Y:S04]  /*38f80*/  STL.64 [R1+0x1f48], R24 ;  /* 0x001f481801007387 */ /* 0x0009e80000100a00 */
[----:B------:R-:W4:Y:S04]  /*38f90*/  LDL.LU.64 R234, [R1+0xa58] ;  /* 0x000a580001ea7983 */ /* 0x000f280000300a00 */
[----:B------:R4:W-:Y:S04]  /*38fa0*/  STL.64 [R1+0x1f50], R16 ;  /* 0x001f501001007387 */ /* 0x0009e80000100a00 */
[----:B------:R-:W4:Y:S01]  /*38fb0*/  LDL.LU.64 R232, [R1+0xa60] ;  /* 0x000a600001e87983 */ /* 0x000f220000300a00 */
[----:B------:R-:W-:-:S02]  /*38fc0*/  VIADD R20, R22, 0xffffff74 ;  /* 0xffffff7416147836 */ /* 0x000fc40000000000 */
[----:B------:R-:W4:Y:S01]  /*38fd0*/  LDC R22, c[0x0][0x230] ;  /* 0x00008c00ff167b82 */ /* 0x000f220000000800 */
[----:B------:R4:W-:Y:S04]  /*38fe0*/  LDGSTS.E [R7+0x44008], desc[UR60][R24.64], !P0 ;  /* 0x4400800018077fae */ /* 0x0009e8000c12187c */
[----:B------:R4:W-:Y:S01]  /*38ff0*/  LDGSTS.E [R7+0x48008], desc[UR60][R16.64], !P0 ;  /* 0x4800800010077fae */ /* 0x0009e2000c12187c */
[----:B------:R-:W-:Y:S01]  /*39000*/  ISETP.GE.U32.AND P1, PT, R20, 0x7ffffef5, PT ;  /* 0x7ffffef51400780c */ /* 0x000fe20003f26070 */
[----:B---3--:R-:W-:-:S05]  /*39010*/  IMAD.WIDE R10, R13, 0x4, R224 ;  /* 0x000000040d0a7825 */ /* 0x008fca00078e02e0 */
[----:B------:R3:W-:Y:S04]  /*39020*/  STL.64 [R1+0x1f58], R10 ;  /* 0x001f580a01007387 */ /* 0x0007e80000100a00 */
[----:B-1----:R-:W3:Y:S04]  /*39030*/  LDL.LU.64 R26, [R1+0xa68] ;  /* 0x000a6800011a7983 */ /* 0x002ee80000300a00 */
[----:B------:R-:W3:Y:S04]  /*39040*/  LDL.LU.64 R228, [R1+0xa70] ;  /* 0x000a700001e47983 */ /* 0x000ee80000300a00 */
[----:B------:R-:W3:Y:S01]  /*39050*/  LDL.LU.64 R226, [R1+0xa78] ;  /* 0x000a780001e27983 */ /* 0x000ee20000300a00 */
[----:B--2---:R-:W-:-:S03]  /*39060*/  IMAD.WIDE R216, R13, 0x4, R216 ;  /* 0x000000040dd87825 */ /* 0x004fc600078e02d8 */
[----:B------:R3:W-:Y:S04]  /*39070*/  LDGSTS.E [R7+0x4c008], desc[UR60][R10.64], !P0 ;  /* 0x4c0080000a077fae */ /* 0x0007e8000c12187c */
[----:B------:R-:W2:Y:S01]  /*39080*/  LDL.LU.64 R224, [R1+0xa80] ;  /* 0x000a800001e07983 */ /* 0x000ea20000300a00 */
[----:B----4-:R-:W-:-:S03]  /*39090*/  IMAD.WIDE R24, R13, 0x4, R230 ;  /* 0x000000040d187825 */ /* 0x010fc600078e02e6 */
[----:B------:R1:W-:Y:S01]  /*390a0*/  STL.64 [R1+0x1f60], R216 ;  /* 0x001f60d801007387 */ /* 0x0003e20000100a00 */
[----:B------:R-:W-:-:S03]  /*390b0*/  IMAD.WIDE R16, R13, 0x4, R222 ;  /* 0x000000040d107825 */ /* 0x000fc600078e02de */
[----:B------:R4:W-:Y:S01]  /*390c0*/  STL.64 [R1+0x1f68], R24 ;  /* 0x001f681801007387 */ /* 0x0009e20000100a00 */
[----:B---3--:R-:W-:-:S03]  /*390d0*/  IMAD.WIDE R10, R13, 0x4, R220 ;  /* 0x000000040d0a7825 */ /* 0x008fc600078e02dc */
[----:B------:R3:W-:Y:S04]  /*390e0*/  STL.64 [R1+0x1f70], R16 ;  /* 0x001f701001007387 */ /* 0x0007e80000100a00 */
[----:B------:R3:W-:Y:S04]  /*390f0*/  STL.64 [R1+0x1f78], R10 ;  /* 0x001f780a01007387 */ /* 0x0007e80000100a00 */
[----:B------:R-:W2:Y:S04]  /*39100*/  LDL.LU.64 R220, [R1+0xa88] ;  /* 0x000a880001dc7983 */ /* 0x000ea80000300a00 */
[----:B------:R-:W2:Y:S04]  /*39110*/  LDL.LU.64 R230, [R1+0xa90] ;  /* 0x000a900001e67983 */ /* 0x000ea80000300a00 */
[----:B------:R-:W2:Y:S04]  /*39120*/  LDL.LU.64 R222, [R1+0xa98] ;  /* 0x000a980001de7983 */ /* 0x000ea80000300a00 */
[----:B------:R-:W-:Y:S01]  /*39130*/  LDGSTS.E [R7+0x4000c], desc[UR60][R216.64], !P1 ;  /* 0x4000c000d8077fae */ /* 0x000fe2000c92187c */
[----:B------:R-:W-:-:S02]  /*39140*/  VIADD R20, R21, 0xffffff57 ;  /* 0xffffff5715147836 */ /* 0x000fc40000000000 */
[----:B------:R-:W2:Y:S01]  /*39150*/  LDC R21, c[0x0][0x230] ;  /* 0x00008c00ff157b82 */ /* 0x000ea20000000800 */
[----:B------:R4:W-:Y:S04]  /*39160*/  LDGSTS.E [R7+0x4400c], desc[UR60][R24.64], !P1 ;  /* 0x4400c00018077fae */ /* 0x0009e8000c92187c */
[----:B-1----:R-:W2:Y:S01]  /*39170*/  LDL.LU.64 R216, [R1+0xaa0] ;  /* 0x000aa00001d87983 */ /* 0x002ea20000300a00 */
[----:B------:R-:W-:Y:S02]  /*39180*/  ISETP.GE.U32.AND P2, PT, R20, 0x7ffffed8, PT ;  /* 0x7ffffed81400780c */ /* 0x000fe40003f46070 */
[----:B------:R-:W-:Y:S01]  /*39190*/  IADD3 R20, R23, -0xaa, RZ ;  /* 0xffffff5617147810 */ /* 0x000fe20007ffe0ff */
[----:B------:R3:W-:Y:S01]  /*391a0*/  LDGSTS.E [R7+0x4800c], desc[UR60][R16.64], !P1 ;  /* 0x4800c00010077fae */ /* 0x0007e2000c92187c */
[----:B------:R-:W1:Y:S03]  /*391b0*/  LDC R23, c[0x0][0x230] ;  /* 0x00008c00ff177b82 */ /* 0x000e660000000800 */
[----:B------:R3:W-:Y:S01]  /*391c0*/  LDGSTS.E [R7+0x4c00c], desc[UR60][R10.64], !P1 ;  /* 0x4c00c0000a077fae */ /* 0x0007e2000c92187c */
[----:B------:R-:W-:Y:S01]  /*391d0*/  IMAD.WIDE R218, R13, 0x4, R218 ;  /* 0x000000040dda7825 */ /* 0x000fe200078e02da */
[----:B------:R-:W-:-:S03]  /*391e0*/  ISETP.GE.U32.AND P6, PT, R20, 0x7ffffed7, PT ;  /* 0x7ffffed71400780c */ /* 0x000fc60003fc6070 */
[C---:B----4-:R-:W-:Y:S01]  /*391f0*/  IMAD.WIDE R24, R13.reuse, 0x4, R236 ;  /* 0x000000040d187825 */ /* 0x050fe200078e02ec */
[----:B------:R4:W-:Y:S03]  /*39200*/  STL.64 [R1+0x2530], R218 ;  /* 0x002530da01007387 */ /* 0x0009e60000100a00 */
[C---:B---3--:R-:W-:Y:S01]  /*39210*/  IMAD.WIDE R16, R13.reuse, 0x4, R234 ;  /* 0x000000040d107825 */ /* 0x048fe200078e02ea */
[----:B------:R3:W-:Y:S04]  /*39220*/  STL.64 [R1+0x2520], R24 ;  /* 0x0025201801007387 */ /* 0x0007e80000100a00 */
[----:B------:R-:W-:Y:S01]  /*39230*/  LDGSTS.E [R7+0x50000], desc[UR60][R218.64], !P2 ;  /* 0x50000000da077fae */ /* 0x000fe2000d12187c */
[----:B------:R-:W-:-:S03]  /*39240*/  IMAD.WIDE R10, R13, 0x4, R232 ;  /* 0x000000040d0a7825 */ /* 0x000fc600078e02e8 */
[----:B------:R1:W-:Y:S04]  /*39250*/  STL.64 [R1+0x2518], R16 ;  /* 0x0025181001007387 */ /* 0x0003e80000100a00 */
[----:B------:R3:W-:Y:S04]  /*39260*/  LDGSTS.E [R7+0x54000], desc[UR60][R24.64], !P2 ;  /* 0x5400000018077fae */ /* 0x0007e8000d12187c */
        /* <DEDUP_REMOVED lines=9> */
[----:B------:R1:W-:Y:S01]  /*39300*/  STL.64 [R1+0x2500], R24 ;  /* 0x0025001801007387 */ /* 0x0003e20000100a00 */
[----:B--2---:R-:W-:-:S03]  /*39310*/  IMAD.WIDE R10, R13, 0x4, R224 ;  /* 0x000000040d0a7825 */ /* 0x004fc600078e02e0 */
[----:B------:R-:W2:Y:S04]  /*39320*/  LDL.LU.64 R226, [R1+0xab8] ;  /* 0x000ab80001e27983 */ /* 0x000ea80000300a00 */
[----:B------:R1:W-:Y:S04]  /*39330*/  STL.64 [R1+0x24f8], R16 ;  /* 0x0024f81001007387 */ /* 0x0003e80000100a00 */
[----:B------:R-:W2:Y:S04]  /*39340*/  LDL.LU.64 R224, [R1+0xac0] ;  /* 0x000ac00001e07983 */ /* 0x000ea80000300a00 */
[----:B------:R-:W-:Y:S04]  /*39350*/  LDGSTS.E [R7+0x50004], desc[UR60][R26.64], !P6 ;  /* 0x500040001a077fae */ /* 0x000fe8000f12187c */
[----:B------:R1:W-:Y:S04]  /*39360*/  LDGSTS.E [R7+0x54004], desc[UR60][R24.64], !P6 ;  /* 0x5400400018077fae */ /* 0x0003e8000f12187c */
[----:B------:R1:W-:Y:S04]  /*39370*/  STL.64 [R1+0x24e8], R10 ;  /* 0x0024e80a01007387 */ /* 0x0003e80000100a00 */
[----:B------:R1:W-:Y:S01]  /*39380*/  LDGSTS.E [R7+0x58004], desc[UR60][R16.64], !P6 ;  /* 0x5800400010077fae */ /* 0x0003e2000f12187c */
[----:B------:R-:W-:-:S03]  /*39390*/  IMAD.WIDE R220, R13, 0x4, R220 ;  /* 0x000000040ddc7825 */ /* 0x000fc600078e02dc */
[----:B---3--:R-:W3:Y:S01]  /*393a0*/  LDL.LU.64 R26, [R1+0xac8] ;  /* 0x000ac800011a7983 */ /* 0x008ee20000300a00 */
[----:B-1----:R-:W-:-:S03]  /*393b0*/  IMAD.WIDE R24, R13, 0x4, R230 ;  /* 0x000000040d187825 */ /* 0x002fc600078e02e6 */
[----:B------:R4:W-:Y:S01]  /*393c0*/  STL.64 [R1+0x24e0], R220 ;  /* 0x0024e0dc01007387 */ /* 0x0009e20000100a00 */
[----:B------:R-:W-:-:S03]  /*393d0*/  IMAD.WIDE R16, R13, 0x4, R222 ;  /* 0x000000040d107825 */ /* 0x000fc600078e02de */
[----:B------:R-:W3:Y:S04]  /*393e0*/  LDL.LU.64 R236, [R1+0xad0] ;  /* 0x000ad00001ec7983 */ /* 0x000ee80000300a00 */
[----:B------:R1:W-:Y:S04]  /*393f0*/  STL.64 [R1+0x24d8], R24 ;  /* 0x0024d81801007387 */ /* 0x0003e80000100a00 */
[----:B------:R1:W-:Y:S04]  /*39400*/  LDGSTS.E [R7+0x5c004], desc[UR60][R10.64], !P6 ;  /* 0x5c0040000a077fae */ /* 0x0003e8000f12187c */
[----:B------:R-:W3:Y:S04]  /*39410*/  LDL.LU.64 R234, [R1+0xad8] ;  /* 0x000ad80001ea7983 */ /* 0x000ee80000300a00 */
[----:B------:R2:W-:Y:S01]  /*39420*/  STL.64 [R1+0x24d0], R16 ;  /* 0x0024d01001007387 */ /* 0x0005e20000100a00 */
[----:B-1----:R-:W-:-:S03]  /*39430*/  IMAD.WIDE R10, R13, 0x4, R216 ;  /* 0x000000040d0a7825 */ /* 0x002fc600078e02d8 */
[----:B------:R-:W3:Y:S01]  /*39440*/  LDL.LU.64 R216, [R1+0xae0] ;  /* 0x000ae00001d87983 */ /* 0x000ee20000300a00 */
[----:B------:R-:W-:-:S03]  /*39450*/  VIADD R20, R22, 0xffffff55 ;  /* 0xffffff5516147836 */ /* 0x000fc60000000000 */
[----:B------:R1:W-:Y:S01]  /*39460*/  STL.64 [R1+0x24c8], R10 ;  /* 0x0024c80a01007387 */ /* 0x0003e20000100a00 */
[----:B------:R-:W3:Y:S01]  /*39470*/  LDC R22, c[0x0][0x230] ;  /* 0x00008c00ff167b82 */ /* 0x000ee20000000800 */
[----:B------:R-:W-:Y:S01]  /*39480*/  ISETP.GE.U32.AND P0, PT, R20, 0x7ffffed6, PT ;  /* 0x7ffffed61400780c */ /* 0x000fe20003f06070 */
[----:B------:R-:W-:-:S05]  /*39490*/  VIADD R20, R21, 0xffffff54 ;  /* 0xffffff5415147836 */ /* 0x000fca0000000000 */
[----:B------:R-:W-:Y:S01]  /*394a0*/  ISETP.GE.U32.AND P1, PT, R20, 0x7ffffed5, PT ;  /* 0x7ffffed51400780c */ /* 0x000fe20003f26070 */
[----:B------:R-:W3:Y:S06]  /*394b0*/  LDC R21, c[0x0][0x230] ;  /* 0x00008c00ff157b82 */ /* 0x000eec0000000800 */
[----:B------:R4:W-:Y:S04]  /*394c0*/  LDGSTS.E [R7+0x50008], desc[UR60][R220.64], !P0 ;  /* 0x50008000dc077fae */ /* 0x0009e8000c12187c */
[----:B------:R1:W-:Y:S04]  /*394d0*/  LDGSTS.E [R7+0x54008], desc[UR60][R24.64], !P0 ;  /* 0x5400800018077fae */ /* 0x0003e8000c12187c */
[----:B------:R2:W-:Y:S04]  /*394e0*/  LDGSTS.E [R7+0x58008], desc[UR60][R16.64], !P0 ;  /* 0x5800800010077fae */ /* 0x0005e8000c12187c */
[----:B------:R2:W-:Y:S01]  /*394f0*/  LDGSTS.E [R7+0x5c008], desc[UR60][R10.64], !P0 ;  /* 0x5c0080000a077fae */ /* 0x0005e2000c12187c */
[----:B----4-:R-:W-:-:S03]  /*39500*/  IMAD.WIDE R220, R13, 0x4, R218 ;  /* 0x000000040ddc7825 */ /* 0x010fc600078e02da */
[----:B------:R-:W4:Y:S04]  /*39510*/  LDL.LU.64 R218, [R1+0xae8] ;  /* 0x000ae80001da7983 */ /* 0x000f280000300a00 */
[----:B------:R-:W4:Y:S04]  /*39520*/  LDL.LU.64 R232, [R1+0xaf0] ;  /* 0x000af00001e87983 */ /* 0x000f280000300a00 */
[----:B------:R-:W4:Y:S04]  /*39530*/  LDL.LU.64 R230, [R1+0xaf8] ;  /* 0x000af80001e67983 */ /* 0x000f280000300a00 */
[----:B------:R-:W-:Y:S04]  /*39540*/  STL.64 [R1+0x24c0], R220 ;  /* 0x0024c0dc01007387 */ /* 0x000fe80000100a00 */
[----:B------:R-:W4:Y:S01]  /*39550*/  LDL.LU.64 R222, [R1+0xb00] ;  /* 0x000b000001de7983 */ /* 0x000f220000300a00 */
[----:B------:R-:W-:-:S02]  /*39560*/  IADD3 R20, R23, -0xc9, RZ ;  /* 0xffffff3717147810 */ /* 0x000fc40007ffe0ff */
[----:B------:R-:W4:Y:S01]  /*39570*/  LDC R23, c[0x0][0x230] ;  /* 0x00008c00ff177b82 */ /* 0x000f220000000800 */
[----:B------:R-:W-:Y:S01]  /*39580*/  LDGSTS.E [R7+0x5000c], desc[UR60][R220.64], !P1 ;  /* 0x5000c000dc077fae */ /* 0x000fe2000c92187c */
[----:B------:R-:W-:Y:S01]  /*39590*/  ISETP.GE.U32.AND P2, PT, R20, 0x7ffffeb8, PT ;  /* 0x7ffffeb81400780c */ /* 0x000fe20003f46070 */
[----:B-1----:R-:W-:-:S04]  /*395a0*/  IMAD.WIDE R24, R13, 0x4, R228 ;  /* 0x000000040d187825 */ /* 0x002fc800078e02e4 */
[C---:B--2---:R-:W-:Y:S01]  /*395b0*/  IMAD.WIDE R16, R13.reuse, 0x4, R226 ;  /* 0x000000040d107825 */ /* 0x044fe200078e02e2 */
[----:B------:R1:W-:Y:S03]  /*395c0*/  STL.64 [R1+0x24b0], R24 ;  /* 0x0024b01801007387 */ /* 0x0003e60000100a00 */
[C---:B------:R-:W-:Y:S01]  /*395d0*/  IMAD.WIDE R10, R13.reuse, 0x4, R224 ;  /* 0x000000040d0a7825 */ /* 0x040fe200078e02e0 */
[----:B------:R2:W-:Y:S04]  /*395e0*/  STL.64 [R1+0x24a8], R16 ;  /* 0x0024a81001007387 */ /* 0x0005e80000100a00 */
[----:B------:R2:W-:Y:S04]  /*395f0*/  STL.64 [R1+0x2498], R10 ;  /* 0x0024980a01007387 */ /* 0x0005e80000100a00 */
[----:B------:R-:W4:Y:S04]  /*39600*/  LDL.LU.64 R226, [R1+0xb08] ;  /* 0x000b080001e27983 */ /* 0x000f280000300a00 */
[----:B------:R-:W4:Y:S04]  /*39610*/  LDL.LU.64 R228, [R1+0xb10] ;  /* 0x000b100001e47983 */ /* 0x000f280000300a00 */
[----:B------:R1:W-:Y:S01]  /*39620*/  LDGSTS.E [R7+0x5400c], desc[UR60][R24.64], !P1 ;  /* 0x5400c00018077fae */ /* 0x0003e2000c92187c */
[----:B---3--:R-:W-:-:S03]  /*39630*/  IMAD.WIDE R26, R13, 0x4, R26 ;  /* 0x000000040d1a7825 */ /* 0x008fc600078e021a */
[----:B------:R2:W-:Y:S04]  /*39640*/  LDGSTS.E [R7+0x5800c], desc[UR60][R16.64], !P1 ;  /* 0x5800c00010077fae */ /* 0x0005e8000c92187c */
[----:B------:R-:W3:Y:S01]  /*39650*/  LDL.LU.64 R224, [R1+0xb18] ;  /* 0x000b180001e07983 */ /* 0x000ee20000300a00 */
[----:B-1----:R-:W-:-:S03]  /*39660*/  IMAD.WIDE R24, R13, 0x4, R236 ;  /* 0x000000040d187825 */ /* 0x002fc600078e02ec */
[----:B------:R1:W-:Y:S04]  /*39670*/  LDGSTS.E [R7+0x5c00c], desc[UR60][R10.64], !P1 ;  /* 0x5c00c0000a077fae */ /* 0x0003e8000c92187c */
[----:B------:R1:W-:Y:S04]  /*39680*/  STL.64 [R1+0x2490], R26 ;  /* 0x0024901a01007387 */ /* 0x0003e80000100a00 */
[----:B------:R-:W3:Y:S01]  /*39690*/  LDL.LU.64 R220, [R1+0xb20] ;  /* 0x000b200001dc7983 */ /* 0x000ee20000300a00 */
[----:B--2---:R-:W-:-:S03]  /*396a0*/  IMAD.WIDE R16, R13, 0x4, R234 ;  /* 0x000000040d107825 */ /* 0x004fc600078e02ea */
[----:B------:R2:W-:Y:S04]  /*396b0*/  STL.64 [R1+0x2468], R24 ;  /* 0x0024681801007387 */ /* 0x0005e80000100a00 */
[----:B------:R2:W-:Y:S04]  /*396c0*/  STL.64 [R1+0x2458], R16 ;  /* 0x0024581001007387 */ /* 0x0005e80000100a00 */
[----:B------:R-:W-:Y:S01]  /*396d0*/  LDGSTS.E [R7+0x60000], desc[UR60][R26.64], !P2 ;  /* 0x600000001a077fae */ /* 0x000fe2000d12187c */
[----:B-1----:R-:W-:-:S03]  /*396e0*/  IMAD.WIDE R10, R13, 0x4, R216 ;  /* 0x000000040d0a7825 */ /* 0x002fc600078e02d8 */
[----:B------:R2:W-:Y:S04]  /*396f0*/  LDGSTS.E [R7+0x64000], desc[UR60][R24.64], !P2 ;  /* 0x6400000018077fae */ /* 0x0005e8000d12187c */
[----:B------:R1:W-:Y:S04]  /*39700*/  STL.64 [R1+0x2450], R10 ;  /* 0x0024500a01007387 */ /* 0x0003e80000100a00 */
[----:B------:R-:W3:Y:S04]  /*39710*/  LDL.LU.64 R216, [R1+0xb28] ;  /* 0x000b280001d87983 */ /* 0x000ee80000300a00 */
[----:B------:R-:W3:Y:S01]  /*39720*/  LDL.LU.64 R26, [R1+0xb30] ;  /* 0x000b3000011a7983 */ /* 0x000ee20000300a00 */
[----:B------:R-:W-:-:S02]  /*39730*/  VIADD R20, R22, 0xffffff36 ;  /* 0xffffff3616147836 */ /* 0x000fc40000000000 */
[----:B------:R-:W3:Y:S01]  /*39740*/  LDC R22, c[0x0][0x230] ;  /* 0x00008c00ff167b82 */ /* 0x000ee20000000800 */
[----:B------:R1:W-:Y:S02]  /*39750*/  LDGSTS.E [R7+0x68000], desc[UR60][R16.64], !P2 ;  /* 0x6800000010077fae */ /* 0x0003e4000d12187c */
[----:B------:R-:W-:Y:S02]  /*39760*/  ISETP.GE.U32.AND P6, PT, R20, 0x7ffffeb7, PT ;  /* 0x7ffffeb71400780c */ /* 0x000fe40003fc6070 */
[----:B------:R1:W-:Y:S01]  /*39770*/  LDGSTS.E [R7+0x6c000], desc[UR60][R10.64], !P2 ;  /* 0x6c0000000a077fae */ /* 0x0003e2000d12187c */
[----:B------:R-:W-:Y:S02]  /*39780*/  VIADD R20, R21, 0xffffff35 ;  /* 0xffffff3515147836 */ /* 0x000fe40000000000 */
[----:B------:R-:W3:Y:S03]  /*39790*/  LDC R21, c[0x0][0x230] ;  /* 0x00008c00ff157b82 */ /* 0x000ee60000000800 */
[----:B------:R-:W-:Y:S01]  /*397a0*/  ISETP.GE.U32.AND P0, PT, R20, 0x7ffffeb6, PT ;  /* 0x7ffffeb61400780c */ /* 0x000fe20003f06070 */
[----:B----4-:R-:W-:-:S04]  /*397b0*/  IMAD.WIDE R218, R13, 0x4, R218 ;  /* 0x000000040dda7825 */ /* 0x010fc800078e02da */
[C---:B--2---:R-:W-:Y:S01]  /*397c0*/  IMAD.WIDE R24, R13.reuse, 0x4, R232 ;  /* 0x000000040d187825 */ /* 0x044fe200078e02e8 */
[----:B------:R2:W-:Y:S03]  /*397d0*/  STL.64 [R1+0x2448], R218 ;  /* 0x002448da01007387 */ /* 0x0005e60000100a00 */
[C---:B-1----:R-:W-:Y:S01]  /*397e0*/  IMAD.WIDE R16, R13.reuse, 0x4, R230 ;  /* 0x000000040d107825 */ /* 0x042fe200078e02e6 */
[----:B------:R-:W4:Y:S04]  /*397f0*/  LDL.LU.64 R234, [R1+0xb38] ;  /* 0x000b380001ea7983 */ /* 0x000f280000300a00 */
[----:B------:R1:W-:Y:S01]  /*39800*/  STL.64 [R1+0x2440], R24 ;  /* 0x0024401801007387 */ /* 0x0003e20000100a00 */
[----:B------:R-:W-:-:S03]  /*39810*/  IMAD.WIDE R10, R13, 0x4, R222 ;  /* 0x000000040d0a7825 */ /* 0x000fc600078e02de */
[----:B------:R-:W4:Y:S04]  /*39820*/  LDL.LU.64 R230, [R1+0xb40] ;  /* 0x000b400001e67983 */ /* 0x000f280000300a00 */
[----:B------:R3:W-:Y:S04]  /*39830*/  STL.64 [R1+0x2438], R16 ;  /* 0x0024381001007387 */ /* 0x0007e80000100a00 */
[----:B------:R3:W-:Y:S04]  /*39840*/  STL.64 [R1+0x2430], R10 ;  /* 0x0024300a01007387 */ /* 0x0007e80000100a00 */
[----:B------:R-:W-:Y:S04]  /*39850*/  LDGSTS.E [R7+0x60004], desc[UR60][R218.64], !P6 ;  /* 0x60004000da077fae */ /* 0x000fe8000f12187c */
[----:B------:R1:W-:Y:S04]  /*39860*/  LDGSTS.E [R7+0x64004], desc[UR60][R24.64], !P6 ;  /* 0x6400400018077fae */ /* 0x0003e8000f12187c */
[----:B------:R3:W-:Y:S04]  /*39870*/  LDGSTS.E [R7+0x68004], desc[UR60][R16.64], !P6 ;  /* 0x6800400010077fae */ /* 0x0007e8000f12187c */
[----:B--2---:R-:W2:Y:S04]  /*39880*/  LDL.LU.64 R218, [R1+0xb48] ;  /* 0x000b480001da7983 */ /* 0x004ea80000300a00 */
[----:B------:R-:W2:Y:S04]  /*39890*/  LDL.LU.64 R222, [R1+0xb50] ;  /* 0x000b500001de7983 */ /* 0x000ea80000300a00 */
[----:B------:R3:W-:Y:S01]  /*398a0*/  LDGSTS.E [R7+0x6c004], desc[UR60][R10.64], !P6 ;  /* 0x6c0040000a077fae */ /* 0x0007e2000f12187c */
[----:B------:R-:W-:-:S04]  /*398b0*/  IMAD.WIDE R226, R13, 0x4, R226 ;  /* 0x000000040de27825 */ /* 0x000fc800078e02e2 */
[C---:B-1----:R-:W-:Y:S01]  /*398c0*/  IMAD.WIDE R24, R13.reuse, 0x4, R228 ;  /* 0x000000040d187825 */ /* 0x042fe200078e02e4 */
[----:B------:R-:W-:Y:S04]  /*398d0*/  STL.64 [R1+0x2428], R226 ;  /* 0x002428e201007387 */ /* 0x000fe80000100a00 */
[----:B------:R-:W-:Y:S04]  /*398e0*/  LDGSTS.E [R7+0x60008], desc[UR60][R226.64], !P0 ;  /* 0x60008000e2077fae */ /* 0x000fe8000c12187c */
[----:B------:R1:W-:Y:S01]  /*398f0*/  LDGSTS.E [R7+0x64008], desc[UR60][R24.64], !P0 ;  /* 0x6400800018077fae */ /* 0x0003e2000c12187c */
[----:B---3--:R-:W-:-:S03]  /*39900*/  IMAD.WIDE R16, R13, 0x4, R224 ;  /* 0x000000040d107825 */ /* 0x008fc600078e02e0 */
[----:B------:R-:W3:Y:S04]  /*39910*/  LDL.LU.64 R224, [R1+0xb58] ;  /* 0x000b580001e07983 */ /* 0x000ee80000300a00 */
[----:B------:R1:W-:Y:S01]  /*39920*/  STL.64 [R1+0x2420], R24 ;  /* 0x0024201801007387 */ /* 0x0003e20000100a00 */
[----:B------:R-:W-:Y:S02]  /*39930*/  IADD3 R20, R23, -0xcc, RZ ;  /* 0xffffff3417147810 */ /* 0x000fe40007ffe0ff */
[----:B------:R-:W3:Y:S01]  /*39940*/  LDC R23, c[0x0][0x230] ;  /* 0x00008c00ff177b82 */ /* 0x000ee20000000800 */
[----:B------:R4:W-:Y:S01]  /*39950*/  LDGSTS.E [R7+0x68008], desc[UR60][R16.64], !P0 ;  /* 0x6800800010077fae */ /* 0x0009e2000c12187c */
[----:B------:R-:W-:-:S03]  /*39960*/  IMAD.WIDE R10, R13, 0x4, R220 ;  /* 0x000000040d0a7825 */ /* 0x000fc600078e02dc */
[----:B------:R-:W3:Y:S04]  /*39970*/  LDL.LU.64 R220, [R1+0xb60] ;  /* 0x000b600001dc7983 */ /* 0x000ee80000300a00 */
[----:B------:R4:W-:Y:S04]  /*39980*/  STL.64 [R1+0x2418], R16 ;  /* 0x0024181001007387 */ /* 0x0009e80000100a00 */
[----:B------:R4:W-:Y:S01]  /*39990*/  STL.64 [R1+0x2410], R10 ;  /* 0x0024100a01007387 */ /* 0x0009e20000100a00 */
[----:B------:R-:W-:-:S04]  /*399a0*/  IMAD.WIDE R228, R13, 0x4, R216 ;  /* 0x000000040de47825 */ /* 0x000fc800078e02d8 */
[----:B-1----:R-:W-:Y:S01]  /*399b0*/  IMAD.WIDE R24, R13, 0x4, R26 ;  /* 0x000000040d187825 */ /* 0x002fe200078e021a */
[----:B------:R-:W-:Y:S01]  /*399c0*/  ISETP.GE.U32.AND P1, PT, R20, 0x7ffffeb5, PT ;  /* 0x7ffffeb51400780c */ /* 0x000fe20003f26070 */
[----:B------:R-:W3:Y:S04]  /*399d0*/  LDL.LU.64 R26, [R1+0xb68] ;  /* 0x000b6800011a7983 */ /* 0x000ee80000300a00 */
[----:B------:R-:W3:Y:S04]  /*399e0*/  LDL.LU.64 R232, [R1+0xb70] ;  /* 0x000b700001e87983 */ /* 0x000ee80000300a00 */
[----:B------:R-:W-:Y:S04]  /*399f0*/  STL.64 [R1+0x2408], R228 ;  /* 0x002408e401007387 */ /* 0x000fe80000100a00 */
[----:B------:R-:W3:Y:S04]  /*39a00*/  LDL.LU.64 R226, [R1+0xb78] ;  /* 0x000b780001e27983 */ /* 0x000ee80000300a00 */
[----:B------:R1:W-:Y:S04]  /*39a10*/  STL.64 [R1+0x23f8], R24 ;  /* 0x0023f81801007387 */ /* 0x0003e80000100a00 */
[----:B------:R-:W3:Y:S01]  /*39a20*/  LDL.LU.64 R216, [R1+0xb80] ;  /* 0x000b800001d87983 */ /* 0x000ee20000300a00 */
[----:B------:R-:W-:-:S02]  /*39a30*/  VIADD R20, R22, 0xffffff17 ;  /* 0xffffff1716147836 */ /* 0x000fc40000000000 */
[----:B------:R-:W3:Y:S01]  /*39a40*/  LDC R22, c[0x0][0x230] ;  /* 0x00008c00ff167b82 */ /* 0x000ee20000000800 */
[----:B------:R1:W-:Y:S04]  /*39a50*/  LDGSTS.E [R7+0x6c008], desc[UR60][R10.64], !P0 ;  /* 0x6c0080000a077fae */ /* 0x0003e8000c12187c */
[----:B------:R-:W-:Y:S01]  /*39a60*/  LDGSTS.E [R7+0x6000c], desc[UR60][R228.64], !P1 ;  /* 0x6000c000e4077fae */ /* 0x000fe2000c92187c */
[----:B----4-:R-:W-:-:S03]  /*39a70*/  IMAD.WIDE R16, R13, 0x4, R234 ;  /* 0x000000040d107825 */ /* 0x010fc600078e02ea */
[----:B------:R4:W-:Y:S01]  /*39a80*/  LDGSTS.E [R7+0x6400c], desc[UR60][R24.64], !P1 ;  /* 0x6400c00018077fae */ /* 0x0009e2000c92187c */
[----:B-1----:R-:W-:-:S03]  /*39a90*/  IMAD.WIDE R10, R13, 0x4, R230 ;  /* 0x000000040d0a7825 */ /* 0x002fc600078e02e6 */
[----:B------:R3:W-:Y:S01]  /*39aa0*/  STL.64 [R1+0x23f0], R16 ;  /* 0x0023f01001007387 */ /* 0x0007e20000100a00 */
[----:B------:R-:W-:-:S03]  /*39ab0*/  ISETP.GE.U32.AND P2, PT, R20, 0x7ffffe98, PT ;  /* 0x7ffffe981400780c */ /* 0x000fc60003f46070 */
[----:B------:R1:W-:Y:S01]  /*39ac0*/  STL.64 [R1+0x23e8], R10 ;  /* 0x0023e80a01007387 */ /* 0x0003e20000100a00 */
[----:B------:R-:W-:Y:S02]  /*39ad0*/  VIADD R20, R21, 0xffffff16 ;  /* 0xffffff1615147836 */ /* 0x000fe40000000000 */
[----:B------:R-:W1:Y:S01]  /*39ae0*/  LDC R21, c[0x0][0x230] ;  /* 0x00008c00ff157b82 */ /* 0x000e620000000800 */
[----:B------:R3:W-:Y:S04]  /*39af0*/  LDGSTS.E [R7+0x6800c], desc[UR60][R16.64], !P1 ;  /* 0x6800c00010077fae */ /* 0x0007e8000c92187c */
[----:B------:R1:W-:Y:S01]  /*39b00*/  LDGSTS.E [R7+0x6c00c], desc[UR60][R10.64], !P1 ;  /* 0x6c00c0000a077fae */ /* 0x0003e2000c92187c */
[----:B--2---:R-:W-:-:S04]  /*39b10*/  IMAD.WIDE R218, R13, 0x4, R218 ;  /* 0x000000040dda7825 */ /* 0x004fc800078e02da */
[C---:B----4-:R-:W-:Y:S01]  /*39b20*/  IMAD.WIDE R24, R13.reuse, 0x4, R222 ;  /* 0x000000040d187825 */ /* 0x050fe200078e02de */
[----:B------:R-:W-:Y:S01]  /*39b30*/  ISETP.GE.U32.AND P6, PT, R20, 0x7ffffe97, PT ;  /* 0x7ffffe971400780c */ /* 0x000fe20003fc6070 */
[----:B------:R-:W2:Y:S04]  /*39b40*/  LDL.LU.64 R222, [R1+0xb88] ;  /* 0x000b880001de7983 */ /* 0x000ea80000300a00 */
[----:B------:R-:W4:Y:S04]  /*39b50*/  LDL.LU.64 R234, [R1+0xb90] ;  /* 0x000b900001ea7983 */ /* 0x000f280000300a00 */
[----:B------:R1:W-:Y:S04]  /*39b60*/  STL.64 [R1+0x23e0], R218 ;  /* 0x0023e0da01007387 */ /* 0x0003e80000100a00 */
[----:B------:R-:W4:Y:S04]  /*39b70*/  LDL.LU.64 R230, [R1+0xb98] ;  /* 0x000b980001e67983 */ /* 0x000f280000300a00 */
[----:B------:R1:W-:Y:S04]  /*39b80*/  STL.64 [R1+0x23a8], R24 ;  /* 0x0023a81801007387 */ /* 0x0003e80000100a00 */
[----:B------:R-:W4:Y:S04]  /*39b90*/  LDL.LU.64 R228, [R1+0xba0] ;  /* 0x000ba00001e47983 */ /* 0x000f280000300a00 */
[----:B------:R-:W-:Y:S04]  /*39ba0*/  LDGSTS.E [R7+0x70000], desc[UR60][R218.64], !P2 ;  /* 0x70000000da077fae */ /* 0x000fe8000d12187c */
[----:B------:R1:W-:Y:S01]  /*39bb0*/  LDGSTS.E [R7+0x74000], desc[UR60][R24.64], !P2 ;  /* 0x7400000018077fae */ /* 0x0003e2000d12187c */
[----:B---3--:R-:W-:-:S05]  /*39bc0*/  IMAD.WIDE R16, R13, 0x4, R224 ;  /* 0x000000040d107825 */ /* 0x008fca00078e02e0 */
[----:B------:R3:W-:Y:S04]  /*39bd0*/  STL.64 [R1+0x23a0], R16 ;  /* 0x0023a01001007387 */ /* 0x0007e80000100a00 */
[----:B------:R3:W-:Y:S01]  /*39be0*/  LDGSTS.E [R7+0x78000], desc[UR60][R16.64], !P2 ;  /* 0x7800000010077fae */ /* 0x0007e2000d12187c */
[----:B-1----:R-:W-:-:S05]  /*39bf0*/  IMAD.WIDE R10, R13, 0x4, R220 ;  /* 0x000000040d0a7825 */ /* 0x002fca00078e02dc */
[----:B------:R1:W-:Y:S04]  /*39c00*/  STL.64 [R1+0x2398], R10 ;  /* 0x0023980a01007387 */ /* 0x0003e80000100a00 */
[----:B------:R-:W4:Y:S04]  /*39c10*/  LDL.LU.64 R224, [R1+0xba8] ;  /* 0x000ba80001e07983 */ /* 0x000f280000300a00 */
[----:B------:R-:W4:Y:S04]  /*39c20*/  LDL.LU.64 R220, [R1+0xbb0] ;  /* 0x000bb00001dc7983 */ /* 0x000f280000300a00 */
[----:B------:R-:W4:Y:S04]  /*39c30*/  LDL.LU.64 R218, [R1+0xbb8] ;  /* 0x000bb80001da7983 */ /* 0x000f280000300a00 */
[----:B------:R1:W-:Y:S01]  /*39c40*/  LDGSTS.E [R7+0x7c000], desc[UR60][R10.64], !P2 ;  /* 0x7c0000000a077fae */ /* 0x0003e2000d12187c */
[----:B------:R-:W-:-:S04]  /*39c50*/  IMAD.WIDE R26, R13, 0x4, R26 ;  /* 0x000000040d1a7825 */ /* 0x000fc800078e021a */
[C---:B------:R-:W-:Y:S01]  /*39c60*/  IMAD.WIDE R24, R13.reuse, 0x4, R232 ;  /* 0x000000040d187825 */ /* 0x040fe200078e02e8 */
[----:B------:R1:W-:Y:S03]  /*39c70*/  STL.64 [R1+0x2390], R26 ;  /* 0x0023901a01007387 */ /* 0x0003e60000100a00 */
[C---:B---3--:R-:W-:Y:S01]  /*39c80*/  IMAD.WIDE R16, R13.reuse, 0x4, R226 ;  /* 0x000000040d107825 */ /* 0x048fe200078e02e2 */
[----:B------:R4:W-:Y:S04]  /*39c90*/  STL.64 [R1+0x2388], R24 ;  /* 0x0023881801007387 */ /* 0x0009e80000100a00 */
[----:B------:R3:W-:Y:S01]  /*39ca0*/  STL.64 [R1+0x2380], R16 ;  /* 0x0023801001007387 */ /* 0x0007e20000100a00 */
[----:B-1----:R-:W-:-:S03]  /*39cb0*/  IMAD.WIDE R10, R13, 0x4, R216 ;  /* 0x000000040d0a7825 */ /* 0x002fc600078e02d8 */
[----:B------:R-:W3:Y:S04]  /*39cc0*/  LDL.LU.64 R232, [R1+0xbc0] ;  /* 0x000bc00001e87983 */ /* 0x000ee80000300a00 */
[----:B------:R-:W-:Y:S04]  /*39cd0*/  LDGSTS.E [R7+0x70004], desc[UR60][R26.64], !P6 ;  /* 0x700040001a077fae */ /* 0x000fe8000f12187c */
[----:B------:R1:W-:Y:S01]  /*39ce0*/  STL.64 [R1+0x2378], R10 ;  /* 0x0023780a01007387 */ /* 0x0003e20000100a00 */
[----:B------:R-:W-:Y:S02]  /*39cf0*/  IADD3 R20, R23, -0xeb, RZ ;  /* 0xffffff1517147810 */ /* 0x000fe40007ffe0ff */
[----:B------:R-:W1:Y:S01]  /*39d00*/  LDC R23, c[0x0][0x230] ;  /* 0x00008c00ff177b82 */ /* 0x000e620000000800 */
[----:B------:R4:W-:Y:S04]  /*39d10*/  LDGSTS.E [R7+0x74004], desc[UR60][R24.64], !P6 ;  /* 0x7400400018077fae */ /* 0x0009e8000f12187c */
[----:B------:R-:W3:Y:S04]  /*39d20*/  LDL.LU.64 R26, [R1+0xbc8] ;  /* 0x000bc800011a7983 */ /* 0x000ee80000300a00 */
[----:B------:R-:W3:Y:S04]  /*39d30*/  LDL.LU.64 R226, [R1+0xbd0] ;  /* 0x000bd00001e27983 */ /* 0x000ee80000300a00 */
[----:B------:R-:W3:Y:S01]  /*39d40*/  LDL.LU.64 R216, [R1+0xbd8] ;  /* 0x000bd80001d87983 */ /* 0x000ee20000300a00 */
[----:B------:R-:W-:-:S03]  /*39d50*/  ISETP.GE.U32.AND P0, PT, R20, 0x7ffffe96, PT ;  /* 0x7ffffe961400780c */ /* 0x000fc60003f06070 */
[----:B------:R3:W-:Y:S01]  /*39d60*/  LDGSTS.E [R7+0x78004], desc[UR60][R16.64], !P6 ;  /* 0x7800400010077fae */ /* 0x0007e2000f12187c */
[----:B------:R-:W-:Y:S02]  /*39d70*/  VIADD R20, R22, 0xffffff14 ;  /* 0xffffff1416147836 */ /* 0x000fe40000000000 */
[----:B------:R-:W1:Y:S01]  /*39d80*/  LDC R22, c[0x0][0x230] ;  /* 0x00008c00ff167b82 */ /* 0x000e620000000800 */
[----:B------:R1:W-:Y:S02]  /*39d90*/  LDGSTS.E [R7+0x7c004], desc[UR60][R10.64], !P6 ;  /* 0x7c0040000a077fae */ /* 0x0003e4000f12187c */
[----:B------:R-:W-:Y:S01]  /*39da0*/  ISETP.GE.U32.AND P1, PT, R20, 0x7ffffe95, PT ;  /* 0x7ffffe951400780c */ /* 0x000fe20003f26070 */
[----:B--2---:R-:W-:-:S04]  /*39db0*/  IMAD.WIDE R222, R13, 0x4, R222 ;  /* 0x000000040dde7825 */ /* 0x004fc800078e02de */
[C---:B----4-:R-:W-:Y:S01]  /*39dc0*/  IMAD.WIDE R24, R13.reuse, 0x4, R234 ;  /* 0x000000040d187825 */ /* 0x050fe200078e02ea */
[----:B------:R2:W-:Y:S03]  /*39dd0*/  STL.64 [R1+0x2370], R222 ;  /* 0x002370de01007387 */ /* 0x0005e60000100a00 */
[C---:B---3--:R-:W-:Y:S01]  /*39de0*/  IMAD.WIDE R16, R13.reuse, 0x4, R230 ;  /* 0x000000040d107825 */ /* 0x048fe200078e02e6 */
[----:B------:R3:W-:Y:S04]  /*39df0*/  STL.64 [R1+0x2360], R24 ;  /* 0x0023601801007387 */ /* 0x0007e80000100a00 */
[----:B------:R-:W-:Y:S04]  /*39e00*/  LDGSTS.E [R7+0x70008], desc[UR60][R222.64], !P0 ;  /* 0x70008000de077fae */ /* 0x000fe8000c12187c */
[----:B------:R4:W-:Y:S01]  /*39e10*/  STL.64 [R1+0x2358], R16 ;  /* 0x0023581001007387 */ /* 0x0009e20000100a00 */
[----:B-1----:R-:W-:-:S03]  /*39e20*/  IMAD.WIDE R10, R13, 0x4, R228 ;  /* 0x000000040d0a7825 */ /* 0x002fc600078e02e4 */
[----:B------:R3:W-:Y:S04]  /*39e30*/  LDGSTS.E [R7+0x74008], desc[UR60][R24.64], !P0 ;  /* 0x7400800018077fae */ /* 0x0007e8000c12187c */
[----:B--2---:R-:W2:Y:S04]  /*39e40*/  LDL.LU.64 R222, [R1+0xbe0] ;  /* 0x000be00001de7983 */ /* 0x004ea80000300a00 */
[----:B------:R4:W-:Y:S04]  /*39e50*/  LDGSTS.E [R7+0x78008], desc[UR60][R16.64], !P0 ;  /* 0x7800800010077fae */ /* 0x0009e8000c12187c */
[----:B------:R1:W-:Y:S04]  /*39e60*/  STL.64 [R1+0x2350], R10 ;  /* 0x0023500a01007387 */ /* 0x0003e80000100a00 */
[----:B------:R1:W-:Y:S01]  /*39e70*/  LDGSTS.E [R7+0x7c008], desc[UR60][R10.64], !P0 ;  /* 0x7c0080000a077fae */ /* 0x0003e2000c12187c */
[----:B------:R-:W-:-:S04]  /*39e80*/  IMAD.WIDE R228, R13, 0x4, R224 ;  /* 0x000000040de47825 */ /* 0x000fc800078e02e0 */
[C---:B---3--:R-:W-:Y:S01]  /*39e90*/  IMAD.WIDE R24, R13.reuse, 0x4, R220 ;  /* 0x000000040d187825 */ /* 0x048fe200078e02dc */
[----:B------:R-:W-:Y:S03]  /*39ea0*/  LDGSTS.E [R7+0x7000c], desc[UR60][R228.64], !P1 ;  /* 0x7000c000e4077fae */ /* 0x000fe6000c92187c */
[C---:B----4-:R-:W-:Y:S01]  /*39eb0*/  IMAD.WIDE R16, R13.reuse, 0x4, R218 ;  /* 0x000000040d107825 */ /* 0x050fe200078e02da */
[----:B------:R3:W-:Y:S04]  /*39ec0*/  LDGSTS.E [R7+0x7400c], desc[UR60][R24.64], !P1 ;  /* 0x7400c00018077fae */ /* 0x0007e8000c92187c */
[----:B------:R-:W4:Y:S04]  /*39ed0*/  LDL.LU.64 R218, [R1+0xbe8] ;  /* 0x000be80001da7983 */ /* 0x000f280000300a00 */
[----:B------:R-:W-:Y:S04]  /*39ee0*/  STL.64 [R1+0x2348], R228 ;  /* 0x002348e401007387 */ /* 0x000fe80000100a00 */
[----:B------:R-:W4:Y:S04]  /*39ef0*/  LDL.LU.64 R230, [R1+0xbf0] ;  /* 0x000bf00001e67983 */ /* 0x000f280000300a00 */
[----:B------:R3:W-:Y:S04]  /*39f00*/  STL.64 [R1+0x2340], R24 ;  /* 0x0023401801007387 */ /* 0x0007e80000100a00 */
[----:B------:R-:W4:Y:S04]  /*39f10*/  LDL.LU.64 R224, [R1+0xbf8] ;  /* 0x000bf80001e07983 */ /* 0x000f280000300a00 */
[----:B------:R3:W-:Y:S04]  /*39f20*/  STL.64 [R1+0x2338], R16 ;  /* 0x0023381001007387 */ /* 0x0007e80000100a00 */
[----:B------:R-:W4:Y:S01]  /*39f30*/  LDL.LU.64 R220, [R1+0xc00] ;  /* 0x000c000001dc7983 */ /* 0x000f220000300a00 */
[----:B-1----:R-:W-:-:S03]  /*39f40*/  IMAD.WIDE R10, R13, 0x4, R232 ;  /* 0x000000040d0a7825 */ /* 0x002fc600078e02e8 */
[----:B------:R1:W-:Y:S04]  /*39f50*/  LDGSTS.E [R7+0x7800c], desc[UR60][R16.64], !P1 ;  /* 0x7800c00010077fae */ /* 0x0003e8000c92187c */
[----:B------:R2:W-:Y:S01]  /*39f60*/  STL.64 [R1+0x2330], R10 ;  /* 0x0023300a01007387 */ /* 0x0005e20000100a00 */
[----:B------:R-:W-:-:S03]  /*39f70*/  IMAD.WIDE R26, R13, 0x4, R26 ;  /* 0x000000040d1a7825 */ /* 0x000fc600078e021a */
[----:B------:R2:W-:Y:S01]  /*39f80*/  LDGSTS.E [R7+0x7c00c], desc[UR60][R10.64], !P1 ;  /* 0x7c00c0000a077fae */ /* 0x0005e2000c92187c */
[----:B---3--:R-:W-:-:S04]  /*39f90*/  IMAD.WIDE R24, R13, 0x4, R226 ;  /* 0x000000040d187825 */ /* 0x008fc800078e02e2 */
[----:B-1----:R-:W-:Y:S02]  /*39fa0*/  IMAD.WIDE R16, R13, 0x4, R216 ;  /* 0x000000040d107825 */ /* 0x002fe400078e02d8 */
[----:B------:R-:W3:Y:S04]  /*39fb0*/  LDL.LU.64 R216, [R1+0xc08] ;  /* 0x000c080001d87983 */ /* 0x000ee80000300a00 */
[----:B------:R1:W-:Y:S04]  /*39fc0*/  STL.64 [R1+0x1f80], R26 ;  /* 0x001f801a01007387 */ /* 0x0003e80000100a00 */
[----:B------:R-:W3:Y:S04]  /*39fd0*/  LDL.LU.64 R236, [R1+0xc10] ;  /* 0x000c100001ec7983 */ /* 0x000ee80000300a00 */
[----:B------:R4:W-:Y:S04]  /*39fe0*/  STL.64 [R1+0x1f88], R24 ;  /* 0x001f881801007387 */ /* 0x0009e80000100a00 */
[----:B------:R-:W3:Y:S04]  /*39ff0*/  LDL.LU.64 R234, [R1+0xc18] ;  /* 0x000c180001ea7983 */ /* 0x000ee80000300a00 */
[----:B------:R4:W-:Y:S04]  /*3a000*/  STL.64 [R1+0x1f90], R16 ;  /* 0x001f901001007387 */ /* 0x0009e80000100a00 */
[----:B------:R-:W3:Y:S01]  /*3a010*/  LDL.LU.64 R232, [R1+0xc20] ;  /* 0x000c200001e87983 */ /* 0x000ee20000300a00 */
[----:B------:R-:W-:-:S02]  /*3a020*/  VIADD R20, R21, 0xffffff73 ;  /* 0xffffff7315147836 */ /* 0x000fc40000000000 */
[----:B------:R-:W3:Y:S03]  /*3a030*/  LDC R21, c[0x0][0x230] ;  /* 0x00008c00ff157b82 */ /* 0x000ee60000000800 */
[----:B------:R-:W-:Y:S02]  /*3a040*/  ISETP.GE.U32.AND P2, PT, R20, 0x7ffffef4, PT ;  /* 0x7ffffef41400780c */ /* 0x000fe40003f46070 */
[----:B------:R-:W-:-:S03]  /*3a050*/  IADD3 R20, R23, -0x8e, RZ ;  /* 0xffffff7217147810 */ /* 0x000fc60007ffe0ff */
[----:B------:R-:W3:Y:S01]  /*3a060*/  LDC R23, c[0x0][0x230] ;  /* 0x00008c00ff177b82 */ /* 0x000ee20000000800 */
[----:B------:R-:W-:-:S07]  /*3a070*/  ISETP.GE.U32.AND P6, PT, R20, 0x7ffffef3, PT ;  /* 0x7ffffef31400780c */ /* 0x000fce0003fc6070 */
[----:B------:R-:W-:Y:S01]  /*3a080*/  LDGSTS.E [R6+0x40000], desc[UR60][R26.64], !P2 ;  /* 0x400000001a067fae */ /* 0x000fe2000d12187c */
[----:B--2---:R-:W-:-:S03]  /*3a090*/  IMAD.WIDE R10, R13, 0x4, R222 ;  /* 0x000000040d0a7825 */ /* 0x004fc600078e02de */
[----:B------:R2:W-:Y:S04]  /*3a0a0*/  LDGSTS.E [R6+0x44000], desc[UR60][R24.64], !P2 ;  /* 0x4400000018067fae */ /* 0x0005e8000d12187c */
[----:B------:R2:W-:Y:S04]  /*3a0b0*/  STL.64 [R1+0x1f98], R10 ;  /* 0x001f980a01007387 */ /* 0x0005e80000100a00 */
[----:B-1----:R-:W3:Y:S04]  /*3a0c0*/  LDL.LU.64 R26, [R1+0xc28] ;  /* 0x000c2800011a7983 */ /* 0x002ee80000300a00 */
[----:B------:R-:W3:Y:S01]  /*3a0d0*/  LDL.LU.64 R228, [R1+0xc30] ;  /* 0x000c300001e47983 */ /* 0x000ee20000300a00 */
[----:B------:R-:W-:-:S02]  /*3a0e0*/  VIADD R20, R22, 0xffffff71 ;  /* 0xffffff7116147836 */ /* 0x000fc40000000000 */
[----:B------:R-:W1:Y:S01]  /*3a0f0*/  LDC R22, c[0x0][0x230] ;  /* 0x00008c00ff167b82 */ /* 0x000e620000000800 */
[----:B------:R-:W3:Y:S04]  /*3a100*/  LDL.LU.64 R226, [R1+0xc38] ;  /* 0x000c380001e27983 */ /* 0x000ee80000300a00 */
[----:B------:R2:W-:Y:S04]  /*3a110*/  LDGSTS.E [R6+0x48000], desc[UR60][R16.64], !P2 ;  /* 0x4800000010067fae */ /* 0x0005e8000d12187c */
[----:B------:R2:W-:Y:S04]  /*3a120*/  LDGSTS.E [R6+0x4c000], desc[UR60][R10.64], !P2 ;  /* 0x4c0000000a067fae */ /* 0x0005e8000d12187c */
[----:B------:R-:W3:Y:S01]  /*3a130*/  LDL.LU.64 R222, [R1+0xc40] ;  /* 0x000c400001de7983 */ /* 0x000ee20000300a00 */
[----:B------:R-:W-:Y:S01]  /*3a140*/  ISETP.GE.U32.AND P0, PT, R20, 0x7ffffef2, PT ;  /* 0x7ffffef21400780c */ /* 0x000fe20003f06070 */
[----:B----4-:R-:W-:-:S04]  /*3a150*/  IMAD.WIDE R218, R13, 0x4, R218 ;  /* 0x000000040dda7825 */ /* 0x010fc800078e02da */
[C---:B--2---:R-:W-:Y:S01]  /*3a160*/  IMAD.WIDE R24, R13.reuse, 0x4, R230 ;  /* 0x000000040d187825 */ /* 0x044fe200078e02e6 */
[----:B------:R-:W-:Y:S03]  /*3a170*/  STL.64 [R1+0x1fa0], R218 ;  /* 0x001fa0da01007387 */ /* 0x000fe60000100a00 */
[C---:B------:R-:W-:Y:S01]  /*3a180*/  IMAD.WIDE R16, R13.reuse, 0x4, R224 ;  /* 0x000000040d107825 */ /* 0x040fe200078e02e0 */
[----:B------:R2:W-:Y:S03]  /*3a190*/  STL.64 [R1+0x1fa8], R24 ;  /* 0x001fa81801007387 */ /* 0x0005e60000100a00 */
[C---:B------:R-:W-:Y:S01]  /*3a1a0*/  IMAD.WIDE R10, R13.reuse, 0x4, R220 ;  /* 0x000000040d0a7825 */ /* 0x040fe200078e02dc */
[----:B------:R4:W-:Y:S04]  /*3a1b0*/  STL.64 [R1+0x1fb0], R16 ;  /* 0x001fb01001007387 */ /* 0x0009e80000100a00 */
[----:B------:R1:W-:Y:S04]  /*3a1c0*/  STL.64 [R1+0x1fb8], R10 ;  /* 0x001fb80a01007387 */ /* 0x0003e80000100a00 */
[----:B------:R-:W4:Y:S04]  /*3a1d0*/  LDL.LU.64 R220, [R1+0xc48] ;  /* 0x000c480001dc7983 */ /* 0x000f280000300a00 */
[----:B------:R-:W4:Y:S04]  /*3a1e0*/  LDL.LU.64 R230, [R1+0xc50] ;  /* 0x000c500001e67983 */ /* 0x000f280000300a00 */
[----:B------:R-:W-:Y:S04]  /*3a1f0*/  LDGSTS.E [R6+0x40004], desc[UR60][R218.64], !P6 ;  /* 0x40004000da067fae */ /* 0x000fe8000f12187c */
[----:B------:R2:W-:Y:S04]  /*3a200*/  LDGSTS.E [R6+0x44004], desc[UR60][R24.64], !P6 ;  /* 0x4400400018067fae */ /* 0x0005e8000f12187c */
[----:B------:R-:W4:Y:S01]  /*3a210*/  LDL.LU.64 R224, [R1+0xc58] ;  /* 0x000c580001e07983 */ /* 0x000f220000300a00 */
[----:B---3--:R-:W-:-:S03]  /*3a220*/  IMAD.WIDE R216, R13, 0x4, R216 ;  /* 0x000000040dd87825 */ /* 0x008fc600078e02d8 */
[----:B------:R4:W-:Y:S04]  /*3a230*/  LDGSTS.E [R6+0x48004], desc[UR60][R16.64], !P6 ;  /* 0x4800400010067fae */ /* 0x0009e8000f12187c */
[----:B------:R1:W-:Y:S01]  /*3a240*/  LDGSTS.E [R6+0x4c004], desc[UR60][R10.64], !P6 ;  /* 0x4c0040000a067fae */ /* 0x0003e2000f12187c */
[----:B--2---:R-:W-:-:S03]  /*3a250*/  IMAD.WIDE R24, R13, 0x4, R236 ;  /* 0x000000040d187825 */ /* 0x004fc600078e02ec */
[----:B------:R-:W2:Y:S04]  /*3a260*/  LDL.LU.64 R218, [R1+0xc60] ;  /* 0x000c600001da7983 */ /* 0x000ea80000300a00 */
[----:B------:R3:W-:Y:S01]  /*3a270*/  STL.64 [R1+0x1fc0], R216 ;  /* 0x001fc0d801007387 */ /* 0x0007e20000100a00 */
[----:B----4-:R-:W-:-:S03]  /*3a280*/  IMAD.WIDE R16, R13, 0x4, R234 ;  /* 0x000000040d107825 */ /* 0x010fc600078e02ea */
[----:B------:R4:W-:Y:S01]  /*3a290*/  STL.64 [R1+0x1fc8], R24 ;  /* 0x001fc81801007387 */ /* 0x0009e20000100a00 */
[----:B-1----:R-:W-:-:S03]  /*3a2a0*/  IMAD.WIDE R10, R13, 0x4, R232 ;  /* 0x000000040d0a7825 */ /* 0x002fc600078e02e8 */
[----:B------:R1:W-:Y:S04]  /*3a2b0*/  STL.64 [R1+0x1fd0], R16 ;  /* 0x001fd01001007387 */ /* 0x0003e80000100a00 */
[----:B------:R-:W-:Y:S04]  /*3a2c0*/  LDGSTS.E [R6+0x40008], desc[UR60][R216.64], !P0 ;  /* 0x40008000d8067fae */ /* 0x000fe8000c12187c */
[----:B------:R1:W-:Y:S01]  /*3a2d0*/  STL.64 [R1+0x1fd8], R10 ;  /* 0x001fd80a01007387 */ /* 0x0003e20000100a00 */
[----:B------:R-:W-:Y:S02]  /*3a2e0*/  VIADD R20, R21, 0xffffff70 ;  /* 0xffffff7015147836 */ /* 0x000fe40000000000 */
[----:B------:R-:W2:Y:S01]  /*3a2f0*/  LDC R21, c[0x0][0x230] ;  /* 0x00008c00ff157b82 */ /* 0x000ea20000000800 */
[----:B------:R4:W-:Y:S04]  /*3a300*/  LDGSTS.E [R6+0x44008], desc[UR60][R24.64], !P0 ;  /* 0x4400800018067fae */ /* 0x0009e8000c12187c */
[----:B---3--:R-:W3:Y:S01]  /*3a310*/  LDL.LU.64 R216, [R1+0xc68] ;  /* 0x000c680001d87983 */ /* 0x008ee20000300a00 */
[----:B------:R-:W-:-:S03]  /*3a320*/  ISETP.GE.U32.AND P1, PT, R20, 0x7ffffef1, PT ;  /* 0x7ffffef11400780c */ /* 0x000fc60003f26070 */
[----:B------:R1:W-:Y:S01]  /*3a330*/  LDGSTS.E [R6+0x48008], desc[UR60][R16.64], !P0 ;  /* 0x4800800010067fae */ /* 0x0003e2000c12187c */
[----:B------:R-:W-:Y:S02]  /*3a340*/  IADD3 R20, R23, -0xad, RZ ;  /* 0xffffff5317147810 */ /* 0x000fe40007ffe0ff */
[----:B------:R-:W3:Y:S01]  /*3a350*/  LDC R23, c[0x0][0x230] ;  /* 0x00008c00ff177b82 */ /* 0x000ee20000000800 */
[----:B------:R1:W-:Y:S01]  /*3a360*/  LDGSTS.E [R6+0x4c008], desc[UR60][R10.64], !P0 ;  /* 0x4c0080000a067fae */ /* 0x0003e2000c12187c */
[----:B------:R-:W-:Y:S01]  /*3a370*/  ISETP.GE.U32.AND P2, PT, R20, 0x7ffffed4, PT ;  /* 0x7ffffed41400780c */ /* 0x000fe20003f46070 */
[----:B------:R-:W-:-:S04]  /*3a380*/  IMAD.WIDE R26, R13, 0x4, R26 ;  /* 0x000000040d1a7825 */ /* 0x000fc800078e021a */
[C---:B----4-:R-:W-:Y:S01]  /*3a390*/  IMAD.WIDE R24, R13.reuse, 0x4, R228 ;  /* 0x000000040d187825 */ /* 0x050fe200078e02e4 */
[----:B------:R4:W-:Y:S03]  /*3a3a0*/  STL.64 [R1+0x1fe0], R26 ;  /* 0x001fe01a01007387 */ /* 0x0009e60000100a00 */
[C---:B-1----:R-:W-:Y:S01]  /*3a3b0*/  IMAD.WIDE R16, R13.reuse, 0x4, R226 ;  /* 0x000000040d107825 */ /* 0x042fe200078e02e2 */
[----:B------:R-:W3:Y:S04]  /*3a3c0*/  LDL.LU.64 R228, [R1+0xc70] ;  /* 0x000c700001e47983 */ /* 0x000ee80000300a00 */
[----:B------:R1:W-:Y:S04]  /*3a3d0*/  STL.64 [R1+0x1fe8], R24 ;  /* 0x001fe81801007387 */ /* 0x0003e80000100a00 */
[----:B------:R-:W3:Y:S01]  /*3a3e0*/  LDL.LU.64 R226, [R1+0xc78] ;  /* 0x000c780001e27983 */ /* 0x000ee20000300a00 */
[----:B------:R-:W-:-:S03]  /*3a3f0*/  IMAD.WIDE R10, R13, 0x4, R222 ;  /* 0x000000040d0a7825 */ /* 0x000fc600078e02de */
[----:B------:R1:W-:Y:S04]  /*3a400*/  STL.64 [R1+0x1ff0], R16 ;  /* 0x001ff01001007387 */ /* 0x0003e80000100a00 */
[----:B------:R-:W3:Y:S04]  /*3a410*/  LDL.LU.64 R222, [R1+0xc80] ;  /* 0x000c800001de7983 */ /* 0x000ee80000300a00 */
[----:B------:R-:W-:Y:S04]  /*3a420*/  LDGSTS.E [R6+0x4000c], desc[UR60][R26.64], !P1 ;  /* 0x4000c0001a067fae */ /* 0x000fe8000c92187c */
[----:B------:R1:W-:Y:S04]  /*3a430*/  LDGSTS.E [R6+0x4400c], desc[UR60][R24.64], !P1 ;  /* 0x4400c00018067fae */ /* 0x0003e8000c92187c */
[----:B------:R2:W-:Y:S04]  /*3a440*/  STL.64 [R1+0x2038], R10 ;  /* 0x0020380a01007387 */ /* 0x0005e80000100a00 */
[----:B------:R1:W-:Y:S04]  /*3a450*/  LDGSTS.E [R6+0x4800c], desc[UR60][R16.64], !P1 ;  /* 0x4800c00010067fae */ /* 0x0003e8000c92187c */
[----:B----4-:R-:W4:Y:S04]  /*3a460*/  LDL.LU.64 R26, [R1+0xc88] ;  /* 0x000c8800011a7983 */ /* 0x010f280000300a00 */
[----:B------:R2:W-:Y:S01]  /*3a470*/  LDGSTS.E [R6+0x4c00c], desc[UR60][R10.64], !P1 ;  /* 0x4c00c0000a067fae */ /* 0x0005e2000c92187c */
[----:B------:R-:W-:-:S04]  /*3a480*/  IMAD.WIDE R220, R13, 0x4, R220 ;  /* 0x000000040ddc7825 */ /* 0x000fc800078e02dc */
[C---:B-1----:R-:W-:Y:S01]  /*3a490*/  IMAD.WIDE R24, R13.reuse, 0x4, R230 ;  /* 0x000000040d187825 */ /* 0x042fe200078e02e6 */
[----:B------:R3:W-:Y:S04]  /*3a4a0*/  STL.64 [R1+0x2328], R220 ;  /* 0x002328dc01007387 */ /* 0x0007e80000100a00 */
[----:B------:R-:W4:Y:S04]  /*3a4b0*/  LDL.LU.64 R236, [R1+0xc90] ;  /* 0x000c900001ec7983 */ /* 0x000f280000300a00 */
[----:B------:R1:W-:Y:S01]  /*3a4c0*/  STL.64 [R1+0x2310], R24 ;  /* 0x0023101801007387 */ /* 0x0003e20000100a00 */
[----:B------:R-:W-:-:S03]  /*3a4d0*/  IMAD.WIDE R16, R13, 0x4, R224 ;  /* 0x000000040d107825 */ /* 0x000fc600078e02e0 */
[----:B------:R-:W4:Y:S04]  /*3a4e0*/  LDL.LU.64 R234, [R1+0xc98] ;  /* 0x000c980001ea7983 */ /* 0x000f280000300a00 */
[----:B------:R1:W-:Y:S04]  /*3a4f0*/  STL.64 [R1+0x2308], R16 ;  /* 0x0023081001007387 */ /* 0x0003e80000100a00 */
[----:B------:R3:W-:Y:S01]  /*3a500*/  LDGSTS.E [R6+0x50000], desc[UR60][R220.64], !P2 ;  /* 0x50000000dc067fae */ /* 0x0007e2000d12187c */
[----:B--2---:R-:W-:-:S03]  /*3a510*/  IMAD.WIDE R10, R13, 0x4, R218 ;  /* 0x000000040d0a7825 */ /* 0x004fc600078e02da */
[----:B------:R1:W-:Y:S04]  /*3a520*/  LDGSTS.E [R6+0x54000], desc[UR60][R24.64], !P2 ;  /* 0x5400000018067fae */ /* 0x0003e8000d12187c */
[----:B------:R-:W2:Y:S04]  /*3a530*/  LDL.LU.64 R218, [R1+0xca0] ;  /* 0x000ca00001da7983 */ /* 0x000ea80000300a00 */
[----:B------:R1:W-:Y:S01]  /*3a540*/  STL.64 [R1+0x2300], R10 ;  /* 0x0023000a01007387 */ /* 0x0003e20000100a00 */
[----:B------:R-:W-:Y:S02]  /*3a550*/  VIADD R20, R22, 0xffffff52 ;  /* 0xffffff5216147836 */ /* 0x000fe40000000000 */
[----:B------:R-:W2:Y:S01]  /*3a560*/  LDC R22, c[0x0][0x230] ;  /* 0x00008c00ff167b82 */ /* 0x000ea20000000800 */
[----:B------:R1:W-:Y:S01]  /*3a570*/  LDGSTS.E [R6+0x58000], desc[UR60][R16.64], !P2 ;  /* 0x5800000010067fae */ /* 0x0003e2000d12187c */
[----:B---3--:R-:W-:Y:S01]  /*3a580*/  IMAD.WIDE R220, R13, 0x4, R216 ;  /* 0x000000040ddc7825 */ /* 0x008fe200078e02d8 */
[----:B------:R-:W-:-:S02]  /*3a590*/  ISETP.GE.U32.AND P6, PT, R20, 0x7ffffed3, PT ;  /* 0x7ffffed31400780c */ /* 0x000fc40003fc6070 */
[----:B------:R-:W3:Y:S04]  /*3a5a0*/  LDL.LU.64 R216, [R1+0xca8] ;  /* 0x000ca80001d87983 */ /* 0x000ee80000300a00 */
[----:B------:R-:W3:Y:S04]  /*3a5b0*/  LDL.LU.64 R232, [R1+0xcb0] ;  /* 0x000cb00001e87983 */ /* 0x000ee80000300a00 */
[----:B------:R-:W3:Y:S04]  /*3a5c0*/  LDL.LU.64 R230, [R1+0xcb8] ;  /* 0x000cb80001e67983 */ /* 0x000ee80000300a00 */
[----:B------:R4:W-:Y:S04]  /*3a5d0*/  STL.64 [R1+0x22f8], R220 ;  /* 0x0022f8dc01007387 */ /* 0x0009e80000100a00 */
[----:B------:R-:W3:Y:S01]  /*3a5e0*/  LDL.LU.64 R224, [R1+0xcc0] ;  /* 0x000cc00001e07983 */ /* 0x000ee20000300a00 */
[----:B------:R-:W-:-:S02]  /*3a5f0*/  VIADD R20, R21, 0xffffff51 ;  /* 0xffffff5115147836 */ /* 0x000fc40000000000 */
[----:B------:R-:W3:Y:S01]  /*3a600*/  LDC R21, c[0x0][0x230] ;  /* 0x00008c00ff157b82 */ /* 0x000ee20000000800 */
[----:B------:R1:W-:Y:S02]  /*3a610*/  LDGSTS.E [R6+0x5c000], desc[UR60][R10.64], !P2 ;  /* 0x5c0000000a067fae */ /* 0x0003e4000d12187c */
[----:B------:R-:W-:Y:S02]  /*3a620*/  ISETP.GE.U32.AND P0, PT, R20, 0x7ffffed2, PT ;  /* 0x7ffffed21400780c */ /* 0x000fe40003f06070 */
[----:B------:R-:W-:Y:S01]  /*3a630*/  LDGSTS.E [R6+0x50004], desc[UR60][R220.64], !P6 ;  /* 0x50004000dc067fae */ /* 0x000fe2000f12187c */
[----:B-1----:R-:W-:-:S04]  /*3a640*/  IMAD.WIDE R24, R13, 0x4, R228 ;  /* 0x000000040d187825 */ /* 0x002fc800078e02e4 */
[C---:B------:R-:W-:Y:S01]  /*3a650*/  IMAD.WIDE R16, R13.reuse, 0x4, R226 ;  /* 0x000000040d107825 */ /* 0x040fe200078e02e2 */
[----:B------:R1:W-:Y:S03]  /*3a660*/  STL.64 [R1+0x22f0], R24 ;  /* 0x0022f01801007387 */ /* 0x0003e60000100a00 */
[----:B------:R-:W-:Y:S01]  /*3a670*/  IMAD.WIDE R10, R13, 0x4, R222 ;  /* 0x000000040d0a7825 */ /* 0x000fe200078e02de */
[----:B------:R1:W-:Y:S04]  /*3a680*/  STL.64 [R1+0x22e8], R16 ;  /* 0x0022e81001007387 */ /* 0x0003e80000100a00 */
[----:B------:R2:W-:Y:S04]  /*3a690*/  STL.64 [R1+0x22e0], R10 ;  /* 0x0022e00a01007387 */ /* 0x0005e80000100a00 */
[----:B------:R-:W3:Y:S01]  /*3a6a0*/  LDL.LU.64 R226, [R1+0xcc8] ;  /* 0x000cc80001e27983 */ /* 0x000ee20000300a00 */
[----:B------:R-:W-:-:S02]  /*3a6b0*/  IADD3 R20, R23, -0xb0, RZ ;  /* 0xffffff5017147810 */ /* 0x000fc40007ffe0ff */
[----:B------:R-:W3:Y:S01]  /*3a6c0*/  LDC R23, c[0x0][0x230] ;  /* 0x00008c00ff177b82 */ /* 0x000ee20000000800 */
[----:B------:R-:W3:Y:S04]  /*3a6d0*/  LDL.LU.64 R228, [R1+0xcd0] ;  /* 0x000cd00001e47983 */ /* 0x000ee80000300a00 */
[----:B------:R1:W-:Y:S01]  /*3a6e0*/  LDGSTS.E [R6+0x54004], desc[UR60][R24.64], !P6 ;  /* 0x5400400018067fae */ /* 0x0003e2000f12187c */
[----:B----4-:R-:W-:-:S03]  /*3a6f0*/  IMAD.WIDE R26, R13, 0x4, R26 ;  /* 0x000000040d1a7825 */ /* 0x010fc600078e021a */
[----:B------:R4:W-:Y:S01]  /*3a700*/  LDGSTS.E [R6+0x58004], desc[UR60][R16.64], !P6 ;  /* 0x5800400010067fae */ /* 0x0009e2000f12187c */
[----:B------:R-:W-:-:S03]  /*3a710*/  ISETP.GE.U32.AND P1, PT, R20, 0x7ffffed1, PT ;  /* 0x7ffffed11400780c */ /* 0x000fc60003f26070 */
[----:B------:R-:W3:Y:S04]  /*3a720*/  LDL.LU.64 R222, [R1+0xcd8] ;  /* 0x000cd80001de7983 */ /* 0x000ee80000300a00 */
[----:B------:R2:W-:Y:S04]  /*3a730*/  LDGSTS.E [R6+0x5c004], desc[UR60][R10.64], !P6 ;  /* 0x5c0040000a067fae */ /* 0x0005e8000f12187c */
[----:B------:R2:W-:Y:S04]  /*3a740*/  STL.64 [R1+0x22d0], R26 ;  /* 0x0022d01a01007387 */ /* 0x0005e80000100a00 */
[----:B------:R-:W3:Y:S04]  /*3a750*/  LDL.LU.64 R220, [R1+0xce0] ;  /* 0x000ce00001dc7983 */ /* 0x000ee80000300a00 */
[----:B------:R-:W-:Y:S01]  /*3a760*/  LDGSTS.E [R6+0x50008], desc[UR60][R26.64], !P0 ;  /* 0x500080001a067fae */ /* 0x000fe2000c12187c */
[----:B-1----:R-:W-:-:S04]  /*3a770*/  IMAD.WIDE R24, R13, 0x4, R236 ;  /* 0x000000040d187825 */ /* 0x002fc800078e02ec */
[C---:B----4-:R-:W-:Y:S01]  /*3a780*/  IMAD.WIDE R16, R13.reuse, 0x4, R234 ;  /* 0x000000040d107825 */ /* 0x050fe200078e02ea */
[----:B------:R1:W-:Y:S04]  /*3a790*/  STL.64 [R1+0x22c8], R24 ;  /* 0x0022c81801007387 */ /* 0x0003e80000100a00 */
[----:B------:R4:W-:Y:S04]  /*3a7a0*/  STL.64 [R1+0x22c0], R16 ;  /* 0x0022c01001007387 */ /* 0x0009e80000100a00 */
[----:B------:R1:W-:Y:S04]  /*3a7b0*/  LDGSTS.E [R6+0x54008], desc[UR60][R24.64], !P0 ;  /* 0x5400800018067fae */ /* 0x0003e8000c12187c */
[----:B------:R4:W-:Y:S01]  /*3a7c0*/  LDGSTS.E [R6+0x58008], desc[UR60][R16.64], !P0 ;  /* 0x5800800010067fae */ /* 0x0009e2000c12187c */
[----:B--2---:R-:W-:-:S05]  /*3a7d0*/  IMAD.WIDE R10, R13, 0x4, R218 ;  /* 0x000000040d0a7825 */ /* 0x004fca00078e02da */
[----:B------:R2:W-:Y:S04]  /*3a7e0*/  STL.64 [R1+0x22b8], R10 ;  /* 0x0022b80a01007387 */ /* 0x0005e80000100a00 */
[----:B------:R-:W2:Y:S04]  /*3a7f0*/  LDL.LU.64 R218, [R1+0xce8] ;  /* 0x000ce80001da7983 */ /* 0x000ea80000300a00 */
[----:B------:R2:W-:Y:S04]  /*3a800*/  LDGSTS.E [R6+0x5c008], desc[UR60][R10.64], !P0 ;  /* 0x5c0080000a067fae */ /* 0x0005e8000c12187c */
[----:B------:R-:W2:Y:S01]  /*3a810*/  LDL.LU.64 R26, [R1+0xcf0] ;  /* 0x000cf000011a7983 */ /* 0x000ea20000300a00 */
[----:B---3--:R-:W-:-:S04]  /*3a820*/  IMAD.WIDE R216, R13, 0x4, R216 ;  /* 0x000000040dd87825 */ /* 0x008fc800078e02d8 */
[C---:B-1----:R-:W-:Y:S01]  /*3a830*/  IMAD.WIDE R24, R13.reuse, 0x4, R232 ;  /* 0x000000040d187825 */ /* 0x042fe200078e02e8 */
[----:B------:R1:W-:Y:S03]  /*3a840*/  STL.64 [R1+0x22b0], R216 ;  /* 0x0022b0d801007387 */ /* 0x0003e60000100a00 */
[C---:B----4-:R-:W-:Y:S01]  /*3a850*/  IMAD.WIDE R16, R13.reuse, 0x4, R230 ;  /* 0x000000040d107825 */ /* 0x050fe200078e02e6 */
[----:B------:R-:W3:Y:S04]  /*3a860*/  LDL.LU.64 R234, [R1+0xcf8] ;  /* 0x000cf80001ea7983 */ /* 0x000ee80000300a00 */
[----:B------:R4:W-:Y:S01]  /*3a870*/  STL.64 [R1+0x22a0], R24 ;  /* 0x0022a01801007387 */ /* 0x0009e20000100a00 */
[----:B--2---:R-:W-:-:S03]  /*3a880*/  IMAD.WIDE R10, R13, 0x4, R224 ;  /* 0x000000040d0a7825 */ /* 0x004fc600078e02e0 */
        /* <DEDUP_REMOVED lines=10> */
[----:B------:R-:W-:-:S02]  /*3a930*/  VIADD R20, R21, 0xffffff32 ;  /* 0xffffff3215147836 */ /* 0x000fc40000000000 */
[----:B------:R1:W-:Y:S01]  /*3a940*/  LDGSTS.E [R6+0x5800c], desc[UR60][R16.64], !P1 ;  /* 0x5800c00010067fae */ /* 0x0003e2000c92187c */
[----:B------:R-:W2:Y:S03]  /*3a950*/  LDC R21, c[0x0][0x230] ;  /* 0x00008c00ff157b82 */ /* 0x000ea60000000800 */
[----:B------:R1:W-:Y:S01]  /*3a960*/  LDGSTS.E [R6+0x5c00c], desc[UR60][R10.64], !P1 ;  /* 0x5c00c0000a067fae */ /* 0x0003e2000c92187c */
[----:B------:R-:W-:-:S04]  /*3a970*/  IMAD.WIDE R226, R13, 0x4, R226 ;  /* 0x000000040de27825 */ /* 0x000fc800078e02e2 */
[----:B----4-:R-:W-:Y:S01]  /*3a980*/  IMAD.WIDE R24, R13, 0x4, R228 ;  /* 0x000000040d187825 */ /* 0x010fe200078e02e4 */
[----:B------:R-:W-:Y:S01]  /*3a990*/  STL.64 [R1+0x2278], R226 ;  /* 0x002278e201007387 */ /* 0x000fe20000100a00 */
[----:B------:R-:W-:-:S03]  /*3a9a0*/  ISETP.GE.U32.AND P6, PT, R20, 0x7ffffeb3, PT ;  /* 0x7ffffeb31400780c */ /* 0x000fc60003fc6070 */
[----:B------:R-:W-:Y:S04]  /*3a9b0*/  LDGSTS.E [R6+0x60000], desc[UR60][R226.64], !P2 ;  /* 0x60000000e2067fae */ /* 0x000fe8000d12187c */
[----:B------:R4:W-:Y:S01]  /*3a9c0*/  LDGSTS.E [R6+0x64000], desc[UR60][R24.64], !P2 ;  /* 0x6400000018067fae */ /* 0x0009e2000d12187c */
[----:B-1----:R-:W-:-:S03]  /*3a9d0*/  IMAD.WIDE R16, R13, 0x4, R222 ;  /* 0x000000040d107825 */ /* 0x002fc600078e02de */
[----:B------:R-:W2:Y:S04]  /*3a9e0*/  LDL.LU.64 R222, [R1+0xd18] ;  /* 0x000d180001de7983 */ /* 0x000ea80000300a00 */
[----:B------:R4:W-:Y:S04]  /*3a9f0*/  STL.64 [R1+0x2268], R24 ;  /* 0x0022681801007387 */ /* 0x0009e80000100a00 */
[----:B------:R3:W-:Y:S01]  /*3aa00*/  LDGSTS.E [R6+0x68000], desc[UR60][R16.64], !P2 ;  /* 0x6800000010067fae */ /* 0x0007e2000d12187c */
[----:B------:R-:W-:-:S03]  /*3aa10*/  IMAD.WIDE R10, R13, 0x4, R220 ;  /* 0x000000040d0a7825 */ /* 0x000fc600078e02dc */
[----:B------:R-:W2:Y:S04]  /*3aa20*/  LDL.LU.64 R220, [R1+0xd20] ;  /* 0x000d200001dc7983 */ /* 0x000ea80000300a00 */
[----:B------:R3:W-:Y:S04]  /*3aa30*/  STL.64 [R1+0x2260], R16 ;  /* 0x0022601001007387 */ /* 0x0007e80000100a00 */
[----:B------:R2:W-:Y:S04]  /*3aa40*/  STL.64 [R1+0x2258], R10 ;  /* 0x0022580a01007387 */ /* 0x0005e80000100a00 */
[----:B------:R2:W-:Y:S01]  /*3aa50*/  LDGSTS.E [R6+0x6c000], desc[UR60][R10.64], !P2 ;  /* 0x6c0000000a067fae */ /* 0x0005e2000d12187c */
[----:B------:R-:W-:-:S05]  /*3aa60*/  IMAD.WIDE R228, R13, 0x4, R218 ;  /* 0x000000040de47825 */ /* 0x000fca00078e02da */
[----:B------:R-:W-:Y:S01]  /*3aa70*/  LDGSTS.E [R6+0x60004], desc[UR60][R228.64], !P6 ;  /* 0x60004000e4067fae */ /* 0x000fe2000f12187c */
[----:B----4-:R-:W-:-:S03]  /*3aa80*/  IMAD.WIDE R24, R13, 0x4, R26 ;  /* 0x000000040d187825 */ /* 0x010fc600078e021a */
[----:B------:R-:W4:Y:S04]  /*3aa90*/  LDL.LU.64 R26, [R1+0xd28] ;  /* 0x000d2800011a7983 */ /* 0x000f280000300a00 */
[----:B------:R-:W4:Y:S04]  /*3aaa0*/  LDL.LU.64 R232, [R1+0xd30] ;  /* 0x000d300001e87983 */ /* 0x000f280000300a00 */
[----:B------:R-:W-:Y:S04]  /*3aab0*/  STL.64 [R1+0x2250], R228 ;  /* 0x002250e401007387 */ /* 0x000fe80000100a00 */
[----:B------:R-:W4:Y:S04]  /*3aac0*/  LDL.LU.64 R226, [R1+0xd38] ;  /* 0x000d380001e27983 */ /* 0x000f280000300a00 */
[----:B------:R1:W-:Y:S01]  /*3aad0*/  STL.64 [R1+0x2248], R24 ;  /* 0x0022481801007387 */ /* 0x0003e20000100a00 */
[----:B---3--:R-:W-:-:S03]  /*3aae0*/  IMAD.WIDE R16, R13, 0x4, R234 ;  /* 0x000000040d107825 */ /* 0x008fc600078e02ea */
[----:B------:R-:W3:Y:S01]  /*3aaf0*/  LDL.LU.64 R218, [R1+0xd40] ;  /* 0x000d400001da7983 */ /* 0x000ee20000300a00 */
[----:B--2---:R-:W-:-:S03]  /*3ab00*/  IMAD.WIDE R10, R13, 0x4, R230 ;  /* 0x000000040d0a7825 */ /* 0x004fc600078e02e6 */
[----:B------:R2:W-:Y:S04]  /*3ab10*/  STL.64 [R1+0x2240], R16 ;  /* 0x0022401001007387 */ /* 0x0005e80000100a00 */
[----:B------:R1:W-:Y:S04]  /*3ab20*/  LDGSTS.E [R6+0x64004], desc[UR60][R24.64], !P6 ;  /* 0x6400400018067fae */ /* 0x0003e8000f12187c */
[----:B------:R2:W-:Y:S01]  /*3ab30*/  STL.64 [R1+0x2238], R10 ;  /* 0x0022380a01007387 */ /* 0x0005e20000100a00 */
[----:B------:R-:W-:Y:S01]  /*3ab40*/  IMAD.WIDE R216, R13, 0x4, R216 ;  /* 0x000000040dd87825 */ /* 0x000fe200078e02d8 */
[----:B------:R-:W-:-:S02]  /*3ab50*/  IADD3 R20, R23, -0xcf, RZ ;  /* 0xffffff3117147810 */ /* 0x000fc40007ffe0ff */
[----:B------:R2:W-:Y:S01]  /*3ab60*/  LDGSTS.E [R6+0x68004], desc[UR60][R16.64], !P6 ;  /* 0x6800400010067fae */ /* 0x0005e2000f12187c */
[----:B------:R-:W3:Y:S01]  /*3ab70*/  LDC R23, c[0x0][0x230] ;  /* 0x00008c00ff177b82 */ /* 0x000ee20000000800 */
[----:B-1----:R-:W-:Y:S02]  /*3ab80*/  IMAD.WIDE R24, R13, 0x4, R224 ;  /* 0x000000040d187825 */ /* 0x002fe400078e02e0 */
[----:B------:R-:W3:Y:S04]  /*3ab90*/  LDL.LU.64 R224, [R1+0xd48] ;  /* 0x000d480001e07983 */ /* 0x000ee80000300a00 */
[----:B------:R-:W3:Y:S04]  /*3aba0*/  LDL.LU.64 R234, [R1+0xd50] ;  /* 0x000d500001ea7983 */ /* 0x000ee80000300a00 */
[----:B------:R1:W-:Y:S04]  /*3abb0*/  STL.64 [R1+0x2230], R216 ;  /* 0x002230d801007387 */ /* 0x0003e80000100a00 */
[----:B------:R-:W3:Y:S01]  /*3abc0*/  LDL.LU.64 R230, [R1+0xd58] ;  /* 0x000d580001e67983 */ /* 0x000ee20000300a00 */
[----:B------:R-:W-:Y:S01]  /*3abd0*/  ISETP.GE.U32.AND P0, PT, R20, 0x7ffffeb2, PT ;  /* 0x7ffffeb21400780c */ /* 0x000fe20003f06070 */
[----:B------:R-:W-:-:S02]  /*3abe0*/  VIADD R20, R22, 0xffffff30 ;  /* 0xffffff3016147836 */ /* 0x000fc40000000000 */
[----:B------:R1:W-:Y:S01]  /*3abf0*/  LDGSTS.E [R6+0x6c004], desc[UR60][R10.64], !P6 ;  /* 0x6c0040000a067fae */ /* 0x0003e2000f12187c */
[----:B------:R-:W3:Y:S03]  /*3ac00*/  LDC R22, c[0x0][0x230] ;  /* 0x00008c00ff167b82 */ /* 0x000ee60000000800 */
[----:B------:R4:W-:Y:S01]  /*3ac10*/  STL.64 [R1+0x2228], R24 ;  /* 0x0022281801007387 */ /* 0x0009e20000100a00 */
[----:B------:R-:W-:-:S03]  /*3ac20*/  ISETP.GE.U32.AND P1, PT, R20, 0x7ffffeb1, PT ;  /* 0x7ffffeb11400780c */ /* 0x000fc60003f26070 */
[----:B------:R-:W3:Y:S01]  /*3ac30*/  LDL.LU.64 R228, [R1+0xd60] ;  /* 0x000d600001e47983 */ /* 0x000ee20000300a00 */
[----:B--2---:R-:W-:-:S03]  /*3ac40*/  IMAD.WIDE R16, R13, 0x4, R222 ;  /* 0x000000040d107825 */ /* 0x004fc600078e02de */
[----:B------:R-:W-:Y:S04]  /*3ac50*/  LDGSTS.E [R6+0x60008], desc[UR60][R216.64], !P0 ;  /* 0x60008000d8067fae */ /* 0x000fe8000c12187c */
[----:B------:R2:W-:Y:S01]  /*3ac60*/  STL.64 [R1+0x2220], R16 ;  /* 0x0022201001007387 */ /* 0x0005e20000100a00 */
[----:B-1----:R-:W-:-:S03]  /*3ac70*/  IMAD.WIDE R10, R13, 0x4, R220 ;  /* 0x000000040d0a7825 */ /* 0x002fc600078e02dc */
[----:B------:R1:W-:Y:S04]  /*3ac80*/  LDGSTS.E [R6+0x64008], desc[UR60][R24.64], !P0 ;  /* 0x6400800018067fae */ /* 0x0003e8000c12187c */
[----:B------:R3:W-:Y:S01]  /*3ac90*/  STL.64 [R1+0x2218], R10 ;  /* 0x0022180a01007387 */ /* 0x0007e20000100a00 */
[----:B------:R-:W-:Y:S02]  /*3aca0*/  VIADD R20, R21, 0xffffff13 ;  /* 0xffffff1315147836 */ /* 0x000fe40000000000 */
[----:B------:R-:W3:Y:S01]  /*3acb0*/  LDC R21, c[0x0][0x230] ;  /* 0x00008c00ff157b82 */ /* 0x000ee20000000800 */
[----:B------:R-:W3:Y:S04]  /*3acc0*/  LDL.LU.64 R222, [R1+0xd68] ;  /* 0x000d680001de7983 */ /* 0x000ee80000300a00 */
[----:B------:R-:W3:Y:S01]  /*3acd0*/  LDL.LU.64 R220, [R1+0xd70] ;  /* 0x000d700001dc7983 */ /* 0x000ee20000300a00 */
[----:B------:R-:W-:-:S03]  /*3ace0*/  ISETP.GE.U32.AND P2, PT, R20, 0x7ffffe94, PT ;  /* 0x7ffffe941400780c */ /* 0x000fc60003f46070 */
[----:B------:R-:W3:Y:S04]  /*3acf0*/  LDL.LU.64 R216, [R1+0xd78] ;  /* 0x000d780001d87983 */ /* 0x000ee80000300a00 */
[----:B------:R2:W-:Y:S04]  /*3ad00*/  LDGSTS.E [R6+0x68008], desc[UR60][R16.64], !P0 ;  /* 0x6800800010067fae */ /* 0x0005e8000c12187c */
[----:B------:R3:W-:Y:S01]  /*3ad10*/  LDGSTS.E [R6+0x6c008], desc[UR60][R10.64], !P0 ;  /* 0x6c0080000a067fae */ /* 0x0007e2000c12187c */
[----:B----4-:R-:W-:-:S04]  /*3ad20*/  IMAD.WIDE R26, R13, 0x4, R26 ;  /* 0x000000040d1a7825 */ /* 0x010fc800078e021a */
[C---:B-1----:R-:W-:Y:S01]  /*3ad30*/  IMAD.WIDE R24, R13.reuse, 0x4, R232 ;  /* 0x000000040d187825 */ /* 0x042fe200078e02e8 */
[----:B------:R1:W-:Y:S03]  /*3ad40*/  STL.64 [R1+0x2210], R26 ;  /* 0x0022101a01007387 */ /* 0x0003e60000100a00 */
[C---:B--2---:R-:W-:Y:S01]  /*3ad50*/  IMAD.WIDE R16, R13.reuse, 0x4, R226 ;  /* 0x000000040d107825 */ /* 0x044fe200078e02e2 */
[----:B------:R2:W-:Y:S04]  /*3ad60*/  STL.64 [R1+0x2208], R24 ;  /* 0x0022081801007387 */ /* 0x0005e80000100a00 */
[----:B------:R4:W-:Y:S01]  /*3ad70*/  STL.64 [R1+0x2200], R16 ;  /* 0x0022001001007387 */ /* 0x0009e20000100a00 */
[----:B---3--:R-:W-:-:S03]  /*3ad80*/  IMAD.WIDE R10, R13, 0x4, R218 ;  /* 0x000000040d0a7825 */ /* 0x008fc600078e02da */
[----:B------:R-:W-:Y:S04]  /*3ad90*/  LDGSTS.E [R6+0x6000c], desc[UR60][R26.64], !P1 ;  /* 0x6000c0001a067fae */ /* 0x000fe8000c92187c */
[----:B------:R-:W3:Y:S04]  /*3ada0*/  LDL.LU.64 R232, [R1+0xd80] ;  /* 0x000d800001e87983 */ /* 0x000ee80000300a00 */
[----:B------:R4:W-:Y:S04]  /*3adb0*/  STL.64 [R1+0x21f8], R10 ;  /* 0x0021f80a01007387 */ /* 0x0009e80000100a00 */
[----:B------:R2:W-:Y:S04]  /*3adc0*/  LDGSTS.E [R6+0x6400c], desc[UR60][R24.64], !P1 ;  /* 0x6400c00018067fae */ /* 0x0005e8000c92187c */
[----:B------:R4:W-:Y:S04]  /*3add0*/  LDGSTS.E [R6+0x6800c], desc[UR60][R16.64], !P1 ;  /* 0x6800c00010067fae */ /* 0x0009e8000c92187c */
[----:B-1----:R-:W3:Y:S04]  /*3ade0*/  LDL.LU.64 R26, [R1+0xd88] ;  /* 0x000d8800011a7983 */ /* 0x002ee80000300a00 */
[----:B------:R-:W3:Y:S04]  /*3adf0*/  LDL.LU.64 R226, [R1+0xd90] ;  /* 0x000d900001e27983 */ /* 0x000ee80000300a00 */
[----:B------:R-:W3:Y:S04]  /*3ae00*/  LDL.LU.64 R218, [R1+0xd98] ;  /* 0x000d980001da7983 */ /* 0x000ee80000300a00 */
[----:B------:R1:W-:Y:S01]  /*3ae10*/  LDGSTS.E [R6+0x6c00c], desc[UR60][R10.64], !P1 ;  /* 0x6c00c0000a067fae */ /* 0x0003e2000c92187c */
[----:B------:R-:W-:-:S04]  /*3ae20*/  IMAD.WIDE R224, R13, 0x4, R224 ;  /* 0x000000040de07825 */ /* 0x000fc800078e02e0 */
[C---:B--2---:R-:W-:Y:S01]  /*3ae30*/  IMAD.WIDE R24, R13.reuse, 0x4, R234 ;  /* 0x000000040d187825 */ /* 0x044fe200078e02ea */
[----:B------:R2:W-:Y:S03]  /*3ae40*/  STL.64 [R1+0x21f0], R224 ;  /* 0x0021f0e001007387 */ /* 0x0005e60000100a00 */
[----:B----4-:R-:W-:Y:S01]  /*3ae50*/  IMAD.WIDE R16, R13, 0x4, R230 ;  /* 0x000000040d107825 */ /* 0x010fe200078e02e6 */
[----:B------:R4:W-:Y:S04]  /*3ae60*/  STL.64 [R1+0x21e8], R24 ;  /* 0x0021e81801007387 */ /* 0x0009e80000100a00 */
[----:B------:R-:W-:Y:S04]  /*3ae70*/  LDGSTS.E [R6+0x70000], desc[UR60][R224.64], !P2 ;  /* 0x70000000e0067fae */ /* 0x000fe8000d12187c */
[----:B------:R4:W-:Y:S01]  /*3ae80*/  STL.64 [R1+0x21e0], R16 ;  /* 0x0021e01001007387 */ /* 0x0009e20000100a00 */
[----:B------:R-:W-:Y:S01]  /*3ae90*/  IADD3 R20, R23, -0xee, RZ ;  /* 0xffffff1217147810 */ /* 0x000fe20007ffe0ff */
[----:B-1----:R-:W-:-:S02]  /*3aea0*/  IMAD.WIDE R10, R13, 0x4, R228 ;  /* 0x000000040d0a7825 */ /* 0x002fc400078e02e4 */
[----:B------:R4:W-:Y:S04]  /*3aeb0*/  LDGSTS.E [R6+0x74000], desc[UR60][R24.64], !P2 ;  /* 0x7400000018067fae */ /* 0x0009e8000d12187c */
[----:B--2---:R-:W2:Y:S01]  /*3aec0*/  LDL.LU.64 R224, [R1+0xda0] ;  /* 0x000da00001e07983 */ /* 0x004ea20000300a00 */
[----:B------:R-:W-:Y:S01]  /*3aed0*/  ISETP.GE.U32.AND P6, PT, R20, 0x7ffffe93, PT ;  /* 0x7ffffe931400780c */ /* 0x000fe20003fc6070 */
[----:B------:R-:W1:Y:S02]  /*3aee0*/  LDC R23, c[0x0][0x230] ;  /* 0x00008c00ff177b82 */ /* 0x000e640000000800 */
[----:B------:R4:W-:Y:S04]  /*3aef0*/  LDGSTS.E [R6+0x78000], desc[UR60][R16.64], !P2 ;  /* 0x7800000010067fae */ /* 0x0009e8000d12187c */
[----:B------:R3:W-:Y:S01]  /*3af00*/  STL.64 [R1+0x21d8], R10 ;  /* 0x0021d80a01007387 */ /* 0x0007e20000100a00 */
[----:B------:R-:W-:-:S02]  /*3af10*/  VIADD R20, R22, 0xffffff11 ;  /* 0xffffff1116147836 */ /* 0x000fc40000000000 */
[----:B------:R-:W1:Y:S01]  /*3af20*/  LDC R22, c[0x0][0x230] ;  /* 0x00008c00ff167b82 */ /* 0x000e620000000800 */
[----:B------:R3:W-:Y:S01]  /*3af30*/  LDGSTS.E [R6+0x7c000], desc[UR60][R10.64], !P2 ;  /* 0x7c0000000a067fae */ /* 0x0007e2000d12187c */
[----:B------:R-:W-:-:S04]  /*3af40*/  IMAD.WIDE R228, R13, 0x4, R222 ;  /* 0x000000040de47825 */ /* 0x000fc800078e02de */
[----:B----4-:R-:W-:-:S04]  /*3af50*/  IMAD.WIDE R24, R13, 0x4, R220 ;  /* 0x000000040d187825 */ /* 0x010fc800078e02dc */
[C---:B------:R-:W-:Y:S01]  /*3af60*/  IMAD.WIDE R16, R13.reuse, 0x4, R216 ;  /* 0x000000040d107825 */ /* 0x040fe200078e02d8 */
[----:B------:R-:W-:Y:S01]  /*3af70*/  ISETP.GE.U32.AND P0, PT, R20, 0x7ffffe92, PT ;  /* 0x7ffffe921400780c */ /* 0x000fe20003f06070 */
[----:B------:R-:W4:Y:S04]  /*3af80*/  LDL.LU.64 R216, [R1+0xda8] ;  /* 0x000da80001d87983 */ /* 0x000f280000300a00 */
[----:B------:R-:W-:Y:S04]  /*3af90*/  STL.64 [R1+0x21d0], R228 ;  /* 0x0021d0e401007387 */ /* 0x000fe80000100a00 */
[----:B------:R-:W4:Y:S04]  /*3afa0*/  LDL.LU.64 R230, [R1+0xdb0] ;  /* 0x000db00001e67983 */ /* 0x000f280000300a00 */
[----:B------:R1:W-:Y:S04]  /*3afb0*/  STL.64 [R1+0x21c8], R24 ;  /* 0x0021c81801007387 */ /* 0x0003e80000100a00 */
[----:B------:R-:W4:Y:S04]  /*3afc0*/  LDL.LU.64 R222, [R1+0xdb8] ;  /* 0x000db80001de7983 */ /* 0x000f280000300a00 */
[----:B------:R1:W-:Y:S04]  /*3afd0*/  STL.64 [R1+0x21c0], R16 ;  /* 0x0021c01001007387 */ /* 0x0003e80000100a00 */
[----:B------:R-:W4:Y:S04]  /*3afe0*/  LDL.LU.64 R220, [R1+0xdc0] ;  /* 0x000dc00001dc7983 */ /* 0x000f280000300a00 */
[----:B------:R-:W-:Y:S04]  /*3aff0*/  LDGSTS.E [R6+0x70004], desc[UR60][R228.64], !P6 ;  /* 0x70004000e4067fae */ /* 0x000fe8000f12187c */
[----:B------:R1:W-:Y:S04]  /*3b000*/  LDGSTS.E [R6+0x74004], desc[UR60][R24.64], !P6 ;  /* 0x7400400018067fae */ /* 0x0003e8000f12187c */
[----:B------:R1:W-:Y:S01]  /*3b010*/  LDGSTS.E [R6+0x78004], desc[UR60][R16.64], !P6 ;  /* 0x7800400010067fae */ /* 0x0003e2000f12187c */
[----:B---3--:R-:W-:-:S05]  /*3b020*/  IMAD.WIDE R10, R13, 0x4, R232 ;  /* 0x000000040d0a7825 */ /* 0x008fca00078e02e8 */
[----:B------:R2:W-:Y:S04]  /*3b030*/  STL.64 [R1+0x21b8], R10 ;  /* 0x0021b80a01007387 */ /* 0x0005e80000100a00 */
[----:B------:R2:W-:Y:S01]  /*3b040*/  LDGSTS.E [R6+0x7c004], desc[UR60][R10.64], !P6 ;  /* 0x7c0040000a067fae */ /* 0x0005e2000f12187c */
[----:B------:R-:W-:-:S04]  /*3b050*/  IMAD.WIDE R26, R13, 0x4, R26 ;  /* 0x000000040d1a7825 */ /* 0x000fc800078e021a */
[C---:B-1----:R-:W-:Y:S01]  /*3b060*/  IMAD.WIDE R24, R13.reuse, 0x4, R226 ;  /* 0x000000040d187825 */ /* 0x042fe200078e02e2 */
[----:B------:R-:W-:Y:S03]  /*3b070*/  LDGSTS.E [R6+0x70008], desc[UR60][R26.64], !P0 ;  /* 0x700080001a067fae */ /* 0x000fe6000c12187c */
[----:B------:R-:W-:Y:S01]  /*3b080*/  IMAD.WIDE R16, R13, 0x4, R218 ;  /* 0x000000040d107825 */ /* 0x000fe200078e02da */
[----:B------:R1:W-:Y:S04]  /*3b090*/  LDGSTS.E [R6+0x74008], desc[UR60][R24.64], !P0 ;  /* 0x7400800018067fae */ /* 0x0003e8000c12187c */
        /* <DEDUP_REMOVED lines=8> */
[----:B------:R-:W3:Y:S01]  /*3b120*/  LDC R21, c[0x0][0x230] ;  /* 0x00008c00ff157b82 */ /* 0x000ee20000000800 */
[----:B------:R4:W-:Y:S01]  /*3b130*/  LDGSTS.E [R6+0x78008], desc[UR60][R16.64], !P0 ;  /* 0x7800800010067fae */ /* 0x0009e2000c12187c */
[----:B--2---:R-:W-:-:S05]  /*3b140*/  IMAD.WIDE R10, R13, 0x4, R224 ;  /* 0x000000040d0a7825 */ /* 0x004fca00078e02e0 */
[----:B------:R2:W-:Y:S04]  /*3b150*/  STL.64 [R1+0x2198], R10 ;  /* 0x0021980a01007387 */ /* 0x0005e80000100a00 */
[----:B-1----:R-:W3:Y:S04]  /*3b160*/  LDL.LU.64 R26, [R1+0xde8] ;  /* 0x000de800011a7983 */ /* 0x002ee80000300a00 */
[----:B------:R-:W3:Y:S04]  /*3b170*/  LDL.LU.64 R228, [R1+0xdf0] ;  /* 0x000df00001e47983 */ /* 0x000ee80000300a00 */
[----:B------:R-:W3:Y:S04]  /*3b180*/  LDL.LU.64 R226, [R1+0xdf8] ;  /* 0x000df80001e27983 */ /* 0x000ee80000300a00 */
[----:B------:R-:W3:Y:S01]  /*3b190*/  LDL.LU.64 R224, [R1+0xe00] ;  /* 0x000e000001e07983 */ /* 0x000ee20000300a00 */
[----:B------:R-:W-:-:S02]  /*3b1a0*/  ISETP.GE.U32.AND P1, PT, R20, 0x7ffffe91, PT ;  /* 0x7ffffe911400780c */ /* 0x000fc40003f26070 */
[----:B------:R-:W-:Y:S01]  /*3b1b0*/  IADD3 R20, R23, -0x91, RZ ;  /* 0xffffff6f17147810 */ /* 0x000fe20007ffe0ff */
[----:B------:R2:W-:Y:S01]  /*3b1c0*/  LDGSTS.E [R6+0x7c008], desc[UR60][R10.64], !P0 ;  /* 0x7c0080000a067fae */ /* 0x0005e2000c12187c */
[----:B------:R-:W1:Y:S01]  /*3b1d0*/  LDC R23, c[0x0][0x230] ;  /* 0x00008c00ff177b82 */ /* 0x000e620000000800 */
[----:B----4-:R-:W-:Y:S01]  /*3b1e0*/  IMAD.WIDE R216, R13, 0x4, R216 ;  /* 0x000000040dd87825 */ /* 0x010fe200078e02d8 */
[----:B------:R-:W-:-:S03]  /*3b1f0*/  ISETP.GE.U32.AND P2, PT, R20, 0x7ffffef0, PT ;  /* 0x7ffffef01400780c */ /* 0x000fc60003f46070 */
[C---:B------:R-:W-:Y:S01]  /*3b200*/  IMAD.WIDE R24, R13.reuse, 0x4, R230 ;  /* 0x000000040d187825 */ /* 0x040fe200078e02e6 */
[----:B------:R4:W-:Y:S03]  /*3b210*/  STL.64 [R1+0x2190], R216 ;  /* 0x002190d801007387 */ /* 0x0009e60000100a00 */
[C---:B------:R-:W-:Y:S01]  /*3b220*/  IMAD.WIDE R16, R13.reuse, 0x4, R222 ;  /* 0x000000040d107825 */ /* 0x040fe200078e02de */
[----:B------:R3:W-:Y:S03]  /*3b230*/  STL.64 [R1+0x2188], R24 ;  /* 0x0021881801007387 */ /* 0x0007e60000100a00 */
[----:B--2---:R-:W-:Y:S01]  /*3b240*/  IMAD.WIDE R10, R13, 0x4, R220 ;  /* 0x000000040d0a7825 */ /* 0x004fe200078e02dc */
[----:B------:R2:W-:Y:S04]  /*3b250*/  STL.64 [R1+0x2180], R16 ;  /* 0x0021801001007387 */ /* 0x0005e80000100a00 */
[----:B------:R1:W-:Y:S04]  /*3b260*/  STL.64 [R1+0x2178], R10 ;  /* 0x0021780a01007387 */ /* 0x0003e80000100a00 */
[----:B------:R-:W2:Y:S04]  /*3b270*/  LDL.LU.64 R220, [R1+0xe08] ;  /* 0x000e080001dc7983 */ /* 0x000ea80000300a00 */
[----:B------:R-:W2:Y:S04]  /*3b280*/  LDL.LU.64 R230, [R1+0xe10] ;  /* 0x000e100001e67983 */ /* 0x000ea80000300a00 */
[----:B------:R-:W-:Y:S04]  /*3b290*/  LDGSTS.E [R6+0x7000c], desc[UR60][R216.64], !P1 ;  /* 0x7000c000d8067fae */ /* 0x000fe8000c92187c */
[----:B------:R1:W-:Y:S04]  /*3b2a0*/  LDGSTS.E [R6+0x7400c], desc[UR60][R24.64], !P1 ;  /* 0x7400c00018067fae */ /* 0x0003e8000c92187c */
[----:B------:R-:W2:Y:S01]  /*3b2b0*/  LDL.LU.64 R222, [R1+0xe18] ;  /* 0x000e180001de7983 */ /* 0x000ea20000300a00 */
[----:B------:R-:W-:-:S02]  /*3b2c0*/  VIADD R20, R22, 0xffffff6e ;  /* 0xffffff6e16147836 */ /* 0x000fc40000000000 */
[----:B------:R-:W2:Y:S01]  /*3b2d0*/  LDC R22, c[0x0][0x230] ;  /* 0x00008c00ff167b82 */ /* 0x000ea20000000800 */
[----:B------:R2:W-:Y:S04]  /*3b2e0*/  LDGSTS.E [R6+0x7800c], desc[UR60][R16.64], !P1 ;  /* 0x7800c00010067fae */ /* 0x0005e8000c92187c */
[----:B------:R2:W-:Y:S04]  /*3b2f0*/  LDGSTS.E [R6+0x7c00c], desc[UR60][R10.64], !P1 ;  /* 0x7c00c0000a067fae */ /* 0x0005e8000c92187c */
[----:B----4-:R-:W4:Y:S01]  /*3b300*/  LDL.LU.64 R216, [R1+0xe20] ;  /* 0x000e200001d87983 */ /* 0x010f220000300a00 */
[----:B------:R-:W-:Y:S01]  /*3b310*/  ISETP.GE.U32.AND P6, PT, R20, 0x7ffffeef, PT ;  /* 0x7ffffeef1400780c */ /* 0x000fe20003fc6070 */
[----:B---3--:R-:W-:-:S04]  /*3b320*/  IMAD.WIDE R218, R13, 0x4, R218 ;  /* 0x000000040dda7825 */ /* 0x008fc800078e02da */
[C---:B-1----:R-:W-:Y:S01]  /*3b330*/  IMAD.WIDE R24, R13.reuse, 0x4, R236 ;  /* 0x000000040d187825 */ /* 0x042fe200078e02ec */
[----:B------:R1:W-:Y:S03]  /*3b340*/  STL.64 [R1+0x2050], R218 ;  /* 0x002050da01007387 */ /* 0x0003e60000100a00 */
[C---:B--2---:R-:W-:Y:S01]  /*3b350*/  IMAD.WIDE R16, R13.reuse, 0x4, R234 ;  /* 0x000000040d107825 */ /* 0x044fe200078e02ea */
[----:B------:R2:W-:Y:S04]  /*3b360*/  STL.64 [R1+0x2078], R24 ;  /* 0x0020781801007387 */ /* 0x0005e80000100a00 */
[----:B------:R-:W-:Y:S01]  /*3b370*/  LDGSTS.E [R5+0x40000], desc[UR60][R218.64], !P2 ;  /* 0x40000000da057fae */ /* 0x000fe2000d12187c */
[----:B------:R-:W-:-:S03]  /*3b380*/  IMAD.WIDE R10, R13, 0x4, R232 ;  /* 0x000000040d0a7825 */ /* 0x000fc600078e02e8 */
[----:B------:R3:W-:Y:S04]  /*3b390*/  STL.64 [R1+0x2080], R16 ;  /* 0x0020801001007387 */ /* 0x0007e80000100a00 */
[----:B------:R2:W-:Y:S04]  /*3b3a0*/  LDGSTS.E [R5+0x44000], desc[UR60][R24.64], !P2 ;  /* 0x4400000018057fae */ /* 0x0005e8000d12187c */
[----:B------:R3:W-:Y:S04]  /*3b3b0*/  STL.64 [R1+0x2088], R10 ;  /* 0x0020880a01007387 */ /* 0x0007e80000100a00 */
[----:B------:R3:W-:Y:S01]  /*3b3c0*/  LDGSTS.E [R5+0x48000], desc[UR60][R16.64], !P2 ;  /* 0x4800000010057fae */ /* 0x0007e2000d12187c */
[----:B------:R-:W-:-:S03]  /*3b3d0*/  IMAD.WIDE R26, R13, 0x4, R26 ;  /* 0x000000040d1a7825 */ /* 0x000fc600078e021a */
[----:B-1----:R-:W4:Y:S01]  /*3b3e0*/  LDL.LU.64 R218, [R1+0xe28] ;  /* 0x000e280001da7983 */ /* 0x002f220000300a00 */
[----:B--2---:R-:W-:-:S03]  /*3b3f0*/  IMAD.WIDE R24, R13, 0x4, R228 ;  /* 0x000000040d187825 */ /* 0x004fc600078e02e4 */
[----:B------:R1:W-:Y:S01]  /*3b400*/  STL.64 [R1+0x2090], R26 ;  /* 0x0020901a01007387 */ /* 0x0003e20000100a00 */
[----:B---3--:R-:W-:-:S03]  /*3b410*/  IMAD.WIDE R16, R13, 0x4, R226 ;  /* 0x000000040d107825 */ /* 0x008fc600078e02e2 */
[----:B------:R-:W2:Y:S04]  /*3b420*/  LDL.LU.64 R228, [R1+0xe30] ;  /* 0x000e300001e47983 */ /* 0x000ea80000300a00 */
[----:B------:R3:W-:Y:S04]  /*3b430*/  STL.64 [R1+0x2098], R24 ;  /* 0x0020981801007387 */ /* 0x0007e80000100a00 */
[----:B------:R1:W-:Y:S04]  /*3b440*/  LDGSTS.E [R5+0x4c000], desc[UR60][R10.64], !P2 ;  /* 0x4c0000000a057fae */ /* 0x0003e8000d12187c */
[----:B------:R-:W2:Y:S04]  /*3b450*/  LDL.LU.64 R226, [R1+0xe38] ;  /* 0x000e380001e27983 */ /* 0x000ea80000300a00 */
[----:B------:R3:W-:Y:S01]  /*3b460*/  STL.64 [R1+0x20a0], R16 ;  /* 0x0020a01001007387 */ /* 0x0007e20000100a00 */
[----:B-1----:R-:W-:-:S03]  /*3b470*/  IMAD.WIDE R10, R13, 0x4, R224 ;  /* 0x000000040d0a7825 */ /* 0x002fc600078e02e0 */
[----:B------:R-:W-:Y:S04]  /*3b480*/  LDGSTS.E [R5+0x40004], desc[UR60][R26.64], !P6 ;  /* 0x400040001a057fae */ /* 0x000fe8000f12187c */
[----:B------:R-:W2:Y:S04]  /*3b490*/  LDL.LU.64 R224, [R1+0xe40] ;  /* 0x000e400001e07983 */ /* 0x000ea80000300a00 */
[----:B------:R4:W-:Y:S04]  /*3b4a0*/  STL.64 [R1+0x20e0], R10 ;  /* 0x0020e00a01007387 */ /* 0x0009e80000100a00 */
[----:B------:R-:W2:Y:S01]  /*3b4b0*/  LDL.LU.64 R26, [R1+0xe48] ;  /* 0x000e4800011a7983 */ /* 0x000ea20000300a00 */
[----:B------:R-:W-:-:S02]  /*3b4c0*/  VIADD R20, R21, 0xffffff6d ;  /* 0xffffff6d15147836 */ /* 0x000fc40000000000 */
[----:B------:R-:W1:Y:S01]  /*3b4d0*/  LDC R21, c[0x0][0x230] ;  /* 0x00008c00ff157b82 */ /* 0x000e620000000800 */
[----:B------:R3:W-:Y:S02]  /*3b4e0*/  LDGSTS.E [R5+0x44004], desc[UR60][R24.64], !P6 ;  /* 0x4400400018057fae */ /* 0x0007e4000f12187c */
[----:B------:R-:W-:Y:S02]  /*3b4f0*/  ISETP.GE.U32.AND P0, PT, R20, 0x7ffffeee, PT ;  /* 0x7ffffeee1400780c */ /* 0x000fe40003f06070 */
[----:B------:R3:W-:Y:S01]  /*3b500*/  LDGSTS.E [R5+0x48004], desc[UR60][R16.64], !P6 ;  /* 0x4800400010057fae */ /* 0x0007e2000f12187c */
[----:B------:R-:W-:-:S03]  /*3b510*/  IMAD.WIDE R220, R13, 0x4, R220 ;  /* 0x000000040ddc7825 */ /* 0x000fc600078e02dc */
[----:B------:R4:W-:Y:S01]  /*3b520*/  LDGSTS.E [R5+0x4c004], desc[UR60][R10.64], !P6 ;  /* 0x4c0040000a057fae */ /* 0x0009e2000f12187c */
[----:B---3--:R-:W-:-:S03]  /*3b530*/  IMAD.WIDE R24, R13, 0x4, R230 ;  /* 0x000000040d187825 */ /* 0x008fc600078e02e6 */
[----:B------:R3:W-:Y:S04]  /*3b540*/  STL.64 [R1+0x2120], R220 ;  /* 0x002120dc01007387 */ /* 0x0007e80000100a00 */
[----:B------:R-:W2:Y:S01]  /*3b550*/  LDL.LU.64 R236, [R1+0xe50] ;  /* 0x000e500001ec7983 */ /* 0x000ea20000300a00 */
[----:B------:R-:W-:-:S03]  /*3b560*/  IMAD.WIDE R16, R13, 0x4, R222 ;  /* 0x000000040d107825 */ /* 0x000fc600078e02de */
[----:B------:R2:W-:Y:S04]  /*3b570*/  STL.64 [R1+0x2138], R24 ;  /* 0x0021381801007387 */ /* 0x0005e80000100a00 */
[----:B------:R-:W2:Y:S04]  /*3b580*/  LDL.LU.64 R234, [R1+0xe58] ;  /* 0x000e580001ea7983 */ /* 0x000ea80000300a00 */
[----:B------:R1:W-:Y:S01]  /*3b590*/  STL.64 [R1+0x2140], R16 ;  /* 0x0021401001007387 */ /* 0x0003e20000100a00 */
[----:B----4-:R-:W-:-:S03]  /*3b5a0*/  IMAD.WIDE R10, R13, 0x4, R216 ;  /* 0x000000040d0a7825 */ /* 0x010fc600078e02d8 */
[----:B------:R3:W-:Y:S04]  /*3b5b0*/  LDGSTS.E [R5+0x40008], desc[UR60][R220.64], !P0 ;  /* 0x40008000dc057fae */ /* 0x0007e8000c12187c */
[----:B------:R-:W4:Y:S01]  /*3b5c0*/  LDL.LU.64 R216, [R1+0xe60] ;  /* 0x000e600001d87983 */ /* 0x000f220000300a00 */
[----:B------:R-:W-:Y:S02]  /*3b5d0*/  IADD3 R20, R23, -0x94, RZ ;  /* 0xffffff6c17147810 */ /* 0x000fe40007ffe0ff */
[----:B------:R-:W4:Y:S01]  /*3b5e0*/  LDC R23, c[0x0][0x230] ;  /* 0x00008c00ff177b82 */ /* 0x000f220000000800 */
        /* <DEDUP_REMOVED lines=8> */
[----:B--2---:R-:W-:-:S03]  /*3b670*/  IMAD.WIDE R24, R13, 0x4, R228 ;  /* 0x000000040d187825 */ /* 0x004fc600078e02e4 */
[----:B------:R-:W2:Y:S04]  /*3b680*/  LDL.LU.64 R230, [R1+0xe78] ;  /* 0x000e780001e67983 */ /* 0x000ea80000300a00 */
[----:B------:R1:W-:Y:S04]  /*3b690*/  STL.64 [R1+0x2150], R220 ;  /* 0x002150dc01007387 */ /* 0x0003e80000100a00 */
[----:B------:R-:W2:Y:S01]  /*3b6a0*/  LDL.LU.64 R222, [R1+0xe80] ;  /* 0x000e800001de7983 */ /* 0x000ea20000300a00 */
        /* <DEDUP_REMOVED lines=8> */
[----:B------:R-:W2:Y:S04]  /*3b730*/  LDL.LU.64 R226, [R1+0xe88] ;  /* 0x000e880001e27983 */ /* 0x000ea80000300a00 */
[----:B------:R-:W2:Y:S04]  /*3b740*/  LDL.LU.64 R228, [R1+0xe90] ;  /* 0x000e900001e47983 */ /* 0x000ea80000300a00 */
[----:B------:R-:W2:Y:S04]  /*3b750*/  LDL.LU.64 R224, [R1+0xe98] ;  /* 0x000e980001e07983 */ /* 0x000ea80000300a00 */
[----:B------:R4:W-:Y:S04]  /*3b760*/  STL.64 [R1+0x2168], R26 ;  /* 0x0021681a01007387 */ /* 0x0009e80000100a00 */
[----:B------:R-:W2:Y:S01]  /*3b770*/  LDL.LU.64 R220, [R1+0xea0] ;  /* 0x000ea00001dc7983 */ /* 0x000ea20000300a00 */
[----:B------:R-:W-:-:S02]  /*3b780*/  VIADD R20, R22, 0xffffff4f ;  /* 0xffffff4f16147836 */ /* 0x000fc40000000000 */
[----:B------:R-:W2:Y:S01]  /*3b790*/  LDC R22, c[0x0][0x230] ;  /* 0x00008c00ff167b82 */ /* 0x000ea20000000800 */
[----:B------:R1:W-:Y:S02]  /*3b7a0*/  LDGSTS.E [R5+0x4800c], desc[UR60][R16.64], !P1 ;  /* 0x4800c00010057fae */ /* 0x0003e4000c92187c */
[----:B------:R-:W-:Y:S01]  /*3b7b0*/  ISETP.GE.U32.AND P2, PT, R20, 0x7ffffed0, PT ;  /* 0x7ffffed01400780c */ /* 0x000fe20003f46070 */
[----:B------:R-:W-:Y:S01]  /*3b7c0*/  VIADD R20, R21, 0xffffff4e ;  /* 0xffffff4e15147836 */ /* 0x000fe20000000000 */
[----:B------:R4:W-:Y:S01]  /*3b7d0*/  LDGSTS.E [R5+0x4c00c], desc[UR60][R10.64], !P1 ;  /* 0x4c00c0000a057fae */ /* 0x0009e2000c92187c */
[C---:B-1----:R-:W-:Y:S02]  /*3b7e0*/  IMAD.WIDE R24, R13.reuse, 0x4, R236 ;  /* 0x000000040d187825 */ /* 0x042fe400078e02ec */
[----:B------:R-:W1:Y:S01]  /*3b7f0*/  LDC R21, c[0x0][0x230] ;  /* 0x00008c00ff157b82 */ /* 0x000e620000000800 */
[----:B------:R-:W-:Y:S01]  /*3b800*/  ISETP.GE.U32.AND P6, PT, R20, 0x7ffffecf, PT ;  /* 0x7ffffecf1400780c */ /* 0x000fe20003fc6070 */
[C---:B------:R-:W-:Y:S01]  /*3b810*/  IMAD.WIDE R16, R13.reuse, 0x4, R234 ;  /* 0x000000040d107825 */ /* 0x040fe200078e02ea */
[----:B------:R3:W-:Y:S05]  /*3b820*/  STL.64 [R1+0x2130], R24 ;  /* 0x0021301801007387 */ /* 0x0007ea0000100a00 */
[----:B------:R-:W-:Y:S01]  /*3b830*/  LDGSTS.E [R5+0x50000], desc[UR60][R26.64], !P2 ;  /* 0x500000001a057fae */ /* 0x000fe2000d12187c */
[----:B----4-:R-:W-:-:S03]  /*3b840*/  IMAD.WIDE R10, R13, 0x4, R216 ;  /* 0x000000040d0a7825 */ /* 0x010fc600078e02d8 */
[----:B------:R2:W-:Y:S04]  /*3b850*/  STL.64 [R1+0x2128], R16 ;  /* 0x0021281001007387 */ /* 0x0005e80000100a00 */
[----:B------:R4:W-:Y:S04]  /*3b860*/  LDGSTS.E [R5+0x54000], desc[UR60][R24.64], !P2 ;  /* 0x5400000018057fae */ /* 0x0009e8000d12187c */
[----:B------:R2:W-:Y:S04]  /*3b870*/  STL.64 [R1+0x2118], R10 ;  /* 0x0021180a01007387 */ /* 0x0005e80000100a00 */
[----:B------:R-:W2:Y:S04]  /*3b880*/  LDL.LU.64 R216, [R1+0xea8] ;  /* 0x000ea80001d87983 */ /* 0x000ea80000300a00 */
[----:B------:R2:W-:Y:S04]  /*3b890*/  LDGSTS.E [R5+0x58000], desc[UR60][R16.64], !P2 ;  /* 0x5800000010057fae */ /* 0x0005e8000d12187c */
[----:B------:R1:W-:Y:S04]  /*3b8a0*/  LDGSTS.E [R5+0x5c000], desc[UR60][R10.64], !P2 ;  /* 0x5c0000000a057fae */ /* 0x0003e8000d12187c */
[----:B------:R-:W2:Y:S01]  /*3b8b0*/  LDL.LU.64 R26, [R1+0xeb0] ;  /* 0x000eb000011a7983 */ /* 0x000ea20000300a00 */
[----:B---3--:R-:W-:-:S04]  /*3b8c0*/  IMAD.WIDE R218, R13, 0x4, R218 ;  /* 0x000000040dda7825 */ /* 0x008fc800078e02da */
[C---:B----4-:R-:W-:Y:S01]  /*3b8d0*/  IMAD.WIDE R24, R13.reuse, 0x4, R232 ;  /* 0x000000040d187825 */ /* 0x050fe200078e02e8 */
[----:B------:R3:W-:Y:S03]  /*3b8e0*/  STL.64 [R1+0x2110], R218 ;  /* 0x002110da01007387 */ /* 0x0007e60000100a00 */
[C---:B--2---:R-:W-:Y:S01]  /*3b8f0*/  IMAD.WIDE R16, R13.reuse, 0x4, R230 ;  /* 0x000000040d107825 */ /* 0x044fe200078e02e6 */
[----:B------:R-:W2:Y:S04]  /*3b900*/  LDL.LU.64 R234, [R1+0xeb8] ;  /* 0x000eb80001ea7983 */ /* 0x000ea80000300a00 */
[----:B------:R4:W-:Y:S01]  /*3b910*/  STL.64 [R1+0x2108], R24 ;  /* 0x0021081801007387 */ /* 0x0009e20000100a00 */
[----:B-1----:R-:W-:-:S03]  /*3b920*/  IMAD.WIDE R10, R13, 0x4, R222 ;  /* 0x000000040d0a7825 */ /* 0x002fc600078e02de */
[----:B------:R-:W2:Y:S04]  /*3b930*/  LDL.LU.64 R230, [R1+0xec0] ;  /* 0x000ec00001e67983 */ /* 0x000ea80000300a00 */
[----:B------:R1:W-:Y:S04]  /*3b940*/  STL.64 [R1+0x2100], R16 ;  /* 0x0021001001007387 */ /* 0x0003e80000100a00 */
[----:B------:R1:W-:Y:S04]  /*3b950*/  STL.64 [R1+0x20f8], R10 ;  /* 0x0020f80a01007387 */ /* 0x0003e80000100a00 */
[----:B------:R-:W-:Y:S04]  /*3b960*/  LDGSTS.E [R5+0x50004], desc[UR60][R218.64], !P6 ;  /* 0x50004000da057fae */ /* 0x000fe8000f12187c */
[----:B------:R4:W-:Y:S04]  /*3b970*/  LDGSTS.E [R5+0x54004], desc[UR60][R24.64], !P6 ;  /* 0x5400400018057fae */ /* 0x0009e8000f12187c */
[----:B------:R1:W-:Y:S01]  /*3b980*/  LDGSTS.E [R5+0x58004], desc[UR60][R16.64], !P6 ;  /* 0x5800400010057fae */ /* 0x0003e2000f12187c */
[----:B------:R-:W-:-:S03]  /*3b990*/  IMAD.WIDE R226, R13, 0x4, R226 ;  /* 0x000000040de27825 */ /* 0x000fc600078e02e2 */
[----:B---3--:R-:W3:Y:S04]  /*3b9a0*/  LDL.LU.64 R218, [R1+0xec8] ;  /* 0x000ec80001da7983 */ /* 0x008ee80000300a00 */
[----:B------:R-:W3:Y:S01]  /*3b9b0*/  LDL.LU.64 R222, [R1+0xed0] ;  /* 0x000ed00001de7983 */ /* 0x000ee20000300a00 */
        /* <DEDUP_REMOVED lines=16> */
[----:B------:R-:W-:Y:S04]  /*3bac0*/  LDGSTS.E [R5+0x50008], desc[UR60][R226.64], !P0 ;  /* 0x50008000e2057fae */ /* 0x000fe8000c12187c */
[----:B------:R1:W-:Y:S04]  /*3bad0*/  LDGSTS.E [R5+0x54008], desc[UR60][R24.64], !P0 ;  /* 0x5400800018057fae */ /* 0x0003e8000c12187c */
[----:B------:R2:W-:Y:S01]  /*3bae0*/  LDGSTS.E [R5+0x58008], desc[UR60][R16.64], !P0 ;  /* 0x5800800010057fae */ /* 0x0005e2000c12187c */
[----:B------:R-:W-:-:S03]  /*3baf0*/  IMAD.WIDE R228, R13, 0x4, R216 ;  /* 0x000000040de47825 */ /* 0x000fc600078e02d8 */
[----:B------:R2:W-:Y:S01]  /*3bb00*/  LDGSTS.E [R5+0x5c008], desc[UR60][R10.64], !P0 ;  /* 0x5c0080000a057fae */ /* 0x0005e2000c12187c */
[----:B------:R-:W-:Y:S02]  /*3bb10*/  VIADD R20, R21, 0xffffff2f ;  /* 0xffffff2f15147836 */ /* 0x000fe40000000000 */
[----:B------:R-:W4:Y:S01]  /*3bb20*/  LDC R21, c[0x0][0x230] ;  /* 0x00008c00ff157b82 */ /* 0x000f220000000800 */
[----:B------:R-:W-:Y:S01]  /*3bb30*/  LDGSTS.E [R5+0x5000c], desc[UR60][R228.64], !P1 ;  /* 0x5000c000e4057fae */ /* 0x000fe2000c92187c */
[----:B-1----:R-:W-:-:S03]  /*3bb40*/  IMAD.WIDE R24, R13, 0x4, R26 ;  /* 0x000000040d187825 */ /* 0x002fc600078e021a */
        /* <DEDUP_REMOVED lines=8> */
[----:B--2---:R-:W-:-:S04]  /*3bbd0*/  IMAD.WIDE R16, R13, 0x4, R234 ;  /* 0x000000040d107825 */ /* 0x004fc800078e02ea */
[C---:B------:R-:W-:Y:S01]  /*3bbe0*/  IMAD.WIDE R10, R13.reuse, 0x4, R230 ;  /* 0x000000040d0a7825 */ /* 0x040fe200078e02e6 */
[----:B------:R4:W-:Y:S04]  /*3bbf0*/  STL.64 [R1+0x20b8], R16 ;  /* 0x0020b81001007387 */ /* 0x0009e80000100a00 */
[----:B------:R2:W-:Y:S04]  /*3bc00*/  STL.64 [R1+0x20b0], R10 ;  /* 0x0020b00a01007387 */ /* 0x0005e80000100a00 */
[----:B------:R4:W-:Y:S04]  /*3bc10*/  LDGSTS.E [R5+0x5800c], desc[UR60][R16.64], !P1 ;  /* 0x5800c00010057fae */ /* 0x0009e8000c92187c */
[----:B------:R2:W-:Y:S01]  /*3bc20*/  LDGSTS.E [R5+0x5c00c], desc[UR60][R10.64], !P1 ;  /* 0x5c00c0000a057fae */ /* 0x0005e2000c92187c */
[----:B---3--:R-:W-:-:S04]  /*3bc30*/  IMAD.WIDE R218, R13, 0x4, R218 ;  /* 0x000000040dda7825 */ /* 0x008fc800078e02da */
[C---:B-1----:R-:W-:Y:S01]  /*3bc40*/  IMAD.WIDE R24, R13.reuse, 0x4, R222 ;  /* 0x000000040d187825 */ /* 0x042fe200078e02de */
[----:B------:R-:W-:Y:S04]  /*3bc50*/  LDGSTS.E [R5+0x60000], desc[UR60][R218.64], !P2 ;  /* 0x60000000da057fae */ /* 0x000fe8000d12187c */
[----:B------:R-:W3:Y:S04]  /*3bc60*/  LDL.LU.64 R222, [R1+0xf08] ;  /* 0x000f080001de7983 */ /* 0x000ee80000300a00 */
[----:B------:R-:W3:Y:S04]  /*3bc70*/  LDL.LU.64 R234, [R1+0xf10] ;  /* 0x000f100001ea7983 */ /* 0x000ee80000300a00 */
[----:B------:R1:W-:Y:S01]  /*3bc80*/  STL.64 [R1+0x20a8], R218 ;  /* 0x0020a8da01007387 */ /* 0x0003e20000100a00 */
[----:B----4-:R-:W-:-:S03]  /*3bc90*/  IMAD.WIDE R16, R13, 0x4, R224 ;  /* 0x000000040d107825 */ /* 0x010fc600078e02e0 */
[----:B------:R-:W4:Y:S01]  /*3bca0*/  LDL.LU.64 R230, [R1+0xf18] ;  /* 0x000f180001e67983 */ /* 0x000f220000300a00 */
[----:B--2---:R-:W-:-:S03]  /*3bcb0*/  IMAD.WIDE R10, R13, 0x4, R220 ;  /* 0x000000040d0a7825 */ /* 0x004fc600078e02dc */
        /* <DEDUP_REMOVED lines=17> */
[C---:B--2---:R-:W-:Y:S01]  /*3bdd0*/  IMAD.WIDE R24, R13.reuse, 0x4, R232 ;  /* 0x000000040d187825 */ /* 0x044fe200078e02e8 */
        /* <DEDUP_REMOVED lines=10> */
[----:B--2---:R-:W2:Y:S04]  /*3be80*/  LDL.LU.64 R26, [R1+0xf48] ;  /* 0x000f4800011a7983 */ /* 0x004ea80000300a00 */
[----:B------:R-:W2:Y:S04]  /*3be90*/  LDL.LU.64 R226, [R1+0xf50] ;  /* 0x000f500001e27983 */ /* 0x000ea80000300a00 */
[----:B------:R-:W2:Y:S04]  /*3bea0*/  LDL.LU.64 R216, [R1+0xf58] ;  /* 0x000f580001d87983 */ /* 0x000ea80000300a00 */
[----:B------:R4:W-:Y:S01]  /*3beb0*/  LDGSTS.E [R5+0x6c004], desc[UR60][R10.64], !P6 ;  /* 0x6c0040000a057fae */ /* 0x0009e2000f12187c */
[----:B---3--:R-:W-:-:S04]  /*3bec0*/  IMAD.WIDE R222, R13, 0x4, R222 ;  /* 0x000000040dde7825 */ /* 0x008fc800078e02de */
        /* <DEDUP_REMOVED lines=8> */
[----:B-1----:R-:W2:Y:S04]  /*3bf50*/  LDL.LU.64 R222, [R1+0xf60] ;  /* 0x000f600001de7983 */ /* 0x002ea80000300a00 */
[----:B------:R4:W-:Y:S01]  /*3bf60*/  LDGSTS.E [R5+0x68008], desc[UR60][R16.64], !P0 ;  /* 0x6800800010057fae */ /* 0x0009e2000c12187c */
[----:B------:R-:W-:-:S03]  /*3bf70*/  IMAD.WIDE R228, R13, 0x4, R224 ;  /* 0x000000040de47825 */ /* 0x000fc600078e02e0 */
[----:B------:R1:W-:Y:S01]  /*3bf80*/  STL.64 [R1+0x2010], R10 ;  /* 0x0020100a01007387 */ /* 0x0003e20000100a00 */
[----:B---3--:R-:W-:-:S03]  /*3bf90*/  IMAD.WIDE R24, R13, 0x4, R220 ;  /* 0x000000040d187825 */ /* 0x008fc600078e02dc */
[----:B------:R1:W-:Y:S01]  /*3bfa0*/  LDGSTS.E [R5+0x6c008], desc[UR60][R10.64], !P0 ;  /* 0x6c0080000a057fae */ /* 0x0003e2000c12187c */
[----:B----4-:R-:W-:-:S03]  /*3bfb0*/  IMAD.WIDE R16, R13, 0x4, R218 ;  /* 0x000000040d107825 */ /* 0x010fc600078e02da */
[----:B------:R-:W3:Y:S04]  /*3bfc0*/  LDL.LU.64 R218, [R1+0xf68] ;  /* 0x000f680001da7983 */ /* 0x000ee80000300a00 */
        /* <DEDUP_REMOVED lines=16> */
[----:B--2---:R-:W-:-:S03]  /*3c0d0*/  IMAD.WIDE R26, R13, 0x4, R26 ;  /* 0x000000040d1a7825 */ /* 0x004fc600078e021a */
        /* <DEDUP_REMOVED lines=17> */
[----:B--2---:R-:W-:-:S05]  /*3c1f0*/  IMAD.WIDE R10, R13, 0x4, R222 ;  /* 0x000000040d0a7825 */ /* 0x004fca00078e02de */
[----:B------:R2:W-:Y:S04]  /*3c200*/  STL.64 [R1+0x1dd8], R10 ;  /* 0x001dd80a01007387 */ /* 0x0005e80000100a00 */
[----:B-1----:R-:W2:Y:S04]  /*3c210*/  LDL.LU.64 R26, [R1+0xfa8] ;  /* 0x000fa800011a7983 */ /* 0x002ea80000300a00 */
[----:B------:R-:W2:Y:S04]  /*3c220*/  LDL.LU.64 R228, [R1+0xfb0] ;  /* 0x000fb00001e47983 */ /* 0x000ea80000300a00 */
[----:B------:R-:W2:Y:S01]  /*3c230*/  LDL.LU.64 R226, [R1+0xfb8] ;  /* 0x000fb80001e27983 */ /* 0x000ea20000300a00 */
[----:B---3--:R-:W-:-:S03]  /*3c240*/  IMAD.WIDE R218, R13, 0x4, R218 ;  /* 0x000000040dda7825 */ /* 0x008fc600078e02da */
[----:B------:R2:W-:Y:S04]  /*3c250*/  LDGSTS.E [R5+0x7c000], desc[UR60][R10.64], !P2 ;  /* 0x7c0000000a057fae */ /* 0x0005e8000d12187c */
[----:B------:R-:W3:Y:S01]  /*3c260*/  LDL.LU.64 R222, [R1+0xfc0] ;  /* 0x000fc00001de7983 */ /* 0x000ee20000300a00 */
[----:B----4-:R-:W-:-:S03]  /*3c270*/  IMAD.WIDE R24, R13, 0x4, R230 ;  /* 0x000000040d187825 */ /* 0x010fc600078e02e6 */
[----:B------:R1:W-:Y:S01]  /*3c280*/  STL.64 [R1+0x1dd0], R218 ;  /* 0x001dd0da01007387 */ /* 0x0003e20000100a00 */
[----:B------:R-:W-:-:S03]  /*3c290*/  IMAD.WIDE R16, R13, 0x4, R224 ;  /* 0x000000040d107825 */ /* 0x000fc600078e02e0 */
[----:B------:R4:W-:Y:S01]  /*3c2a0*/  STL.64 [R1+0x1dc8], R24 ;  /* 0x001dc81801007387 */ /* 0x0009e20000100a00 */
[----:B--2---:R-:W-:-:S03]  /*3c2b0*/  IMAD.WIDE R10, R13, 0x4, R220 ;  /* 0x000000040d0a7825 */ /* 0x004fc600078e02dc */
[----:B------:R2:W-:Y:S04]  /*3c2c0*/  STL.64 [R1+0x1dc0], R16 ;  /* 0x001dc01001007387 */ /* 0x0005e80000100a00 */
[----:B------:R2:W-:Y:S04]  /*3c2d0*/  STL.64 [R1+0x1db8], R10 ;  /* 0x001db80a01007387 */ /* 0x0005e80000100a00 */
[----:B------:R-:W3:Y:S04]  /*3c2e0*/  LDL.LU.64 R220, [R1+0xfc8] ;  /* 0x000fc80001dc7983 */ /* 0x000ee80000300a00 */
[----:B------:R-:W3:Y:S04]  /*3c2f0*/  LDL.LU.64 R230, [R1+0xfd0] ;  /* 0x000fd00001e67983 */ /* 0x000ee80000300a00 */
[----:B------:R-:W3:Y:S04]  /*3c300*/  LDL.LU.64 R224, [R1+0xfd8] ;  /* 0x000fd80001e07983 */ /* 0x000ee80000300a00 */
[----:B------:R-:W-:Y:S01]  /*3c310*/  LDGSTS.E [R5+0x70004], desc[UR60][R218.64], !P6 ;  /* 0x70004000da057fae */ /* 0x000fe2000f12187c */
[----:B------:R-:W-:-:S02]  /*3c320*/  VIADD R20, R21, 0xffffff0d ;  /* 0xffffff0d15147836 */ /* 0x000fc40000000000 */
[----:B------:R-:W3:Y:S01]  /*3c330*/  LDC R21, c[0x0][0x230] ;  /* 0x00008c00ff157b82 */ /* 0x000ee20000000800 */
[----:B------:R4:W-:Y:S04]  /*3c340*/  LDGSTS.E [R5+0x74004], desc[UR60][R24.64], !P6 ;  /* 0x7400400018057fae */ /* 0x0009e8000f12187c */
[----:B-1----:R-:W3:Y:S01]  /*3c350*/  LDL.LU.64 R218, [R1+0xfe0] ;  /* 0x000fe00001da7983 */ /* 0x002ee20000300a00 */
        /* <DEDUP_REMOVED lines=20> */
[C---:B--2---:R-:W-:Y:S01]  /*3c4a0*/  IMAD.WIDE R24, R13.reuse, 0x4, R228 ;  /* 0x000000040d187825 */ /* 0x044fe200078e02e4 */
[----:B------:R2:W-:Y:S03]  /*3c4b0*/  STL.64 [R1+0x1d90], R26 ;  /* 0x001d901a01007387 */ /* 0x0005e60000100a00 */
[C---:B-1----:R-:W-:Y:S01]  /*3c4c0*/  IMAD.WIDE R16, R13.reuse, 0x4, R226 ;  /* 0x000000040d107825 */ /* 0x042fe200078e02e2 */
[----:B------:R-:W4:Y:S04]  /*3c4d0*/  LDL.LU.64 R228, [R1+0xff0] ;  /* 0x000ff00001e47983 */ /* 0x000f280000300a00 */
[----:B------:R1:W-:Y:S01]  /*3c4e0*/  STL.64 [R1+0x1d88], R24 ;  /* 0x001d881801007387 */ /* 0x0003e20000100a00 */
[----:B---3--:R-:W-:-:S03]  /*3c4f0*/  IMAD.WIDE R10, R13, 0x4, R222 ;  /* 0x000000040d0a7825 */ /* 0x008fc600078e02de */
[----:B------:R-:W3:Y:S04]  /*3c500*/  LDL.LU.64 R226, [R1+0xff8] ;  /* 0x000ff80001e27983 */ /* 0x000ee80000300a00 */
[----:B------:R1:W-:Y:S04]  /*3c510*/  STL.64 [R1+0x1d80], R16 ;  /* 0x001d801001007387 */ /* 0x0003e80000100a00 */
[----:B------:R-:W3:Y:S04]  /*3c520*/  LDL.LU.64 R222, [R1+0x1000] ;  /* 0x0010000001de7983 */ /* 0x000ee80000300a00 */
[----:B------:R-:W-:Y:S04]  /*3c530*/  LDGSTS.E [R5+0x7000c], desc[UR60][R26.64], !P1 ;  /* 0x7000c0001a057fae */ /* 0x000fe8000c92187c */
[----:B------:R1:W-:Y:S04]  /*3c540*/  LDGSTS.E [R5+0x7400c], desc[UR60][R24.64], !P1 ;  /* 0x7400c00018057fae */ /* 0x0003e8000c92187c */
[----:B------:R1:W-:Y:S04]  /*3c550*/  STL.64 [R1+0x1d78], R10 ;  /* 0x001d780a01007387 */ /* 0x0003e80000100a00 */
[----:B------:R1:W-:Y:S01]  /*3c560*/  LDGSTS.E [R5+0x7800c], desc[UR60][R16.64], !P1 ;  /* 0x7800c00010057fae */ /* 0x0003e2000c92187c */
[----:B------:R-:W-:-:S03]  /*3c570*/  IMAD.WIDE R220, R13, 0x4, R220 ;  /* 0x000000040ddc7825 */ /* 0x000fc600078e02dc */
[----:B--2---:R-:W2:Y:S01]  /*3c580*/  LDL.LU.64 R26, [R1+0x1008] ;  /* 0x00100800011a7983 */ /* 0x004ea20000300a00 */
[----:B-1----:R-:W-:-:S03]  /*3c590*/  IMAD.WIDE R24, R13, 0x4, R230 ;  /* 0x000000040d187825 */ /* 0x002fc600078e02e6 */
[----:B------:R4:W-:Y:S01]  /*3c5a0*/  STL.64 [R1+0x1d70], R220 ;  /* 0x001d70dc01007387 */ /* 0x0009e20000100a00 */
[----:B------:R-:W-:-:S03]  /*3c5b0*/  IMAD.WIDE R16, R13, 0x4, R224 ;  /* 0x000000040d107825 */ /* 0x000fc600078e02e0 */
[----:B------:R-:W2:Y:S04]  /*3c5c0*/  LDL.LU.64 R236, [R1+0x1010] ;  /* 0x0010100001ec7983 */ /* 0x000ea80000300a00 */
[----:B------:R1:W-:Y:S04]  /*3c5d0*/  STL.64 [R1+0x1d68], R24 ;  /* 0x001d681801007387 */ /* 0x0003e80000100a00 */
[----:B------:R1:W-:Y:S04]  /*3c5e0*/  LDGSTS.E [R5+0x7c00c], desc[UR60][R10.64], !P1 ;  /* 0x7c00c0000a057fae */ /* 0x0003e8000c92187c */
[----:B------:R-:W2:Y:S04]  /*3c5f0*/  LDL.LU.64 R234, [R1+0x1018] ;  /* 0x0010180001ea7983 */ /* 0x000ea80000300a00 */
[----:B------:R3:W-:Y:S01]  /*3c600*/  STL.64 [R1+0x1d60], R16 ;  /* 0x001d601001007387 */ /* 0x0007e20000100a00 */
[----:B-1----:R-:W-:-:S03]  /*3c610*/  IMAD.WIDE R10, R13, 0x4, R218 ;  /* 0x000000040d0a7825 */ /* 0x002fc600078e02da */
[----:B------:R-:W2:Y:S01]  /*3c620*/  LDL.LU.64 R218, [R1+0x1020] ;  /* 0x0010200001da7983 */ /* 0x000ea20000300a00 */
[----:B------:R-:W-:-:S03]  /*3c630*/  VIADD R20, R22, 0xffffff6b ;  /* 0xffffff6b16147836 */ /* 0x000fc60000000000 */
[----:B------:R1:W-:Y:S01]  /*3c640*/  STL.64 [R1+0x1d58], R10 ;  /* 0x001d580a01007387 */ /* 0x0003e20000100a00 */
[----:B------:R-:W2:Y:S01]  /*3c650*/  LDC R22, c[0x0][0x230] ;  /* 0x00008c00ff167b82 */ /* 0x000ea20000000800 */
[----:B------:R-:W-:Y:S01]  /*3c660*/  ISETP.GE.U32.AND P2, PT, R20, 0x7ffffeec, PT ;  /* 0x7ffffeec1400780c */ /* 0x000fe20003f46070 */
[----:B------:R-:W-:-:S05]  /*3c670*/  VIADD R20, R21, 0xffffff6a ;  /* 0xffffff6a15147836 */ /* 0x000fca0000000000 */
[----:B------:R-:W-:Y:S01]  /*3c680*/  ISETP.GE.U32.AND P6, PT, R20, 0x7ffffeeb, PT ;  /* 0x7ffffeeb1400780c */ /* 0x000fe20003fc6070 */
[----:B------:R-:W2:Y:S06]  /*3c690*/  LDC R21, c[0x0][0x230] ;  /* 0x00008c00ff157b82 */ /* 0x000eac0000000800 */
        /* <DEDUP_REMOVED lines=15> */
[C---:B---3--:R-:W-:Y:S01]  /*3c790*/  IMAD.WIDE R16, R13.reuse, 0x4, R226 ;  /* 0x000000040d107825 */ /* 0x048fe200078e02e2 */
[----:B------:R1:W-:Y:S03]  /*3c7a0*/  STL.64 [R1+0x1d48], R24 ;  /* 0x001d481801007387 */ /* 0x0003e60000100a00 */
[C---:B------:R-:W-:Y:S01]  /*3c7b0*/  IMAD.WIDE R10, R13.reuse, 0x4, R222 ;  /* 0x000000040d0a7825 */ /* 0x040fe200078e02de */
[----:B------:R3:W-:Y:S04]  /*3c7c0*/  STL.64 [R1+0x1d40], R16 ;  /* 0x001d401001007387 */ /* 0x0007e80000100a00 */
[----:B------:R3:W-:Y:S04]  /*3c7d0*/  STL.64 [R1+0x1d38], R10 ;  /* 0x001d380a01007387 */ /* 0x0007e80000100a00 */
[----:B------:R-:W4:Y:S04]  /*3c7e0*/  LDL.LU.64 R226, [R1+0x1048] ;  /* 0x0010480001e27983 */ /* 0x000f280000300a00 */
[----:B------:R-:W4:Y:S04]  /*3c7f0*/  LDL.LU.64 R228, [R1+0x1050] ;  /* 0x0010500001e47983 */ /* 0x000f280000300a00 */
[----:B------:R1:W-:Y:S01]  /*3c800*/  LDGSTS.E [R4+0x44004], desc[UR60][R24.64], !P6 ;  /* 0x4400400018047fae */ /* 0x0003e2000f12187c */
[----:B--2---:R-:W-:-:S03]  /*3c810*/  IMAD.WIDE R26, R13, 0x4, R26 ;  /* 0x000000040d1a7825 */ /* 0x004fc600078e021a */
[----:B------:R3:W-:Y:S04]  /*3c820*/  LDGSTS.E [R4+0x48004], desc[UR60][R16.64], !P6 ;  /* 0x4800400010047fae */ /* 0x0007e8000f12187c */
[----:B------:R-:W2:Y:S01]  /*3c830*/  LDL.LU.64 R222, [R1+0x1058] ;  /* 0x0010580001de7983 */ /* 0x000ea20000300a00 */
[----:B-1----:R-:W-:-:S03]  /*3c840*/  IMAD.WIDE R24, R13, 0x4, R236 ;  /* 0x000000040d187825 */ /* 0x002fc600078e02ec */
[----:B------:R1:W-:Y:S04]  /*3c850*/  LDGSTS.E [R4+0x4c004], desc[UR60][R10.64], !P6 ;  /* 0x4c0040000a047fae */ /* 0x0003e8000f12187c */
[----:B------:R1:W-:Y:S04]  /*3c860*/  STL.64 [R1+0x1d30], R26 ;  /* 0x001d301a01007387 */ /* 0x0003e80000100a00 */
[----:B------:R-:W2:Y:S01]  /*3c870*/  LDL.LU.64 R220, [R1+0x1060] ;  /* 0x0010600001dc7983 */ /* 0x000ea20000300a00 */
[----:B---3--:R-:W-:-:S03]  /*3c880*/  IMAD.WIDE R16, R13, 0x4, R234 ;  /* 0x000000040d107825 */ /* 0x008fc600078e02ea */
[----:B------:R3:W-:Y:S04]  /*3c890*/  STL.64 [R1+0x1d28], R24 ;  /* 0x001d281801007387 */ /* 0x0007e80000100a00 */
[----:B------:R3:W-:Y:S04]  /*3c8a0*/  STL.64 [R1+0x1d20], R16 ;  /* 0x001d201001007387 */ /* 0x0007e80000100a00 */
[----:B------:R-:W-:Y:S01]  /*3c8b0*/  LDGSTS.E [R4+0x40008], desc[UR60][R26.64], !P0 ;  /* 0x400080001a047fae */ /* 0x000fe2000c12187c */
[----:B-1----:R-:W-:-:S03]  /*3c8c0*/  IMAD.WIDE R10, R13, 0x4, R218 ;  /* 0x000000040d0a7825 */ /* 0x002fc600078e02da */
[----:B------:R3:W-:Y:S04]  /*3c8d0*/  LDGSTS.E [R4+0x44008], desc[UR60][R24.64], !P0 ;  /* 0x4400800018047fae */ /* 0x0007e8000c12187c */
[----:B------:R1:W-:Y:S04]  /*3c8e0*/  STL.64 [R1+0x1d18], R10 ;  /* 0x001d180a01007387 */ /* 0x0003e80000100a00 */
[----:B------:R-:W2:Y:S04]  /*3c8f0*/  LDL.LU.64 R218, [R1+0x1068] ;  /* 0x0010680001da7983 */ /* 0x000ea80000300a00 */
[----:B------:R-:W2:Y:S01]  /*3c900*/  LDL.LU.64 R26, [R1+0x1070] ;  /* 0x00107000011a7983 */ /* 0x000ea20000300a00 */
[----:B------:R-:W-:-:S02]  /*3c910*/  VIADD R20, R22, 0xffffff68 ;  /* 0xffffff6816147836 */ /* 0x000fc40000000000 */
[----:B------:R-:W2:Y:S01]  /*3c920*/  LDC R22, c[0x0][0x230] ;  /* 0x00008c00ff167b82 */ /* 0x000ea20000000800 */
[----:B------:R1:W-:Y:S02]  /*3c930*/  LDGSTS.E [R4+0x48008], desc[UR60][R16.64], !P0 ;  /* 0x4800800010047fae */ /* 0x0003e4000c12187c */
[----:B------:R-:W-:Y:S02]  /*3c940*/  ISETP.GE.U32.AND P1, PT, R20, 0x7ffffee9, PT ;  /* 0x7ffffee91400780c */ /* 0x000fe40003f26070 */
[----:B------:R1:W-:Y:S01]  /*3c950*/  LDGSTS.E [R4+0x4c008], desc[UR60][R10.64], !P0 ;  /* 0x4c0080000a047fae */ /* 0x0003e2000c12187c */
[----:B------:R-:W-:Y:S02]  /*3c960*/  VIADD R20, R21, 0xffffff4b ;  /* 0xffffff4b15147836 */ /* 0x000fe40000000000 */
[----:B------:R-:W2:Y:S03]  /*3c970*/  LDC R21, c[0x0][0x230] ;  /* 0x00008c00ff157b82 */ /* 0x000ea60000000800 */
[----:B------:R-:W-:Y:S01]  /*3c980*/  ISETP.GE.U32.AND P2, PT, R20, 0x7ffffecc, PT ;  /* 0x7ffffecc1400780c */ /* 0x000fe20003f46070 */
[----:B----4-:R-:W-:-:S04]  /*3c990*/  IMAD.WIDE R216, R13, 0x4, R216 ;  /* 0x000000040dd87825 */ /* 0x010fc800078e02d8 */
[C---:B---3--:R-:W-:Y:S01]  /*3c9a0*/  IMAD.WIDE R24, R13.reuse, 0x4, R232 ;  /* 0x000000040d187825 */ /* 0x048fe200078e02e8 */
        /* <DEDUP_REMOVED lines=11> */
[----:B---3--:R-:W3:Y:S04]  /*3ca60*/  LDL.LU.64 R216, [R1+0x1088] ;  /* 0x0010880001d87983 */ /* 0x008ee80000300a00 */
[----:B------:R-:W3:Y:S04]  /*3ca70*/  LDL.LU.64 R224, [R1+0x1090] ;  /* 0x0010900001e07983 */ /* 0x000ee80000300a00 */
[----:B------:R2:W-:Y:S01]  /*3ca80*/  LDGSTS.E [R4+0x4c00c], desc[UR60][R10.64], !P1 ;  /* 0x4c00c0000a047fae */ /* 0x0005e2000c92187c */
[----:B------:R-:W-:-:S04]  /*3ca90*/  IMAD.WIDE R226, R13, 0x4, R226 ;  /* 0x000000040de27825 */ /* 0x000fc800078e02e2 */
[C---:B-1----:R-:W-:Y:S01]  /*3caa0*/  IMAD.WIDE R24, R13.reuse, 0x4, R228 ;  /* 0x000000040d187825 */ /* 0x042fe200078e02e4 */
[----:B------:R-:W-:Y:S04]  /*3cab0*/  STL.64 [R1+0x1cf0], R226 ;  /* 0x001cf0e201007387 */ /* 0x000fe80000100a00 */
[----:B------:R-:W-:Y:S04]  /*3cac0*/  LDGSTS.E [R4+0x50000], desc[UR60][R226.64], !P2 ;  /* 0x50000000e2047fae */ /* 0x000fe8000d12187c */
[----:B------:R1:W-:Y:S01]  /*3cad0*/  LDGSTS.E [R4+0x54000], desc[UR60][R24.64], !P2 ;  /* 0x5400000018047fae */ /* 0x0003e2000d12187c */
[----:B--2---:R-:W-:-:S03]  /*3cae0*/  IMAD.WIDE R16, R13, 0x4, R222 ;  /* 0x000000040d107825 */ /* 0x004fc600078e02de */
[----:B------:R-:W2:Y:S04]  /*3caf0*/  LDL.LU.64 R222, [R1+0x1098] ;  /* 0x0010980001de7983 */ /* 0x000ea80000300a00 */
[----:B------:R1:W-:Y:S01]  /*3cb00*/  STL.64 [R1+0x1ce8], R24 ;  /* 0x001ce81801007387 */ /* 0x0003e20000100a00 */
[----:B------:R-:W-:Y:S02]  /*3cb10*/  IADD3 R20, R23, -0xb6, RZ ;  /* 0xffffff4a17147810 */ /* 0x000fe40007ffe0ff */
[----:B------:R-:W2:Y:S01]  /*3cb20*/  LDC R23, c[0x0][0x230] ;  /* 0x00008c00ff177b82 */ /* 0x000ea20000000800 */
[----:B------:R4:W-:Y:S01]  /*3cb30*/  LDGSTS.E [R4+0x58000], desc[UR60][R16.64], !P2 ;  /* 0x5800000010047fae */ /* 0x0009e2000d12187c */
[----:B------:R-:W-:-:S03]  /*3cb40*/  IMAD.WIDE R10, R13, 0x4, R220 ;  /* 0x000000040d0a7825 */ /* 0x000fc600078e02dc */
[----:B------:R-:W2:Y:S04]  /*3cb50*/  LDL.LU.64 R220, [R1+0x10a0] ;  /* 0x0010a00001dc7983 */ /* 0x000ea80000300a00 */
[----:B------:R4:W-:Y:S04]  /*3cb60*/  STL.64 [R1+0x1ce0], R16 ;  /* 0x001ce01001007387 */ /* 0x0009e80000100a00 */
[----:B------:R4:W-:Y:S01]  /*3cb70*/  STL.64 [R1+0x1cd8], R10 ;  /* 0x001cd80a01007387 */ /* 0x0009e20000100a00 */
[----:B------:R-:W-:-:S04]  /*3cb80*/  IMAD.WIDE R228, R13, 0x4, R218 ;  /* 0x000000040de47825 */ /* 0x000fc800078e02da */
[----:B-1----:R-:W-:Y:S01]  /*3cb90*/  IMAD.WIDE R24, R13, 0x4, R26 ;  /* 0x000000040d187825 */ /* 0x002fe200078e021a */
[----:B------:R-:W-:Y:S01]  /*3cba0*/  ISETP.GE.U32.AND P6, PT, R20, 0x7ffffecb, PT ;  /* 0x7ffffecb1400780c */ /* 0x000fe20003fc6070 */
[----:B------:R-:W2:Y:S04]  /*3cbb0*/  LDL.LU.64 R26, [R1+0x10a8] ;  /* 0x0010a800011a7983 */ /* 0x000ea80000300a00 */
[----:B------:R-:W2:Y:S04]  /*3cbc0*/  LDL.LU.64 R232, [R1+0x10b0] ;  /* 0x0010b00001e87983 */ /* 0x000ea80000300a00 */
[----:B------:R-:W-:Y:S04]  /*3cbd0*/  STL.64 [R1+0x1cd0], R228 ;  /* 0x001cd0e401007387 */ /* 0x000fe80000100a00 */
[----:B------:R-:W2:Y:S04]  /*3cbe0*/  LDL.LU.64 R226, [R1+0x10b8] ;  /* 0x0010b80001e27983 */ /* 0x000ea80000300a00 */
[----:B------:R1:W-:Y:S04]  /*3cbf0*/  STL.64 [R1+0x1cc8], R24 ;  /* 0x001cc81801007387 */ /* 0x0003e80000100a00 */
[----:B------:R-:W2:Y:S01]  /*3cc00*/  LDL.LU.64 R218, [R1+0x10c0] ;  /* 0x0010c00001da7983 */ /* 0x000ea20000300a00 */
[----:B------:R-:W-:-:S02]  /*3cc10*/  VIADD R20, R22, 0xffffff49 ;  /* 0xffffff4916147836 */ /* 0x000fc40000000000 */
[----:B------:R-:W2:Y:S01]  /*3cc20*/  LDC R22, c[0x0][0x230] ;  /* 0x00008c00ff167b82 */ /* 0x000ea20000000800 */
        /* <DEDUP_REMOVED lines=12> */
[----:B---3--:R-:W-:-:S04]  /*3ccf0*/  IMAD.WIDE R216, R13, 0x4, R216 ;  /* 0x000000040dd87825 */ /* 0x008fc800078e02d8 */
[C---:B----4-:R-:W-:Y:S01]  /*3cd00*/  IMAD.WIDE R24, R13.reuse, 0x4, R224 ;  /* 0x000000040d187825 */ /* 0x050fe200078e02e0 */
[----:B------:R-:W-:Y:S01]  /*3cd10*/  ISETP.GE.U32.AND P1, PT, R20, 0x7ffffec9, PT ;  /* 0x7ffffec91400780c */ /* 0x000fe20003f26070 */
[----:B------:R-:W3:Y:S04]  /*3cd20*/  LDL.LU.64 R224, [R1+0x10c8] ;  /* 0x0010c80001e07983 */ /* 0x000ee80000300a00 */
[----:B------:R-:W4:Y:S04]  /*3cd30*/  LDL.LU.64 R234, [R1+0x10d0] ;  /* 0x0010d00001ea7983 */ /* 0x000f280000300a00 */
[----:B------:R1:W-:Y:S04]  /*3cd40*/  STL.64 [R1+0x1cb0], R216 ;  /* 0x001cb0d801007387 */ /* 0x0003e80000100a00 */
[----:B------:R-:W4:Y:S04]  /*3cd50*/  LDL.LU.64 R230, [R1+0x10d8] ;  /* 0x0010d80001e67983 */ /* 0x000f280000300a00 */
[----:B------:R1:W-:Y:S04]  /*3cd60*/  STL.64 [R1+0x1ca8], R24 ;  /* 0x001ca81801007387 */ /* 0x0003e80000100a00 */
[----:B------:R-:W4:Y:S04]  /*3cd70*/  LDL.LU.64 R228, [R1+0x10e0] ;  /* 0x0010e00001e47983 */ /* 0x000f280000300a00 */
[----:B------:R-:W-:Y:S04]  /*3cd80*/  LDGSTS.E [R4+0x50008], desc[UR60][R216.64], !P0 ;  /* 0x50008000d8047fae */ /* 0x000fe8000c12187c */
[----:B------:R1:W-:Y:S01]  /*3cd90*/  LDGSTS.E [R4+0x54008], desc[UR60][R24.64], !P0 ;  /* 0x5400800018047fae */ /* 0x0003e2000c12187c */
[----:B--2---:R-:W-:-:S05]  /*3cda0*/  IMAD.WIDE R16, R13, 0x4, R222 ;  /* 0x000000040d107825 */ /* 0x004fca00078e02de */
        /* <DEDUP_REMOVED lines=11> */
[C---:B--2---:R-:W-:Y:S01]  /*3ce60*/  IMAD.WIDE R16, R13.reuse, 0x4, R226 ;  /* 0x000000040d107825 */ /* 0x044fe200078e02e2 */
[----:B------:R4:W-:Y:S04]  /*3ce70*/  STL.64 [R1+0x1c88], R24 ;  /* 0x001c881801007387 */ /* 0x0009e80000100a00 */
[----:B------:R2:W-:Y:S01]  /*3ce80*/  STL.64 [R1+0x1c80], R16 ;  /* 0x001c801001007387 */ /* 0x0005e20000100a00 */
[----:B-1----:R-:W-:-:S03]  /*3ce90*/  IMAD.WIDE R10, R13, 0x4, R218 ;  /* 0x000000040d0a7825 */ /* 0x002fc600078e02da */
[----:B------:R-:W2:Y:S04]  /*3cea0*/  LDL.LU.64 R232, [R1+0x1100] ;  /* 0x0011000001e87983 */ /* 0x000ea80000300a00 */
[----:B------:R-:W-:Y:S04]  /*3ceb0*/  LDGSTS.E [R4+0x5000c], desc[UR60][R26.64], !P1 ;  /* 0x5000c0001a047fae */ /* 0x000fe8000c92187c */
[----:B------:R1:W-:Y:S01]  /*3cec0*/  STL.64 [R1+0x1c78], R10 ;  /* 0x001c780a01007387 */ /* 0x0003e20000100a00 */
[----:B------:R-:W-:Y:S02]  /*3ced0*/  IADD3 R20, R23, -0xd5, RZ ;  /* 0xffffff2b17147810 */ /* 0x000fe40007ffe0ff */
[----:B------:R-:W1:Y:S01]  /*3cee0*/  LDC R23, c[0x0][0x230] ;  /* 0x00008c00ff177b82 */ /* 0x000e620000000800 */
[----:B------:R4:W-:Y:S04]  /*3cef0*/  LDGSTS.E [R4+0x5400c], desc[UR60][R24.64], !P1 ;  /* 0x5400c00018047fae */ /* 0x0009e8000c92187c */
[----:B------:R-:W2:Y:S04]  /*3cf00*/  LDL.LU.64 R26, [R1+0x1108] ;  /* 0x00110800011a7983 */ /* 0x000ea80000300a00 */
[----:B------:R-:W2:Y:S04]  /*3cf10*/  LDL.LU.64 R226, [R1+0x1110] ;  /* 0x0011100001e27983 */ /* 0x000ea80000300a00 */
[----:B------:R-:W2:Y:S01]  /*3cf20*/  LDL.LU.64 R218, [R1+0x1118] ;  /* 0x0011180001da7983 */ /* 0x000ea20000300a00 */
[----:B------:R-:W-:-:S03]  /*3cf30*/  ISETP.GE.U32.AND P2, PT, R20, 0x7ffffeac, PT ;  /* 0x7ffffeac1400780c */ /* 0x000fc60003f46070 */
[----:B------:R2:W-:Y:S01]  /*3cf40*/  LDGSTS.E [R4+0x5800c], desc[UR60][R16.64], !P1 ;  /* 0x5800c00010047fae */ /* 0x0005e2000c92187c */
[----:B------:R-:W-:Y:S02]  /*3cf50*/  VIADD R20, R22, 0xffffff2a ;  /* 0xffffff2a16147836 */ /* 0x000fe40000000000 */
[----:B------:R-:W1:Y:S01]  /*3cf60*/  LDC R22, c[0x0][0x230] ;  /* 0x00008c00ff167b82 */ /* 0x000e620000000800 */
[----:B------:R1:W-:Y:S02]  /*3cf70*/  LDGSTS.E [R4+0x5c00c], desc[UR60][R10.64], !P1 ;  /* 0x5c00c0000a047fae */ /* 0x0003e4000c92187c */
[----:B------:R-:W-:Y:S01]  /*3cf80*/  ISETP.GE.U32.AND P6, PT, R20, 0x7ffffeab, PT ;  /* 0x7ffffeab1400780c */ /* 0x000fe20003fc6070 */
[----:B---3--:R-:W-:-:S04]  /*3cf90*/  IMAD.WIDE R224, R13, 0x4, R224 ;  /* 0x000000040de07825 */ /* 0x008fc800078e02e0 */
[C---:B----4-:R-:W-:Y:S01]  /*3cfa0*/  IMAD.WIDE R24, R13.reuse, 0x4, R234 ;  /* 0x000000040d187825 */ /* 0x050fe200078e02ea */
[----:B------:R3:W-:Y:S03]  /*3cfb0*/  STL.64 [R1+0x1c70], R224 ;  /* 0x001c70e001007387 */ /* 0x0007e60000100a00 */
[C---:B--2---:R-:W-:Y:S01]  /*3cfc0*/  IMAD.WIDE R16, R13.reuse, 0x4, R230 ;  /* 0x000000040d107825 */ /* 0x044fe200078e02e6 */
[----:B------:R2:W-:Y:S04]  /*3cfd0*/  STL.64 [R1+0x1498], R24 ;  /* 0x0014981801007387 */ /* 0x0005e80000100a00 */
[----:B------:R-:W-:Y:S04]  /*3cfe0*/  LDGSTS.E [R4+0x60000], desc[UR60][R224.64], !P2 ;  /* 0x60000000e0047fae */ /* 0x000fe8000d12187c */
[----:B------:R4:W-:Y:S01]  /*3cff0*/  STL.64 [R1+0x1488], R16 ;  /* 0x0014881001007387 */ /* 0x0009e20000100a00 */
[----:B-1----:R-:W-:-:S03]  /*3d000*/  IMAD.WIDE R10, R13, 0x4, R228 ;  /* 0x000000040d0a7825 */ /* 0x002fc600078e02e4 */
[----:B------:R2:W-:Y:S04]  /*3d010*/  LDGSTS.E [R4+0x64000], desc[UR60][R24.64], !P2 ;  /* 0x6400000018047fae */ /* 0x0005e8000d12187c */
[----:B---3--:R-:W3:Y:S04]  /*3d020*/  LDL.LU.64 R224, [R1+0x1120] ;  /* 0x0011200001e07983 */ /* 0x008ee80000300a00 */
[----:B------:R4:W-:Y:S04]  /*3d030*/  LDGSTS.E [R4+0x68000], desc[UR60][R16.64], !P2 ;  /* 0x6800000010047fae */ /* 0x0009e8000d12187c */
[----:B------:R1:W-:Y:S04]  /*3d040*/  STL.64 [R1+0x1480], R10 ;  /* 0x0014800a01007387 */ /* 0x0003e80000100a00 */
[----:B------:R1:W-:Y:S01]  /*3d050*/  LDGSTS.E [R4+0x6c000], desc[UR60][R10.64], !P2 ;  /* 0x6c0000000a047fae */ /* 0x0003e2000d12187c */
[----:B------:R-:W-:-:S04]  /*3d060*/  IMAD.WIDE R228, R13, 0x4, R222 ;  /* 0x000000040de47825 */ /* 0x000fc800078e02de */
[C---:B--2---:R-:W-:Y:S01]  /*3d070*/  IMAD.WIDE R24, R13.reuse, 0x4, R220 ;  /* 0x000000040d187825 */ /* 0x044fe200078e02dc */
        /* <DEDUP_REMOVED lines=15> */
[----:B--2---:R-:W-:-:S04]  /*3d170*/  IMAD.WIDE R24, R13, 0x4, R226 ;  /* 0x000000040d187825 */ /* 0x004fc800078e02e2 */
[----:B-1----:R-:W-:Y:S02]  /*3d180*/  IMAD.WIDE R16, R13, 0x4, R218 ;  /* 0x000000040d107825 */ /* 0x002fe400078e02da */
[----:B------:R-:W2:Y:S04]  /*3d190*/  LDL.LU.64 R218, [R1+0x1148] ;  /* 0x0011480001da7983 */ /* 0x000ea80000300a00 */
[----:B------:R1:W-:Y:S04]  /*3d1a0*/  STL.64 [R1+0x1458], R26 ;  /* 0x0014581a01007387 */ /* 0x0003e80000100a00 */
[----:B------:R-:W2:Y:S04]  /*3d1b0*/  LDL.LU.64 R236, [R1+0x1150] ;  /* 0x0011500001ec7983 */ /* 0x000ea80000300a00 */
[----:B------:R4:W-:Y:S04]  /*3d1c0*/  STL.64 [R1+0x1450], R24 ;  /* 0x0014501801007387 */ /* 0x0009e80000100a00 */
[----:B------:R-:W2:Y:S04]  /*3d1d0*/  LDL.LU.64 R234, [R1+0x1158] ;  /* 0x0011580001ea7983 */ /* 0x000ea80000300a00 */
[----:B------:R4:W-:Y:S04]  /*3d1e0*/  STL.64 [R1+0x1448], R16 ;  /* 0x0014481001007387 */ /* 0x0009e80000100a00 */
[----:B------:R-:W2:Y:S01]  /*3d1f0*/  LDL.LU.64 R232, [R1+0x1160] ;  /* 0x0011600001e87983 */ /* 0x000ea20000300a00 */
[----:B------:R-:W-:-:S02]  /*3d200*/  VIADD R20, R21, 0xffffff29 ;  /* 0xffffff2915147836 */ /* 0x000fc40000000000 */
[----:B------:R-:W2:Y:S03]  /*3d210*/  LDC R21, c[0x0][0x230] ;  /* 0x00008c00ff157b82 */ /* 0x000ea60000000800 */
[----:B------:R-:W-:Y:S02]  /*3d220*/  ISETP.GE.U32.AND P0, PT, R20, 0x7ffffeaa, PT ;  /* 0x7ffffeaa1400780c */ /* 0x000fe40003f06070 */
[----:B------:R-:W-:-:S03]  /*3d230*/  IADD3 R20, R23, -0xd8, RZ ;  /* 0xffffff2817147810 */ /* 0x000fc60007ffe0ff */
[----:B------:R-:W2:Y:S01]  /*3d240*/  LDC R23, c[0x0][0x230] ;  /* 0x00008c00ff177b82 */ /* 0x000ea20000000800 */
[----:B------:R-:W-:-:S07]  /*3d250*/  ISETP.GE.U32.AND P1, PT, R20, 0x7ffffea9, PT ;  /* 0x7ffffea91400780c */ /* 0x000fce0003f26070 */
[----:B------:R-:W-:Y:S01]  /*3d260*/  LDGSTS.E [R4+0x60008], desc[UR60][R26.64], !P0 ;  /* 0x600080001a047fae */ /* 0x000fe2000c12187c */
[----:B---3--:R-:W-:-:S03]  /*3d270*/  IMAD.WIDE R10, R13, 0x4, R224 ;  /* 0x000000040d0a7825 */ /* 0x008fc600078e02e0 */
[----:B------:R3:W-:Y:S04]  /*3d280*/  LDGSTS.E [R4+0x64008], desc[UR60][R24.64], !P0 ;  /* 0x6400800018047fae */ /* 0x0007e8000c12187c */
[----:B------:R3:W-:Y:S04]  /*3d290*/  STL.64 [R1+0x1440], R10 ;  /* 0x0014400a01007387 */ /* 0x0007e80000100a00 */
[----:B-1----:R-:W2:Y:S04]  /*3d2a0*/  LDL.LU.64 R26, [R1+0x1168] ;  /* 0x00116800011a7983 */ /* 0x002ea80000300a00 */
[----:B------:R-:W2:Y:S01]  /*3d2b0*/  LDL.LU.64 R228, [R1+0x1170] ;  /* 0x0011700001e47983 */ /* 0x000ea20000300a00 */
[----:B------:R-:W-:-:S02]  /*3d2c0*/  VIADD R20, R22, 0xffffff0b ;  /* 0xffffff0b16147836 */ /* 0x000fc40000000000 */
[----:B------:R-:W1:Y:S01]  /*3d2d0*/  LDC R22, c[0x0][0x230] ;  /* 0x00008c00ff167b82 */ /* 0x000e620000000800 */
[----:B------:R-:W2:Y:S04]  /*3d2e0*/  LDL.LU.64 R226, [R1+0x1178] ;  /* 0x0011780001e27983 */ /* 0x000ea80000300a00 */
[----:B------:R3:W-:Y:S04]  /*3d2f0*/  LDGSTS.E [R4+0x68008], desc[UR60][R16.64], !P0 ;  /* 0x6800800010047fae */ /* 0x0007e8000c12187c */
[----:B------:R3:W-:Y:S04]  /*3d300*/  LDGSTS.E [R4+0x6c008], desc[UR60][R10.64], !P0 ;  /* 0x6c0080000a047fae */ /* 0x0007e8000c12187c */
[----:B------:R-:W2:Y:S01]  /*3d310*/  LDL.LU.64 R224, [R1+0x1180] ;  /* 0x0011800001e07983 */ /* 0x000ea20000300a00 */
[----:B------:R-:W-:Y:S01]  /*3d320*/  ISETP.GE.U32.AND P2, PT, R20, 0x7ffffe8c, PT ;  /* 0x7ffffe8c1400780c */ /* 0x000fe20003f46070 */
[----:B----4-:R-:W-:-:S04]  /*3d330*/  IMAD.WIDE R216, R13, 0x4, R216 ;  /* 0x000000040dd87825 */ /* 0x010fc800078e02d8 */
[C---:B---3--:R-:W-:Y:S01]  /*3d340*/  IMAD.WIDE R24, R13.reuse, 0x4, R230 ;  /* 0x000000040d187825 */ /* 0x048fe200078e02e6 */
        /* <DEDUP_REMOVED lines=11> */
[----:B--2---:R-:W-:-:S03]  /*3d400*/  IMAD.WIDE R218, R13, 0x4, R218 ;  /* 0x000000040dda7825 */ /* 0x004fc600078e02da */
[----:B------:R4:W-:Y:S04]  /*3d410*/  LDGSTS.E [R4+0x6800c], desc[UR60][R16.64], !P1 ;  /* 0x6800c00010047fae */ /* 0x0009e8000c92187c */
[----:B------:R1:W-:Y:S01]  /*3d420*/  LDGSTS.E [R4+0x6c00c], desc[UR60][R10.64], !P1 ;  /* 0x6c00c0000a047fae */ /* 0x0003e2000c92187c */
[----:B---3--:R-:W-:-:S03]  /*3d430*/  IMAD.WIDE R24, R13, 0x4, R236 ;  /* 0x000000040d187825 */ /* 0x008fc600078e02ec */
        /* <DEDUP_REMOVED lines=184> */
[----:B------:R-:W3:Y:S04]  /*3dfc0*/  LDL.LU.64 R216, [R1+0x12c8] ;  /* 0x0012c80001d87983 */ /* 0x000ee80000300a00 */
[----:B------:R-:W3:Y:S04]  /*3dfd0*/  LDL.LU.64 R226, [R1+0x12d0] ;  /* 0x0012d00001e27983 */ /* 0x000ee80000300a00 */
[----:B-1----:R-:W3:Y:S04]  /*3dfe0*/  LDL.LU.64 R26, [R1+0x12d8] ;  /* 0x0012d800011a7983 */ /* 0x002ee80000300a00 */
        /* <DEDUP_REMOVED lines=69> */
[----:B------:R-:W-:Y:S04]  /*3e440*/  LDGSTS.E [R3+0x60004], desc[UR60][R218.64], !P6 ;  /* 0x60004000da037fae */ /* 0x000fe8000f12187c */
[----:B------:R1:W-:Y:S04]  /*3e450*/  STL.64 [R1+0xf48], R10 ;  /* 0x000f480a01007387 */ /* 0x0003e80000100a00 */
[----:B------:R2:W-:Y:S04]  /*3e460*/  LDGSTS.E [R3+0x64004], desc[UR60][R24.64], !P6 ;  /* 0x6400400018037fae */ /* 0x0005e8000f12187c */
[----:B----4-:R-:W4:Y:S04]  /*3e470*/  LDL.LU.64 R218, [R1+0x1348] ;  /* 0x0013480001da7983 */ /* 0x010f280000300a00 */
[----:B------:R-:W4:Y:S04]  /*3e480*/  LDL.LU.64 R230, [R1+0x1350] ;  /* 0x0013500001e67983 */ /* 0x000f280000300a00 */
[----:B------:R-:W4:Y:S01]  /*3e490*/  LDL.LU.64 R224, [R1+0x1358] ;  /* 0x0013580001e07983 */ /* 0x000f220000300a00 */
[----:B------:R-:W-:-:S02]  /*3e4a0*/  VIADD R20, R22, 0xffffff24 ;  /* 0xffffff2416147836 */ /* 0x000fc40000000000 */
[----:B------:R-:W4:Y:S01]  /*3e4b0*/  LDC R22, c[0x0][0x230] ;  /* 0x00008c00ff167b82 */ /* 0x000f220000000800 */
[----:B------:R1:W-:Y:S04]  /*3e4c0*/  LDGSTS.E [R3+0x68004], desc[UR60][R16.64], !P6 ;  /* 0x6800400010037fae */ /* 0x0003e8000f12187c */
[----:B------:R1:W-:Y:S04]  /*3e4d0*/  LDGSTS.E [R3+0x6c004], desc[UR60][R10.64], !P6 ;  /* 0x6c0040000a037fae */ /* 0x0003e8000f12187c */
[----:B------:R-:W4:Y:S01]  /*3e4e0*/  LDL.LU.64 R220, [R1+0x1360] ;  /* 0x0013600001dc7983 */ /* 0x000f220000300a00 */
[----:B------:R-:W-:Y:S01]  /*3e4f0*/  ISETP.GE.U32.AND P1, PT, R20, 0x7ffffea5, PT ;  /* 0x7ffffea51400780c */ /* 0x000fe20003f26070 */
[----:B---3--:R-:W-:-:S04]  /*3e500*/  IMAD.WIDE R26, R13, 0x4, R26 ;  /* 0x000000040d1a7825 */ /* 0x008fc800078e021a */
[C---:B--2---:R-:W-:Y:S01]  /*3e510*/  IMAD.WIDE R24, R13.reuse, 0x4, R236 ;  /* 0x000000040d187825 */ /* 0x044fe200078e02ec */
[----:B------:R2:W-:Y:S03]  /*3e520*/  STL.64 [R1+0xf40], R26 ;  /* 0x000f401a01007387 */ /* 0x0005e60000100a00 */
[C---:B-1----:R-:W-:Y:S01]  /*3e530*/  IMAD.WIDE R16, R13.reuse, 0x4, R234 ;  /* 0x000000040d107825 */ /* 0x042fe200078e02ea */
        /* <DEDUP_REMOVED lines=8> */
[----:B--2---:R-:W2:Y:S01]  /*3e5c0*/  LDL.LU.64 R26, [R1+0x1368] ;  /* 0x00136800011a7983 */ /* 0x004ea20000300a00 */
[----:B-1----:R-:W-:-:S03]  /*3e5d0*/  IMAD.WIDE R24, R13, 0x4, R228 ;  /* 0x000000040d187825 */ /* 0x002fc600078e02e4 */
[----:B------:R1:W-:Y:S01]  /*3e5e0*/  STL.64 [R1+0xf20], R216 ;  /* 0x000f20d801007387 */ /* 0x0003e20000100a00 */
[----:B---3--:R-:W-:-:S03]  /*3e5f0*/  IMAD.WIDE R16, R13, 0x4, R226 ;  /* 0x000000040d107825 */ /* 0x008fc600078e02e2 */
[----:B------:R-:W3:Y:S04]  /*3e600*/  LDL.LU.64 R228, [R1+0x1370] ;  /* 0x0013700001e47983 */ /* 0x000ee80000300a00 */
[----:B------:R4:W-:Y:S04]  /*3e610*/  STL.64 [R1+0xf18], R24 ;  /* 0x000f181801007387 */ /* 0x0009e80000100a00 */
[----:B------:R1:W-:Y:S04]  /*3e620*/  LDGSTS.E [R3+0x6c008], desc[UR60][R10.64], !P0 ;  /* 0x6c0080000a037fae */ /* 0x0003e8000c12187c */
[----:B------:R-:W3:Y:S04]  /*3e630*/  LDL.LU.64 R226, [R1+0x1378] ;  /* 0x0013780001e27983 */ /* 0x000ee80000300a00 */
[----:B------:R4:W-:Y:S01]  /*3e640*/  STL.64 [R1+0xf10], R16 ;  /* 0x000f101001007387 */ /* 0x0009e20000100a00 */
[----:B-1----:R-:W-:-:S03]  /*3e650*/  IMAD.WIDE R10, R13, 0x4, R222 ;  /* 0x000000040d0a7825 */ /* 0x002fc600078e02de */
[----:B------:R-:W-:Y:S04]  /*3e660*/  LDGSTS.E [R3+0x6000c], desc[UR60][R216.64], !P1 ;  /* 0x6000c000d8037fae */ /* 0x000fe8000c92187c */
[----:B------:R-:W3:Y:S04]  /*3e670*/  LDL.LU.64 R222, [R1+0x1380] ;  /* 0x0013800001de7983 */ /* 0x000ee80000300a00 */
[----:B------:R1:W-:Y:S04]  /*3e680*/  STL.64 [R1+0xf08], R10 ;  /* 0x000f080a01007387 */ /* 0x0003e80000100a00 */
[----:B------:R-:W3:Y:S01]  /*3e690*/  LDL.LU.64 R216, [R1+0x1388] ;  /* 0x0013880001d87983 */ /* 0x000ee20000300a00 */
[----:B------:R-:W-:-:S02]  /*3e6a0*/  VIADD R20, R21, 0xffffff07 ;  /* 0xffffff0715147836 */ /* 0x000fc40000000000 */
[----:B------:R-:W3:Y:S01]  /*3e6b0*/  LDC R21, c[0x0][0x230] ;  /* 0x00008c00ff157b82 */ /* 0x000ee20000000800 */
[----:B------:R1:W-:Y:S02]  /*3e6c0*/  LDGSTS.E [R3+0x6400c], desc[UR60][R24.64], !P1 ;  /* 0x6400c00018037fae */ /* 0x0003e4000c92187c */
[----:B------:R-:W-:Y:S02]  /*3e6d0*/  ISETP.GE.U32.AND P2, PT, R20, 0x7ffffe88, PT ;  /* 0x7ffffe881400780c */ /* 0x000fe40003f46070 */
[----:B------:R1:W-:Y:S04]  /*3e6e0*/  LDGSTS.E [R3+0x6800c], desc[UR60][R16.64], !P1 ;  /* 0x6800c00010037fae */ /* 0x0003e8000c92187c */
[----:B------:R1:W-:Y:S01]  /*3e6f0*/  LDGSTS.E [R3+0x6c00c], desc[UR60][R10.64], !P1 ;  /* 0x6c00c0000a037fae */ /* 0x0003e2000c92187c */
[----:B----4-:R-:W-:-:S04]  /*3e700*/  IMAD.WIDE R218, R13, 0x4, R218 ;  /* 0x000000040dda7825 */ /* 0x010fc800078e02da */
[C---:B-1----:R-:W-:Y:S01]  /*3e710*/  IMAD.WIDE R24, R13.reuse, 0x4, R230 ;  /* 0x000000040d187825 */ /* 0x042fe200078e02e6 */
[----:B------:R2:W-:Y:S03]  /*3e720*/  STL.64 [R1+0xf00], R218 ;  /* 0x000f00da01007387 */ /* 0x0005e60000100a00 */
[C---:B------:R-:W-:Y:S01]  /*3e730*/  IMAD.WIDE R16, R13.reuse, 0x4, R224 ;  /* 0x000000040d107825 */ /* 0x040fe200078e02e0 */
[----:B------:R-:W4:Y:S04]  /*3e740*/  LDL.LU.64 R236, [R1+0x1390] ;  /* 0x0013900001ec7983 */ /* 0x000f280000300a00 */
[----:B------:R3:W-:Y:S04]  /*3e750*/  STL.64 [R1+0xef8], R24 ;  /* 0x000ef81801007387 */ /* 0x0007e80000100a00 */
[----:B------:R-:W4:Y:S01]  /*3e760*/  LDL.LU.64 R234, [R1+0x1398] ;  /* 0x0013980001ea7983 */ /* 0x000f220000300a00 */
[----:B------:R-:W-:-:S03]  /*3e770*/  IMAD.WIDE R10, R13, 0x4, R220 ;  /* 0x000000040d0a7825 */ /* 0x000fc600078e02dc */
[----:B------:R1:W-:Y:S01]  /*3e780*/  STL.64 [R1+0xef0], R16 ;  /* 0x000ef01001007387 */ /* 0x0003e20000100a00 */
[----:B------:R-:W-:Y:S02]  /*3e790*/  IADD3 R20, R23, -0xfa, RZ ;  /* 0xffffff0617147810 */ /* 0x000fe40007ffe0ff */
[----:B------:R-:W4:Y:S01]  /*3e7a0*/  LDC R23, c[0x0][0x230] ;  /* 0x00008c00ff177b82 */ /* 0x000f220000000800 */
[----:B------:R-:W4:Y:S04]  /*3e7b0*/  LDL.LU.64 R224, [R1+0x13a0] ;  /* 0x0013a00001e07983 */ /* 0x000f280000300a00 */
[----:B------:R2:W-:Y:S04]  /*3e7c0*/  LDGSTS.E [R3+0x70000], desc[UR60][R218.64], !P2 ;  /* 0x70000000da037fae */ /* 0x0005e8000d12187c */
[----:B------:R1:W-:Y:S01]  /*3e7d0*/  STL.64 [R1+0xee8], R10 ;  /* 0x000ee80a01007387 */ /* 0x0003e20000100a00 */
[----:B------:R-:W-:-:S03]  /*3e7e0*/  ISETP.GE.U32.AND P6, PT, R20, 0x7ffffe87, PT ;  /* 0x7ffffe871400780c */ /* 0x000fc60003fc6070 */
[----:B------:R3:W-:Y:S04]  /*3e7f0*/  LDGSTS.E [R3+0x74000], desc[UR60][R24.64], !P2 ;  /* 0x7400000018037fae */ /* 0x0007e8000d12187c */
[----:B------:R1:W-:Y:S04]  /*3e800*/  LDGSTS.E [R3+0x78000], desc[UR60][R16.64], !P2 ;  /* 0x7800000010037fae */ /* 0x0003e8000d12187c */
[----:B------:R1:W-:Y:S01]  /*3e810*/  LDGSTS.E [R3+0x7c000], desc[UR60][R10.64], !P2 ;  /* 0x7c0000000a037fae */ /* 0x0003e2000d12187c */
[----:B--2---:R-:W-:-:S03]  /*3e820*/  IMAD.WIDE R218, R13, 0x4, R26 ;  /* 0x000000040dda7825 */ /* 0x004fc600078e021a */
[----:B------:R-:W2:Y:S04]  /*3e830*/  LDL.LU.64 R26, [R1+0x13a8] ;  /* 0x0013a800011a7983 */ /* 0x000ea80000300a00 */
[----:B------:R-:W2:Y:S01]  /*3e840*/  LDL.LU.64 R232, [R1+0x13b0] ;  /* 0x0013b00001e87983 */ /* 0x000ea20000300a00 */
[----:B---3--:R-:W-:-:S03]  /*3e850*/  IMAD.WIDE R24, R13, 0x4, R228 ;  /* 0x000000040d187825 */ /* 0x008fc600078e02e4 */
[----:B------:R-:W3:Y:S04]  /*3e860*/  LDL.LU.64 R230, [R1+0x13b8] ;  /* 0x0013b80001e67983 */ /* 0x000ee80000300a00 */
[----:B------:R1:W-:Y:S04]  /*3e870*/  STL.64 [R1+0xee0], R218 ;  /* 0x000ee0da01007387 */ /* 0x0003e80000100a00 */
[----:B------:R-:W3:Y:S01]  /*3e880*/  LDL.LU.64 R220, [R1+0x13c0] ;  /* 0x0013c00001dc7983 */ /* 0x000ee20000300a00 */
        /* <DEDUP_REMOVED lines=16> */
[----:B------:R-:W-:Y:S01]  /*3e990*/  ISETP.GE.U32.AND P0, PT, R20, 0x7ffffe86, PT ;  /* 0x7ffffe861400780c */ /* 0x000fe20003f06070 */
[----:B------:R-:W-:Y:S01]  /*3e9a0*/  VIADD R20, R21, 0xffffff04 ;  /* 0xffffff0415147836 */ /* 0x000fe20000000000 */
[----:B------:R1:W-:Y:S01]  /*3e9b0*/  LDGSTS.E [R3+0x7c004], desc[UR60][R10.64], !P6 ;  /* 0x7c0040000a037fae */ /* 0x0003e2000f12187c */
[----:B----4-:R-:W-:-:S03]  /*3e9c0*/  IMAD.WIDE R24, R13, 0x4, R236 ;  /* 0x000000040d187825 */ /* 0x010fc600078e02ec */
[----:B------:R-:W-:Y:S01]  /*3e9d0*/  ISETP.GE.U32.AND P1, PT, R20, 0x7ffffe85, PT ;  /* 0x7ffffe851400780c */ /* 0x000fe20003f26070 */
[----:B------:R-:W4:Y:S01]  /*3e9e0*/  LDC R21, c[0x0][0x230] ;  /* 0x00008c00ff157b82 */ /* 0x000f220000000800 */
[C---:B-1----:R-:W-:Y:S01]  /*3e9f0*/  IMAD.WIDE R16, R13.reuse, 0x4, R234 ;  /* 0x000000040d107825 */ /* 0x042fe200078e02ea */
[----:B------:R1:W-:Y:S04]  /*3ea00*/  STL.64 [R1+0xeb8], R24 ;  /* 0x000eb81801007387 */ /* 0x0003e80000100a00 */
        /* <DEDUP_REMOVED lines=9> */
[----:B--2---:R-:W-:-:S04]  /*3eaa0*/  IMAD.WIDE R26, R13, 0x4, R26 ;  /* 0x000000040d1a7825 */ /* 0x004fc800078e021a */
[C---:B-1----:R-:W-:Y:S01]  /*3eab0*/  IMAD.WIDE R24, R13.reuse, 0x4, R232 ;  /* 0x000000040d187825 */ /* 0x042fe200078e02e8 */
[----:B------:R1:W-:Y:S03]  /*3eac0*/  STL.64 [R1+0xea0], R26 ;  /* 0x000ea01a01007387 */ /* 0x0003e60000100a00 */
[C---:B---3--:R-:W-:Y:S01]  /*3ead0*/  IMAD.WIDE R16, R13.reuse, 0x4, R230 ;  /* 0x000000040d107825 */ /* 0x048fe200078e02e6 */
[----:B------:R-:W2:Y:S04]  /*3eae0*/  LDL.LU.64 R234, [R1+0x888] ;  /* 0x0008880001ea7983 */ /* 0x000ea80000300a00 */
[----:B------:R3:W-:Y:S01]  /*3eaf0*/  STL.64 [R1+0xe98], R24 ;  /* 0x000e981801007387 */ /* 0x0007e20000100a00 */
[----:B------:R-:W-:-:S03]  /*3eb00*/  IMAD.WIDE R10, R13, 0x4, R220 ;  /* 0x000000040d0a7825 */ /* 0x000fc600078e02dc */
[----:B------:R-:W2:Y:S04]  /*3eb10*/  LDL.LU.64 R230, [R1+0x890] ;  /* 0x0008900001e67983 */ /* 0x000ea80000300a00 */
[----:B------:R3:W-:Y:S04]  /*3eb20*/  STL.64 [R1+0xe90], R16 ;  /* 0x000e901001007387 */ /* 0x0007e80000100a00 */
[----:B------:R3:W-:Y:S04]  /*3eb30*/  STL.64 [R1+0xe88], R10 ;  /* 0x000e880a01007387 */ /* 0x0007e80000100a00 */
[----:B------:R-:W-:Y:S04]  /*3eb40*/  LDGSTS.E [R3+0x7000c], desc[UR60][R26.64], !P1 ;  /* 0x7000c0001a037fae */ /* 0x000fe8000c92187c */
[----:B------:R3:W-:Y:S04]  /*3eb50*/  LDGSTS.E [R3+0x7400c], desc[UR60][R24.64], !P1 ;  /* 0x7400c00018037fae */ /* 0x0007e8000c92187c */
[----:B------:R3:W-:Y:S01]  /*3eb60*/  LDGSTS.E [R3+0x7800c], desc[UR60][R16.64], !P1 ;  /* 0x7800c00010037fae */ /* 0x0007e2000c92187c */
[----:B------:R-:W-:-:S03]  /*3eb70*/  IMAD.WIDE R226, R13, 0x4, R226 ;  /* 0x000000040de27825 */ /* 0x000fc600078e02e2 */
[----:B-1----:R-:W2:Y:S04]  /*3eb80*/  LDL.LU.64 R26, [R1+0x898] ;  /* 0x00089800011a7983 */ /* 0x002ea80000300a00 */
[----:B------:R-:W2:Y:S01]  /*3eb90*/  LDL.LU.64 R220, [R1+0x8a0] ;  /* 0x0008a00001dc7983 */ /* 0x000ea20000300a00 */
[----:B---3--:R-:W-:-:S03]  /*3eba0*/  IMAD.WIDE R24, R13, 0x4, R228 ;  /* 0x000000040d187825 */ /* 0x008fc600078e02e4 */
[----:B------:R-:W-:Y:S01]  /*3ebb0*/  STL.64 [R1+0xe80], R226 ;  /* 0x000e80e201007387 */ /* 0x000fe20000100a00 */
[----:B------:R-:W-:-:S03]  /*3ebc0*/  IMAD.WIDE R16, R13, 0x4, R218 ;  /* 0x000000040d107825 */ /* 0x000fc600078e02da */
[----:B------:R1:W-:Y:S04]  /*3ebd0*/  LDGSTS.E [R3+0x7c00c], desc[UR60][R10.64], !P1 ;  /* 0x7c00c0000a037fae */ /* 0x0003e8000c92187c */
[----:B------:R-:W3:Y:S04]  /*3ebe0*/  LDL.LU.64 R218, [R1+0x8a8] ;  /* 0x0008a80001da7983 */ /* 0x000ee80000300a00 */
[----:B------:R4:W-:Y:S01]  /*3ebf0*/  STL.64 [R1+0xe78], R24 ;  /* 0x000e781801007387 */ /* 0x0009e20000100a00 */
[----:B-1----:R-:W-:-:S03]  /*3ec00*/  IMAD.WIDE R10, R13, 0x4, R216 ;  /* 0x000000040d0a7825 */ /* 0x002fc600078e02d8 */
[----:B------:R-:W3:Y:S01]  /*3ec10*/  LDL.LU.64 R216, [R1+0x8b0] ;  /* 0x0008b00001d87983 */ /* 0x000ee20000300a00 */
        /* <DEDUP_REMOVED lines=11> */
[----:B----4-:R-:W-:-:S03]  /*3ecd0*/  IMAD.WIDE R224, R13, 0x4, R224 ;  /* 0x000000040de07825 */ /* 0x010fc600078e02e0 */
[----:B------:R4:W-:Y:S01]  /*3ece0*/  LDGSTS.E [R2+0x4c000], desc[UR60][R10.64], !P2 ;  /* 0x4c0000000a027fae */ /* 0x0009e2000d12187c */
[----:B------:R-:W-:Y:S02]  /*3ecf0*/  VIADD R20, R21, 0xffffff61 ;  /* 0xffffff6115147836 */ /* 0x000fe40000000000 */
[----:B------:R-:W1:Y:S01]  /*3ed00*/  LDC R21, c[0x0][0x230] ;  /* 0x00008c00ff157b82 */ /* 0x000e620000000800 */
[----:B------:R-:W-:Y:S01]  /*3ed10*/  LDGSTS.E [R2+0x40004], desc[UR60][R224.64], !P6 ;  /* 0x40004000e0027fae */ /* 0x000fe2000f12187c */
[----:B------:R-:W-:-:S03]  /*3ed20*/  IMAD.WIDE R24, R13, 0x4, R222 ;  /* 0x000000040d187825 */ /* 0x000fc600078e02de */
[----:B------:R-:W3:Y:S04]  /*3ed30*/  LDL.LU.64 R222, [R1+0x8b8] ;  /* 0x0008b80001de7983 */ /* 0x000ee80000300a00 */
[----:B------:R-:W3:Y:S04]  /*3ed40*/  LDL.LU.64 R232, [R1+0x8c0] ;  /* 0x0008c00001e87983 */ /* 0x000ee80000300a00 */
[----:B------:R-:W-:Y:S04]  /*3ed50*/  STL.64 [R1+0xe60], R224 ;  /* 0x000e60e001007387 */ /* 0x000fe80000100a00 */
[----:B------:R-:W3:Y:S04]  /*3ed60*/  LDL.LU.64 R228, [R1+0x8c8] ;  /* 0x0008c80001e47983 */ /* 0x000ee80000300a00 */
[----:B------:R1:W-:Y:S04]  /*3ed70*/  STL.64 [R1+0xe58], R24 ;  /* 0x000e581801007387 */ /* 0x0003e80000100a00 */
[----:B------:R-:W3:Y:S01]  /*3ed80*/  LDL.LU.64 R226, [R1+0x8d0] ;  /* 0x0008d00001e27983 */ /* 0x000ee20000300a00 */
[----:B------:R-:W-:-:S03]  /*3ed90*/  ISETP.GE.U32.AND P0, PT, R20, 0x7ffffee2, PT ;  /* 0x7ffffee21400780c */ /* 0x000fc60003f06070 */
[----:B------:R1:W-:Y:S01]  /*3eda0*/  LDGSTS.E [R2+0x44004], desc[UR60][R24.64], !P6 ;  /* 0x4400400018027fae */ /* 0x0003e2000f12187c */
[----:B--2---:R-:W-:-:S04]  /*3edb0*/  IMAD.WIDE R16, R13, 0x4, R234 ;  /* 0x000000040d107825 */ /* 0x004fc800078e02ea */
[C---:B----4-:R-:W-:Y:S01]  /*3edc0*/  IMAD.WIDE R10, R13.reuse, 0x4, R230 ;  /* 0x000000040d0a7825 */ /* 0x050fe200078e02e6 */
[----:B------:R3:W-:Y:S04]  /*3edd0*/  STL.64 [R1+0xe50], R16 ;  /* 0x000e501001007387 */ /* 0x0007e80000100a00 */
[----:B------:R2:W-:Y:S04]  /*3ede0*/  STL.64 [R1+0xe48], R10 ;  /* 0x000e480a01007387 */ /* 0x0005e80000100a00 */
[----:B------:R3:W-:Y:S04]  /*3edf0*/  LDGSTS.E [R2+0x48004], desc[UR60][R16.64], !P6 ;  /* 0x4800400010027fae */ /* 0x0007e8000f12187c */
[----:B------:R2:W-:Y:S01]  /*3ee00*/  LDGSTS.E [R2+0x4c004], desc[UR60][R10.64], !P6 ;  /* 0x4c0040000a027fae */ /* 0x0005e2000f12187c */
[----:B------:R-:W-:-:S04]  /*3ee10*/  IMAD.WIDE R26, R13, 0x4, R26 ;  /* 0x000000040d1a7825 */ /* 0x000fc800078e021a */
[C---:B-1----:R-:W-:Y:S01]  /*3ee20*/  IMAD.WIDE R24, R13.reuse, 0x4, R220 ;  /* 0x000000040d187825 */ /* 0x042fe200078e02dc */
[----:B------:R-:W-:Y:S04]  /*3ee30*/  LDGSTS.E [R2+0x40008], desc[UR60][R26.64], !P0 ;  /* 0x400080001a027fae */ /* 0x000fe8000c12187c */
[----:B------:R-:W4:Y:S04]  /*3ee40*/  LDL.LU.64 R220, [R1+0x8d8] ;  /* 0x0008d80001dc7983 */ /* 0x000f280000300a00 */
[----:B------:R-:W4:Y:S04]  /*3ee50*/  LDL.LU.64 R234, [R1+0x8e0] ;  /* 0x0008e00001ea7983 */ /* 0x000f280000300a00 */
[----:B------:R1:W-:Y:S01]  /*3ee60*/  STL.64 [R1+0xe40], R26 ;  /* 0x000e401a01007387 */ /* 0x0003e20000100a00 */
[----:B---3--:R-:W-:-:S03]  /*3ee70*/  IMAD.WIDE R16, R13, 0x4, R218 ;  /* 0x000000040d107825 */ /* 0x008fc600078e02da */
[----:B------:R-:W3:Y:S04]  /*3ee80*/  LDL.LU.64 R230, [R1+0x8e8] ;  /* 0x0008e80001e67983 */ /* 0x000ee80000300a00 */
[----:B------:R1:W-:Y:S01]  /*3ee90*/  STL.64 [R1+0xe38], R24 ;  /* 0x000e381801007387 */ /* 0x0003e20000100a00 */
[----:B--2---:R-:W-:-:S03]  /*3eea0*/  IMAD.WIDE R10, R13, 0x4, R216 ;  /* 0x000000040d0a7825 */ /* 0x004fc600078e02d8 */
[----:B------:R-:W2:Y:S04]  /*3eeb0*/  LDL.LU.64 R224, [R1+0x8f0] ;  /* 0x0008f00001e07983 */ /* 0x000ea80000300a00 */
[----:B------:R1:W-:Y:S04]  /*3eec0*/  STL.64 [R1+0xe30], R16 ;  /* 0x000e301001007387 */ /* 0x0003e80000100a00 */
[----:B------:R1:W-:Y:S04]  /*3eed0*/  STL.64 [R1+0xe28], R10 ;  /* 0x000e280a01007387 */ /* 0x0003e80000100a00 */
[----:B------:R-:W2:Y:S04]  /*3eee0*/  LDL.LU.64 R218, [R1+0x8f8] ;  /* 0x0008f80001da7983 */ /* 0x000ea80000300a00 */
[----:B------:R-:W2:Y:S04]  /*3eef0*/  LDL.LU.64 R216, [R1+0x900] ;  /* 0x0009000001d87983 */ /* 0x000ea80000300a00 */
[----:B-1----:R-:W2:Y:S01]  /*3ef00*/  LDL.LU.64 R26, [R1+0x908] ;  /* 0x00090800011a7983 */ /* 0x002ea20000300a00 */
[----:B------:R-:W-:-:S02]  /*3ef10*/  IADD3 R20, R23, -0xa0, RZ ;  /* 0xffffff6017147810 */ /* 0x000fc40007ffe0ff */
[----:B------:R-:W1:Y:S01]  /*3ef20*/  LDC R23, c[0x0][0x230] ;  /* 0x00008c00ff177b82 */ /* 0x000e620000000800 */
[----:B------:R1:W-:Y:S01]  /*3ef30*/  LDGSTS.E [R2+0x44008], desc[UR60][R24.64], !P0 ;  /* 0x4400800018027fae */ /* 0x0003e2000c12187c */
[----:B------:R-:W-:Y:S01]  /*3ef40*/  ISETP.GE.U32.AND P1, PT, R20, 0x7ffffee1, PT ;  /* 0x7ffffee11400780c */ /* 0x000fe20003f26070 */
[----:B------:R-:W-:Y:S02]  /*3ef50*/  VIADD R20, R22, 0xffffff43 ;  /* 0xffffff4316147836 */ /* 0x000fe40000000000 */
[----:B------:R1:W-:Y:S03]  /*3ef60*/  LDGSTS.E [R2+0x48008], desc[UR60][R16.64], !P0 ;  /* 0x4800800010027fae */ /* 0x0003e6000c12187c */
[----:B------:R-:W2:Y:S01]  /*3ef70*/  LDC R22, c[0x0][0x230] ;  /* 0x00008c00ff167b82 */ /* 0x000ea20000000800 */
[----:B------:R1:W-:Y:S01]  /*3ef80*/  LDGSTS.E [R2+0x4c008], desc[UR60][R10.64], !P0 ;  /* 0x4c0080000a027fae */ /* 0x0003e2000c12187c */
[----:B------:R-:W-:Y:S01]  /*3ef90*/  ISETP.GE.U32.AND P2, PT, R20, 0x7ffffec4, PT ;  /* 0x7ffffec41400780c */ /* 0x000fe20003f46070 */
[----:B------:R-:W-:-:S04]  /*3efa0*/  IMAD.WIDE R222, R13, 0x4, R222 ;  /* 0x000000040dde7825 */ /* 0x000fc800078e02de */
[C---:B-1----:R-:W-:Y:S01]  /*3efb0*/  IMAD.WIDE R24, R13.reuse, 0x4, R232 ;  /* 0x000000040d187825 */ /* 0x042fe200078e02e8 */
[----:B------:R1:W-:Y:S03]  /*3efc0*/  STL.64 [R1+0xe20], R222 ;  /* 0x000e20de01007387 */ /* 0x0003e60000100a00 */
[C---:B------:R-:W-:Y:S01]  /*3efd0*/  IMAD.WIDE R16, R13.reuse, 0x4, R228 ;  /* 0x000000040d107825 */ /* 0x040fe200078e02e4 */
[----:B------:R4:W-:Y:S04]  /*3efe0*/  STL.64 [R1+0xe18], R24 ;  /* 0x000e181801007387 */ /* 0x0009e80000100a00 */
[----:B------:R3:W-:Y:S01]  /*3eff0*/  STL.64 [R1+0xe10], R16 ;  /* 0x000e101001007387 */ /* 0x0007e20000100a00 */
[----:B------:R-:W-:-:S03]  /*3f000*/  IMAD.WIDE R10, R13, 0x4, R226 ;  /* 0x000000040d0a7825 */ /* 0x000fc600078e02e2 */
[----:B------:R-:W-:Y:S04]  /*3f010*/  LDGSTS.E [R2+0x4000c], desc[UR60][R222.64], !P1 ;  /* 0x4000c000de027fae */ /* 0x000fe8000c92187c */
[----:B------:R-:W2:Y:S04]  /*3f020*/  LDL.LU.64 R232, [R1+0x910] ;  /* 0x0009100001e87983 */ /* 0x000ea80000300a00 */
[----:B------:R2:W-:Y:S04]  /*3f030*/  STL.64 [R1+0xe08], R10 ;  /* 0x000e080a01007387 */ /* 0x0005e80000100a00 */
[----:B------:R4:W-:Y:S04]  /*3f040*/  LDGSTS.E [R2+0x4400c], desc[UR60][R24.64], !P1 ;  /* 0x4400c00018027fae */ /* 0x0009e8000c92187c */
[----:B------:R3:W-:Y:S04]  /*3f050*/  LDGSTS.E [R2+0x4800c], desc[UR60][R16.64], !P1 ;  /* 0x4800c00010027fae */ /* 0x0007e8000c92187c */
[----:B-1----:R-:W2:Y:S04]  /*3f060*/  LDL.LU.64 R222, [R1+0x918] ;  /* 0x0009180001de7983 */ /* 0x002ea80000300a00 */
[----:B------:R-:W2:Y:S04]  /*3f070*/  LDL.LU.64 R228, [R1+0x920] ;  /* 0x0009200001e47983 */ /* 0x000ea80000300a00 */
[----:B------:R-:W2:Y:S04]  /*3f080*/  LDL.LU.64 R226, [R1+0x928] ;  /* 0x0009280001e27983 */ /* 0x000ea80000300a00 */
[----:B------:R2:W-:Y:S01]  /*3f090*/  LDGSTS.E [R2+0x4c00c], desc[UR60][R10.64], !P1 ;  /* 0x4c00c0000a027fae */ /* 0x0005e2000c92187c */
[----:B----4-:R-:W-:-:S04]  /*3f0a0*/  IMAD.WIDE R220, R13, 0x4, R220 ;  /* 0x000000040ddc7825 */ /* 0x010fc800078e02dc */
[C---:B------:R-:W-:Y:S01]  /*3f0b0*/  IMAD.WIDE R24, R13.reuse, 0x4, R234 ;  /* 0x000000040d187825 */ /* 0x040fe200078e02ea */
[----:B------:R-:W-:Y:S03]  /*3f0c0*/  STL.64 [R1+0xe00], R220 ;  /* 0x000e00dc01007387 */ /* 0x000fe60000100a00 */
[C---:B---3--:R-:W-:Y:S01]  /*3f0d0*/  IMAD.WIDE R16, R13.reuse, 0x4, R230 ;  /* 0x000000040d107825 */ /* 0x048fe200078e02e6 */
[----:B------:R1:W-:Y:S04]  /*3f0e0*/  STL.64 [R1+0xdf8], R24 ;  /* 0x000df81801007387 */ /* 0x0003e80000100a00 */
[----:B------:R3:W-:Y:S01]  /*3f0f0*/  STL.64 [R1+0xdf0], R16 ;  /* 0x000df01001007387 */ /* 0x0007e20000100a00 */
[----:B--2---:R-:W-:-:S03]  /*3f100*/  IMAD.WIDE R10, R13, 0x4, R224 ;  /* 0x000000040d0a7825 */ /* 0x004fc600078e02e0 */
[----:B------:R-:W-:Y:S04]  /*3f110*/  LDGSTS.E [R2+0x50000], desc[UR60][R220.64], !P2 ;  /* 0x50000000dc027fae */ /* 0x000fe8000d12187c */
[----:B------:R-:W2:Y:S04]  /*3f120*/  LDL.LU.64 R224, [R1+0x930] ;  /* 0x0009300001e07983 */ /* 0x000ea80000300a00 */
[----:B------:R1:W-:Y:S01]  /*3f130*/  LDGSTS.E [R2+0x54000], desc[UR60][R24.64], !P2 ;  /* 0x5400000018027fae */ /* 0x0003e2000d12187c */
[----:B------:R-:W-:-:S03]  /*3f140*/  IMAD.WIDE R230, R13, 0x4, R218 ;  /* 0x000000040de67825 */ /* 0x000fc600078e02da */
[----:B------:R3:W-:Y:S04]  /*3f150*/  LDGSTS.E [R2+0x58000], desc[UR60][R16.64], !P2 ;  /* 0x5800000010027fae */ /* 0x0007e8000d12187c */
[----:B------:R4:W-:Y:S01]  /*3f160*/  STL.64 [R1+0xde8], R10 ;  /* 0x000de80a01007387 */ /* 0x0009e20000100a00 */
[----:B-1----:R-:W-:-:S03]  /*3f170*/  IMAD.WIDE R24, R13, 0x4, R216 ;  /* 0x000000040d187825 */ /* 0x002fc600078e02d8 */
[----:B------:R4:W-:Y:S01]  /*3f180*/  LDGSTS.E [R2+0x5c000], desc[UR60][R10.64], !P2 ;  /* 0x5c0000000a027fae */ /* 0x0009e2000d12187c */
[----:B---3--:R-:W-:-:S03]  /*3f190*/  IMAD.WIDE R16, R13, 0x4, R26 ;  /* 0x000000040d107825 */ /* 0x008fc600078e021a */
[----:B------:R-:W3:Y:S04]  /*3f1a0*/  LDL.LU.64 R26, [R1+0x938] ;  /* 0x00093800011a7983 */ /* 0x000ee80000300a00 */
[----:B------:R-:W-:Y:S04]  /*3f1b0*/  STL.64 [R1+0xde0], R230 ;  /* 0x000de0e601007387 */ /* 0x000fe80000100a00 */
        /* <DEDUP_REMOVED lines=10> */
[----:B------:R-:W-:Y:S01]  /*3f260*/  ISETP.GE.U32.AND P0, PT, R20, 0x7ffffec2, PT ;  /* 0x7ffffec21400780c */ /* 0x000fe20003f06070 */
[----:B----4-:R-:W-:-:S06]  /*3f270*/  IMAD.WIDE R10, R13, 0x4, R232 ;  /* 0x000000040d0a7825 */ /* 0x010fcc00078e02e8 */
[----:B------:R-:W-:Y:S04]  /*3f280*/  LDGSTS.E [R2+0x50004], desc[UR60][R230.64], !P6 ;  /* 0x50004000e6027fae */ /* 0x000fe8000f12187c */
[----:B------:R1:W-:Y:S04]  /*3f290*/  LDGSTS.E [R2+0x54004], desc[UR60][R24.64], !P6 ;  /* 0x5400400018027fae */ /* 0x0003e8000f12187c */
[----:B------:R2:W-:Y:S01]  /*3f2a0*/  STL.64 [R1+0xdc8], R10 ;  /* 0x000dc80a01007387 */ /* 0x0005e20000100a00 */
[----:B------:R-:W-:-:S03]  /*3f2b0*/  IMAD.WIDE R222, R13, 0x4, R222 ;  /* 0x000000040dde7825 */ /* 0x000fc600078e02de */
[----:B------:R4:W-:Y:S01]  /*3f2c0*/  LDGSTS.E [R2+0x58004], desc[UR60][R16.64], !P6 ;  /* 0x5800400010027fae */ /* 0x0009e2000f12187c */
[----:B-1----:R-:W-:-:S03]  /*3f2d0*/  IMAD.WIDE R24, R13, 0x4, R228 ;  /* 0x000000040d187825 */ /* 0x002fc600078e02e4 */
[----:B------:R-:W3:Y:S04]  /*3f2e0*/  LDL.LU.64 R230, [R1+0x958] ;  /* 0x0009580001e67983 */ /* 0x000ee80000300a00 */
[----:B------:R1:W-:Y:S01]  /*3f2f0*/  STL.64 [R1+0xdc0], R222 ;  /* 0x000dc0de01007387 */ /* 0x0003e20000100a00 */
[----:B----4-:R-:W-:-:S03]  /*3f300*/  IMAD.WIDE R16, R13, 0x4, R226 ;  /* 0x000000040d107825 */ /* 0x010fc600078e02e2 */
[----:B------:R2:W-:Y:S04]  /*3f310*/  LDGSTS.E [R2+0x5c004], desc[UR60][R10.64], !P6 ;  /* 0x5c0040000a027fae */ /* 0x0005e8000f12187c */
[----:B------:R-:W4:Y:S04]  /*3f320*/  LDL.LU.64 R236, [R1+0x960] ;  /* 0x0009600001ec7983 */ /* 0x000f280000300a00 */
[----:B------:R-:W-:Y:S04]  /*3f330*/  STL.64 [R1+0xdb8], R24 ;  /* 0x000db81801007387 */ /* 0x000fe80000100a00 */
[----:B------:R-:W4:Y:S04]  /*3f340*/  LDL.LU.64 R234, [R1+0x968] ;  /* 0x0009680001ea7983 */ /* 0x000f280000300a00 */
[----:B------:R-:W-:Y:S04]  /*3f350*/  STL.64 [R1+0xdb0], R16 ;  /* 0x000db01001007387 */ /* 0x000fe80000100a00 */
[----:B------:R-:W4:Y:S04]  /*3f360*/  LDL.LU.64 R232, [R1+0x970] ;  /* 0x0009700001e87983 */ /* 0x000f280000300a00 */
[----:B------:R-:W-:Y:S04]  /*3f370*/  LDGSTS.E [R2+0x50008], desc[UR60][R222.64], !P0 ;  /* 0x50008000de027fae */ /* 0x000fe8000c12187c */
[----:B------:R-:W-:Y:S04]  /*3f380*/  LDGSTS.E [R2+0x54008], desc[UR60][R24.64], !P0 ;  /* 0x5400800018027fae */ /* 0x000fe8000c12187c */
[----:B------:R-:W-:Y:S01]  /*3f390*/  LDGSTS.E [R2+0x58008], desc[UR60][R16.64], !P0 ;  /* 0x5800800010027fae */ /* 0x000fe2000c12187c */
[----:B--2---:R-:W-:-:S05]  /*3f3a0*/  IMAD.WIDE R10, R13, 0x4, R224 ;  /* 0x000000040d0a7825 */ /* 0x004fca00078e02e0 */
[----:B------:R2:W-:Y:S04]  /*3f3b0*/  STL.64 [R1+0xda8], R10 ;  /* 0x000da80a01007387 */ /* 0x0005e80000100a00 */
[----:B-1----:R-:W4:Y:S04]  /*3f3c0*/  LDL.LU.64 R222, [R1+0x978] ;  /* 0x0009780001de7983 */ /* 0x002f280000300a00 */
[----:B------:R-:W4:Y:S04]  /*3f3d0*/  LDL.LU.64 R228, [R1+0x980] ;  /* 0x0009800001e47983 */ /* 0x000f280000300a00 */
[----:B------:R-:W4:Y:S04]  /*3f3e0*/  LDL.LU.64 R226, [R1+0x988] ;  /* 0x0009880001e27983 */ /* 0x000f280000300a00 */
[----:B------:R-:W4:Y:S01]  /*3f3f0*/  LDL.LU.64 R224, [R1+0x990] ;  /* 0x0009900001e07983 */ /* 0x000f220000300a00 */
[----:B---3--:R-:W-:-:S03]  /*3f400*/  IMAD.WIDE R26, R13, 0x4, R26 ;  /* 0x000000040d1a7825 */ /* 0x008fc600078e021a */
[----:B------:R2:W-:Y:S04]  /*3f410*/  LDGSTS.E [R2+0x5c008], desc[UR60][R10.64], !P0 ;  /* 0x5c0080000a027fae */ /* 0x0005e8000c12187c */
[----:B------:R1:W-:Y:S01]  /*3f420*/  STL.64 [R1+0xda0], R26 ;  /* 0x000da01a01007387 */ /* 0x0003e20000100a00 */
[----:B--2---:R-:W-:-:S03]  /*3f430*/  IMAD.WIDE R10, R13, 0x4, R216 ;  /* 0x000000040d0a7825 */ /* 0x004fc600078e02d8 */
[----:B------:R-:W2:Y:S01]  /*3f440*/  LDL.LU.64 R216, [R1+0x998] ;  /* 0x0009980001d87983 */ /* 0x000ea20000300a00 */
[----:B------:R-:W-:Y:S02]  /*3f450*/  VIADD R20, R22, 0xffffff40 ;  /* 0xffffff4016147836 */ /* 0x000fe40000000000 */
[C---:B------:R-:W-:Y:S01]  /*3f460*/  IMAD.WIDE R24, R13.reuse, 0x4, R220 ;  /* 0x000000040d187825 */ /* 0x040fe200078e02dc */
[----:B------:R-:W3:Y:S02]  /*3f470*/  LDC R22, c[0x0][0x230] ;  /* 0x00008c00ff167b82 */ /* 0x000ee40000000800 */
[----:B------:R-:W-:Y:S01]  /*3f480*/  ISETP.GE.U32.AND P1, PT, R20, 0x7ffffec1, PT ;  /* 0x7ffffec11400780c */ /* 0x000fe20003f26070 */
[----:B------:R-:W-:Y:S01]  /*3f490*/  IMAD.WIDE R16, R13, 0x4, R218 ;  /* 0x000000040d107825 */ /* 0x000fe200078e02da */
[----:B------:R4:W-:Y:S03]  /*3f4a0*/  STL.64 [R1+0xd98], R24 ;  /* 0x000d981801007387 */ /* 0x0009e60000100a00 */
[----:B------:R-:W-:Y:S01]  /*3f4b0*/  VIADD R20, R21, 0xffffff23 ;  /* 0xffffff2315147836 */ /* 0x000fe20000000000 */
[----:B------:R-:W2:Y:S01]  /*3f4c0*/  LDL.LU.64 R220, [R1+0x9a0] ;  /* 0x0009a00001dc7983 */ /* 0x000ea20000300a00 */
[----:B------:R-:W2:Y:S03]  /*3f4d0*/  LDC R21, c[0x0][0x230] ;  /* 0x00008c00ff157b82 */ /* 0x000ea60000000800 */
[----:B------:R4:W-:Y:S01]  /*3f4e0*/  STL.64 [R1+0xd90], R16 ;  /* 0x000d901001007387 */ /* 0x0009e20000100a00 */
[----:B------:R-:W-:-:S03]  /*3f4f0*/  ISETP.GE.U32.AND P2, PT, R20, 0x7ffffea4, PT ;  /* 0x7ffffea41400780c */ /* 0x000fc60003f46070 */
[----:B------:R-:W2:Y:S01]  /*3f500*/  LDL.LU.64 R218, [R1+0x9a8] ;  /* 0x0009a80001da7983 */ /* 0x000ea20000300a00 */
[----:B------:R-:W-:Y:S02]  /*3f510*/  IADD3 R20, R23, -0xde, RZ ;  /* 0xffffff2217147810 */ /* 0x000fe40007ffe0ff */
[----:B------:R-:W2:Y:S01]  /*3f520*/  LDC R23, c[0x0][0x230] ;  /* 0x00008c00ff177b82 */ /* 0x000ea20000000800 */
[----:B------:R3:W-:Y:S04]  /*3f530*/  STL.64 [R1+0xd88], R10 ;  /* 0x000d880a01007387 */ /* 0x0007e80000100a00 */
[----:B------:R-:W-:Y:S01]  /*3f540*/  LDGSTS.E [R2+0x5000c], desc[UR60][R26.64], !P1 ;  /* 0x5000c0001a027fae */ /* 0x000fe2000c92187c */
[----:B------:R-:W-:-:S03]  /*3f550*/  ISETP.GE.U32.AND P6, PT, R20, 0x7ffffea3, PT ;  /* 0x7ffffea31400780c */ /* 0x000fc60003fc6070 */
[----:B------:R4:W-:Y:S01]  /*3f560*/  LDGSTS.E [R2+0x5400c], desc[UR60][R24.64], !P1 ;  /* 0x5400c00018027fae */ /* 0x0009e2000c92187c */
[----:B------:R-:W-:-:S03]  /*3f570*/  IMAD.WIDE R230, R13, 0x4, R230 ;  /* 0x000000040de67825 */ /* 0x000fc600078e02e6 */
[----:B------:R3:W-:Y:S04]  /*3f580*/  LDGSTS.E [R2+0x5800c], desc[UR60][R16.64], !P1 ;  /* 0x5800c00010027fae */ /* 0x0007e8000c92187c */
[----:B-1----:R-:W2:Y:S04]  /*3f590*/  LDL.LU.64 R26, [R1+0x9b0] ;  /* 0x0009b000011a7983 */ /* 0x002ea80000300a00 */
[----:B------:R1:W-:Y:S01]  /*3f5a0*/  LDGSTS.E [R2+0x5c00c], desc[UR60][R10.64], !P1 ;  /* 0x5c00c0000a027fae */ /* 0x0003e2000c92187c */
[----:B----4-:R-:W-:-:S03]  /*3f5b0*/  IMAD.WIDE R24, R13, 0x4, R236 ;  /* 0x000000040d187825 */ /* 0x010fc600078e02ec */
[----:B------:R-:W-:Y:S04]  /*3f5c0*/  STL.64 [R1+0xd80], R230 ;  /* 0x000d80e601007387 */ /* 0x000fe80000100a00 */
[----:B------:R-:W-:Y:S01]  /*3f5d0*/  LDGSTS.E [R2+0x60000], desc[UR60][R230.64], !P2 ;  /* 0x60000000e6027fae */ /* 0x000fe2000d12187c */
[----:B---3--:R-:W-:-:S03]  /*3f5e0*/  IMAD.WIDE R16, R13, 0x4, R234 ;  /* 0x000000040d107825 */ /* 0x008fc600078e02ea */
[----:B------:R3:W-:Y:S04]  /*3f5f0*/  STL.64 [R1+0xd78], R24 ;  /* 0x000d781801007387 */ /* 0x0007e80000100a00 */
[----:B------:R3:W-:Y:S01]  /*3f600*/  LDGSTS.E [R2+0x64000], desc[UR60][R24.64], !P2 ;  /* 0x6400000018027fae */ /* 0x0007e2000d12187c */
[----:B-1----:R-:W-:-:S03]  /*3f610*/  IMAD.WIDE R10, R13, 0x4, R232 ;  /* 0x000000040d0a7825 */ /* 0x002fc600078e02e8 */
[----:B------:R1:W-:Y:S04]  /*3f620*/  STL.64 [R1+0xd70], R16 ;  /* 0x000d701001007387 */ /* 0x0003e80000100a00 */
[----:B------:R1:W-:Y:S04]  /*3f630*/  LDGSTS.E [R2+0x68000], desc[UR60][R16.64], !P2 ;  /* 0x6800000010027fae */ /* 0x0003e8000d12187c */
[----:B------:R4:W-:Y:S04]  /*3f640*/  STL.64 [R1+0xd68], R10 ;  /* 0x000d680a01007387 */ /* 0x0009e80000100a00 */
[----:B------:R4:W-:Y:S01]  /*3f650*/  LDGSTS.E [R2+0x6c000], desc[UR60][R10.64], !P2 ;  /* 0x6c0000000a027fae */ /* 0x0009e2000d12187c */
[----:B------:R-:W-:-:S04]  /*3f660*/  IMAD.WIDE R222, R13, 0x4, R222 ;  /* 0x000000040dde7825 */ /* 0x000fc800078e02de */
[C---:B---3--:R-:W-:Y:S01]  /*3f670*/  IMAD.WIDE R24, R13.reuse, 0x4, R228 ;  /* 0x000000040d187825 */ /* 0x048fe200078e02e4 */
[----:B------:R-:W-:Y:S03]  /*3f680*/  STL.64 [R1+0xd60], R222 ;  /* 0x000d60de01007387 */ /* 0x000fe60000100a00 */
[C---:B-1----:R-:W-:Y:S01]  /*3f690*/  IMAD.WIDE R16, R13.reuse, 0x4, R226 ;  /* 0x000000040d107825 */ /* 0x042fe200078e02e2 */
[----:B------:R2:W-:Y:S03]  /*3f6a0*/  STL.64 [R1+0xd58], R24 ;  /* 0x000d581801007387 */ /* 0x0005e60000100a00 */
[----:B----4-:R-:W-:Y:S01]  /*3f6b0*/  IMAD.WIDE R10, R13, 0x4, R224 ;  /* 0x000000040d0a7825 */ /* 0x010fe200078e02e0 */
[----:B------:R-:W-:Y:S04]  /*3f6c0*/  LDGSTS.E [R2+0x60004], desc[UR60][R222.64], !P6 ;  /* 0x60004000de027fae */ /* 0x000fe8000f12187c */
[----:B------:R1:W-:Y:S04]  /*3f6d0*/  STL.64 [R1+0xd50], R16 ;  /* 0x000d501001007387 */ /* 0x0003e80000100a00 */
[----:B------:R2:W-:Y:S04]  /*3f6e0*/  LDGSTS.E [R2+0x64004], desc[UR60][R24.64], !P6 ;  /* 0x6400400018027fae */ /* 0x0005e8000f12187c */
[----:B------:R3:W-:Y:S01]  /*3f6f0*/  STL.64 [R1+0xd48], R10 ;  /* 0x000d480a01007387 */ /* 0x0007e20000100a00 */
[----:B------:R-:W-:-:S02]  /*3f700*/  VIADD R20, R22, 0xffffff21 ;  /* 0xffffff2116147836 */ /* 0x000fc40000000000 */
[----:B------:R-:W4:Y:S01]  /*3f710*/  LDC R22, c[0x0][0x230] ;  /* 0x00008c00ff167b82 */ /* 0x000f220000000800 */
[----:B------:R1:W-:Y:S01]  /*3f720*/  LDGSTS.E [R2+0x68004], desc[UR60][R16.64], !P6 ;  /* 0x6800400010027fae */ /* 0x0003e2000f12187c */
[----:B--2---:R-:W-:Y:S01]  /*3f730*/  IMAD.WIDE R24, R13, 0x4, R216 ;  /* 0x000000040d187825 */ /* 0x004fe200078e02d8 */
[----:B------:R-:W-:Y:S02]  /*3f740*/  ISETP.GE.U32.AND P0, PT, R20, 0x7ffffea2, PT ;  /* 0x7ffffea21400780c */ /* 0x000fe40003f06070 */
[----:B------:R-:W2:Y:S01]  /*3f750*/  LDL.LU.64 R216, [R1+0x13c8] ;  /* 0x0013c80001d87983 */ /* 0x000ea20000300a00 */
[----:B------:R-:W-:-:S03]  /*3f760*/  VIADD R20, R21, 0xffffff20 ;  /* 0xffffff2015147836 */ /* 0x000fc60000000000 */
[----:B------:R3:W-:Y:S01]  /*3f770*/  LDGSTS.E [R2+0x6c004], desc[UR60][R10.64], !P6 ;  /* 0x6c0040000a027fae */ /* 0x0007e2000f12187c */
[----:B------:R-:W-:Y:S01]  /*3f780*/  SHF.L.U32 R252, R252, 0x7, RZ ;  /* 0x00000007fcfc7819 */ /* 0x000fe200000006ff */
[----:B------:R-:W2:Y:S01]  /*3f790*/  LDC R21, c[0x0][0x230] ;  /* 0x00008c00ff157b82 */ /* 0x000ea20000000800 */
[----:B------:R-:W-:Y:S02]  /*3f7a0*/  ISETP.GE.U32.AND P1, PT, R20, 0x7ffffea1, PT ;  /* 0x7ffffea11400780c */ /* 0x000fe40003f26070 */
[----:B------:R-:W-:Y:S01]  /*3f7b0*/  IADD3 R20, R23, -0xfd, RZ ;  /* 0xffffff0317147810 */ /* 0x000fe20007ffe0ff */
[----:B------:R3:W-:Y:S03]  /*3f7c0*/  STL.64 [R1+0xd40], R24 ;  /* 0x000d401801007387 */ /* 0x0007e60000100a00 */
[----:B------:R-:W-:Y:S01]  /*3f7d0*/  ISETP.GE.U32.AND P2, PT, R20, 0x7ffffe84, PT ;  /* 0x7ffffe841400780c */ /* 0x000fe20003f46070 */
[----:B----4-:R-:W-:Y:S01]  /*3f7e0*/  VIADD R20, R22, 0xffffff02 ;  /* 0xffffff0216147836 */ /* 0x010fe20000000000 */
[----:B------:R-:W4:Y:S01]  /*3f7f0*/  LDL.LU.64 R224, [R1+0x13e8] ;  /* 0x0013e80001e07983 */ /* 0x000f220000300a00 */
[----:B------:R-:W-:-:S03]  /*3f800*/  IMAD.WIDE R22, R13, 0x4, R220 ;  /* 0x000000040d167825 */ /* 0x000fc600078e02dc */
[----:B------:R3:W-:Y:S01]  /*3f810*/  LDGSTS.E [R2+0x60008], desc[UR60][R24.64], !P0 ;  /* 0x6000800018027fae */ /* 0x0007e2000c12187c */
[----:B-1----:R-:W-:-:S03]  /*3f820*/  IMAD.WIDE R16, R13, 0x4, R218 ;  /* 0x000000040d107825 */ /* 0x002fc600078e02da */
[----:B------:R-:W-:Y:S04]  /*3f830*/  STL.64 [R1+0xd38], R22 ;  /* 0x000d381601007387 */ /* 0x000fe80000100a00 */
[----:B------:R1:W-:Y:S01]  /*3f840*/  STL.64 [R1+0xd30], R16 ;  /* 0x000d301001007387 */ /* 0x0003e20000100a00 */
[----:B------:R-:W-:-:S03]  /*3f850*/  IMAD.WIDE R18, R252, 0x4, R18 ;  /* 0x00000004fc127825 */ /* 0x000fc600078e0212 */
[----:B------:R-:W-:Y:S01]  /*3f860*/  LDGSTS.E [R2+0x64008], desc[UR60][R22.64], !P0 ;  /* 0x6400800016027fae */ /* 0x000fe2000c12187c */
[----:B---3--:R-:W-:-:S03]  /*3f870*/  IMAD.WIDE R10, R13, 0x4, R26 ;  /* 0x000000040d0a7825 */ /* 0x008fc600078e021a */
[----:B------:R-:W-:Y:S04]  /*3f880*/  LDGSTS.E [R2+0x68008], desc[UR60][R16.64], !P0 ;  /* 0x6800800010027fae */ /* 0x000fe8000c12187c */
[----:B------:R3:W-:Y:S04]  /*3f890*/  STL.64 [R1+0xd28], R10 ;  /* 0x000d280a01007387 */ /* 0x0007e80000100a00 */
[----:B------:R-:W4:Y:S04]  /*3f8a0*/  LDL.LU.64 R232, [R1+0x1408] ;  /* 0x0014080001e87983 */ /* 0x000f280000300a00 */
[----:B------:R-:W4:Y:S04]  /*3f8b0*/  LDL.LU.64 R240, [R1+0x1428] ;  /* 0x0014280001f07983 */ /* 0x000f280000300a00 */
[----:B------:R-:W4:Y:S04]  /*3f8c0*/  LDL.LU.64 R244, [R1+0x1430] ;  /* 0x0014300001f47983 */ /* 0x000f280000300a00 */
[----:B------:R-:W4:Y:S04]  /*3f8d0*/  LDL.LU.64 R218, [R1+0x13d0] ;  /* 0x0013d00001da7983 */ /* 0x000f280000300a00 */
[----:B------:R-:W4:Y:S01]  /*3f8e0*/  LDL.LU.64 R220, [R1+0x13d8] ;  /* 0x0013d80001dc7983 */ /* 0x000f220000300a00 */
[----:B------:R-:W-:-:S03]  /*3f8f0*/  IMAD.WIDE R8, R252, 0x4, R8 ;  /* 0x00000004fc087825 */ /* 0x000fc600078e0208 */
[----:B------:R-:W4:Y:S04]  /*3f900*/  LDL.LU.64 R222, [R1+0x13e0] ;  /* 0x0013e00001de7983 */ /* 0x000f280000300a00 */
[----:B------:R-:W4:Y:S04]  /*3f910*/  LDL.LU.64 R26, [R1+0x1438] ;  /* 0x00143800011a7983 */ /* 0x000f280000300a00 */
[----:B------:R-:W4:Y:S04]  /*3f920*/  LDL.LU.64 R226, [R1+0x13f0] ;  /* 0x0013f00001e27983 */ /* 0x000f280000300a00 */
[----:B------:R-:W4:Y:S04]  /*3f930*/  LDL.LU.64 R228, [R1+0x13f8] ;  /* 0x0013f80001e47983 */ /* 0x000f280000300a00 */
[----:B------:R-:W4:Y:S04]  /*3f940*/  LDL.LU.64 R230, [R1+0x1400] ;  /* 0x0014000001e67983 */ /* 0x000f280000300a00 */
[----:B------:R-:W-:Y:S04]  /*3f950*/  STL.64 [R1+0xd20], R18 ;  /* 0x000d201201007387 */ /* 0x000fe80000100a00 */
[----:B------:R-:W4:Y:S04]  /*3f960*/  LDL.LU.64 R234, [R1+0x1410] ;  /* 0x0014100001ea7983 */ /* 0x000f280000300a00 */
[----:B------:R-:W4:Y:S01]  /*3f970*/  LDL.LU.64 R236, [R1+0x1418] ;  /* 0x0014180001ec7983 */ /* 0x000f220000300a00 */
[----:B------:R-:W-:-:S03]  /*3f980*/  IMAD.WIDE R24, R252, 0x4, R30 ;  /* 0x00000004fc187825 */ /* 0x000fc600078e021e */
[----:B------:R-:W-:Y:S04]  /*3f990*/  STL.64 [R1+0xd18], R8 ;  /* 0x000d180801007387 */ /* 0x000fe80000100a00 */
[----:B------:R-:W4:Y:S04]  /*3f9a0*/  LDL.LU.64 R238, [R1+0x1420] ;  /* 0x0014200001ee7983 */ /* 0x000f280000300a00 */
[----:B------:R-:W4:Y:S04]  /*3f9b0*/  LDL.LU.64 R242, [R1+0x14a0] ;  /* 0x0014a00001f27983 */ /* 0x000f280000300a00 */
[----:B------:R-:W4:Y:S04]  /*3f9c0*/  LDL.LU.64 R250, [R1+0x14c0] ;  /* 0x0014c00001fa7983 */ /* 0x000f280000300a00 */
[----:B-1----:R-:W4:Y:S04]  /*3f9d0*/  LDL.LU.64 R16, [R1+0x14e0] ;  /* 0x0014e00001107983 */ /* 0x002f280000300a00 */
[----:B------:R-:W4:Y:S04]  /*3f9e0*/  LDL.LU.64 R30, [R1+0x1500] ;  /* 0x00150000011e7983 */ /* 0x000f280000300a00 */
[----:B------:R3:W-:Y:S02]  /*3f9f0*/  LDGSTS.E [R2+0x6c008], desc[UR60][R10.64], !P0 ;  /* 0x6c0080000a027fae */ /* 0x0007e4000c12187c */
[----:B---3--:R-:W-:-:S04]  /*3fa00*/  IMAD.WIDE R10, R252, 0x4, R28 ;  /* 0x00000004fc0a7825 */ /* 0x008fc800078e021c */
[----:B--2---:R-:W-:-:S05]  /*3fa10*/  IMAD.WIDE R216, R13, 0x4, R216 ;  /* 0x000000040dd87825 */ /* 0x004fca00078e02d8 */
[----:B------:R1:W-:Y:S04]  /*3fa20*/  STL.64 [R1+0xd00], R216 ;  /* 0x000d00d801007387 */ /* 0x0003e80000100a00 */
[----:B------:R-:W-:Y:S04]  /*3fa30*/  STL.64 [R1+0xd08], R24 ;  /* 0x000d081801007387 */ /* 0x000fe80000100a00 */
[----:B------:R-:W2:Y:S01]  /*3fa40*/  LDL.LU.64 R28, [R1+0x1520] ;  /* 0x00152000011c7983 */ /* 0x000ea20000300a00 */
[----:B----4-:R-:W-:Y:S01]  /*3fa50*/  IMAD.WIDE R224, R13, 0x4, R224 ;  /* 0x000000040de07825 */ /* 0x010fe200078e02e0 */
[----:B------:R-:W-:-:S02]  /*3fa60*/  ISETP.GE.U32.AND P6, PT, R20, 0x7ffffe83, PT ;  /* 0x7ffffe831400780c */ /* 0x000fc40003fc6070 */
[----:B------:R-:W-:Y:S01]  /*3fa70*/  LDGSTS.E [R2+0x6000c], desc[UR60][R216.64], !P1 ;  /* 0x6000c000d8027fae */ /* 0x000fe2000c92187c */
[----:B------:R-:W-:-:S03]  /*3fa80*/  VIADD R20, R21, 0xffffff01 ;  /* 0xffffff0115147836 */ /* 0x000fc60000000000 */
[----:B------:R-:W-:Y:S02]  /*3fa90*/  STL.64 [R1+0xcf8], R224 ;  /* 0x000cf8e001007387 */ /* 0x000fe40000100a00 */
[----:B------:R-:W-:Y:S01]  /*3faa0*/  ISETP.GE.U32.AND P0, PT, R20, 0x7ffffe82, PT ;  /* 0x7ffffe821400780c */ /* 0x000fe20003f06070 */
[----:B------:R-:W-:-:S04]  /*3fab0*/  IMAD.WIDE R232, R13, 0x4, R232 ;  /* 0x000000040de87825 */ /* 0x000fc800078e02e8 */
[C---:B------:R-:W-:Y:S01]  /*3fac0*/  IMAD.WIDE R240, R13.reuse, 0x4, R240 ;  /* 0x000000040df07825 */ /* 0x040fe200078e02f0 */
[----:B------:R-:W-:Y:S03]  /*3fad0*/  STL.64 [R1+0xcf0], R232 ;  /* 0x000cf0e801007387 */ /* 0x000fe60000100a00 */
[----:B------:R-:W-:-:S04]  /*3fae0*/  IMAD.WIDE R244, R13, 0x4, R244 ;  /* 0x000000040df47825 */ /* 0x000fc800078e02f4 */
[C---:B------:R-:W-:Y:S01]  /*3faf0*/  IMAD.WIDE R218, R13.reuse, 0x4, R218 ;  /* 0x000000040dda7825 */ /* 0x040fe200078e02da */
[----:B------:R-:W-:Y:S03]  /*3fb00*/  STL.64 [R1+0xce8], R240 ;  /* 0x000ce8f001007387 */ /* 0x000fe60000100a00 */
[C---:B------:R-:W-:Y:S01]  /*3fb10*/  IMAD.WIDE R220, R13.reuse, 0x4, R220 ;  /* 0x000000040ddc7825 */ /* 0x040fe200078e02dc */
[----:B------:R3:W-:Y:S03]  /*3fb20*/  STL.64 [R1+0xcd8], R218 ;  /* 0x000cd8da01007387 */ /* 0x0007e60000100a00 */
[C---:B------:R-:W-:Y:S01]  /*3fb30*/  IMAD.WIDE R222, R13.reuse, 0x4, R222 ;  /* 0x000000040dde7825 */ /* 0x040fe200078e02de */
[----:B------:R-:W-:Y:S03]  /*3fb40*/  STL.64 [R1+0xce0], R244 ;  /* 0x000ce0f401007387 */ /* 0x000fe60000100a00 */
[C---:B------:R-:W-:Y:S01]  /*3fb50*/  IMAD.WIDE R26, R13.reuse, 0x4, R26 ;  /* 0x000000040d1a7825 */ /* 0x040fe200078e021a */
[----:B------:R4:W-:Y:S03]  /*3fb60*/  STL.64 [R1+0xcd0], R220 ;  /* 0x000cd0dc01007387 */ /* 0x0009e60000100a00 */
[C---:B------:R-:W-:Y:S01]  /*3fb70*/  IMAD.WIDE R226, R13.reuse, 0x4, R226 ;  /* 0x000000040de27825 */ /* 0x040fe200078e02e2 */
[----:B------:R2:W-:Y:S03]  /*3fb80*/  STL.64 [R1+0xcc8], R222 ;  /* 0x000cc8de01007387 */ /* 0x0005e60000100a00 */
[C---:B------:R-:W-:Y:S01]  /*3fb90*/  IMAD.WIDE R228, R13.reuse, 0x4, R228 ;  /* 0x000000040de47825 */ /* 0x040fe200078e02e4 */
[----:B------:R-:W-:Y:S03]  /*3fba0*/  STL.64 [R1+0xcc0], R26 ;  /* 0x000cc01a01007387 */ /* 0x000fe60000100a00 */
[C---:B------:R-:W-:Y:S01]  /*3fbb0*/  IMAD.WIDE R230, R13.reuse, 0x4, R230 ;  /* 0x000000040de67825 */ /* 0x040fe200078e02e6 */
[----:B------:R2:W-:Y:S04]  /*3fbc0*/  STL.64 [R1+0xcb8], R226 ;  /* 0x000cb8e201007387 */ /* 0x0005e80000100a00 */
[----:B------:R2:W-:Y:S01]  /*3fbd0*/  STL.64 [R1+0xcb0], R228 ;  /* 0x000cb0e401007387 */ /* 0x0005e20000100a00 */
[----:B------:R-:W-:-:S03]  /*3fbe0*/  IMAD.WIDE R234, R13, 0x4, R234 ;  /* 0x000000040dea7825 */ /* 0x000fc600078e02ea */
[----:B------:R-:W-:Y:S01]  /*3fbf0*/  LDGSTS.E [R2+0x6400c], desc[UR60][R218.64], !P1 ;  /* 0x6400c000da027fae */ /* 0x000fe2000c92187c */
[----:B------:R-:W-:-:S03]  /*3fc00*/  IMAD.WIDE R236, R13, 0x4, R236 ;  /* 0x000000040dec7825 */ /* 0x000fc600078e02ec */
[----:B------:R2:W-:Y:S04]  /*3fc10*/  STL.64 [R1+0xca8], R230 ;  /* 0x000ca8e601007387 */ /* 0x0005e80000100a00 */
[----:B------:R-:W-:Y:S01]  /*3fc20*/  LDGSTS.E [R2+0x6800c], desc[UR60][R220.64], !P1 ;  /* 0x6800c000dc027fae */ /* 0x000fe2000c92187c */
[----:B------:R-:W-:-:S03]  /*3fc30*/  IMAD.WIDE R238, R13, 0x4, R238 ;  /* 0x000000040dee7825 */ /* 0x000fc600078e02ee */
[----:B------:R2:W-:Y:S01]  /*3fc40*/  STL.64 [R1+0xca0], R234 ;  /* 0x000ca0ea01007387 */ /* 0x0005e20000100a00 */
[----:B------:R-:W-:-:S03]  /*3fc50*/  IMAD.WIDE R242, R13, 0x4, R242 ;  /* 0x000000040df27825 */ /* 0x000fc600078e02f2 */
[----:B------:R-:W-:Y:S01]  /*3fc60*/  LDGSTS.E [R2+0x6c00c], desc[UR60][R222.64], !P1 ;  /* 0x6c00c000de027fae */ /* 0x000fe2000c92187c */
[----:B------:R-:W-:-:S03]  /*3fc70*/  IMAD.WIDE R250, R13, 0x4, R250 ;  /* 0x000000040dfa7825 */ /* 0x000fc600078e02fa */
[----:B------:R2:W-:Y:S01]  /*3fc80*/  STL.64 [R1+0xc98], R236 ;  /* 0x000c98ec01007387 */ /* 0x0005e20000100a00 */
[----:B------:R-:W-:-:S03]  /*3fc90*/  IMAD.WIDE R16, R13, 0x4, R16 ;  /* 0x000000040d107825 */ /* 0x000fc600078e0210 */
[----:B------:R-:W-:Y:S01]  /*3fca0*/  LDGSTS.E [R2+0x70000], desc[UR60][R224.64], !P2 ;  /* 0x70000000e0027fae */ /* 0x000fe2000d12187c */
[----:B------:R-:W-:-:S03]  /*3fcb0*/  IMAD.WIDE R30, R13, 0x4, R30 ;  /* 0x000000040d1e7825 */ /* 0x000fc600078e021e */
[----:B------:R2:W-:Y:S04]  /*3fcc0*/  STL.64 [R1+0xc90], R238 ;  /* 0x000c90ee01007387 */ /* 0x0005e80000100a00 */
[----:B------:R-:W-:Y:S04]  /*3fcd0*/  LDGSTS.E [R2+0x74000], desc[UR60][R226.64], !P2 ;  /* 0x74000000e2027fae */ /* 0x000fe8000d12187c */
[----:B------:R2:W-:Y:S04]  /*3fce0*/  STL.64 [R1+0xc88], R242 ;  /* 0x000c88f201007387 */ /* 0x0005e80000100a00 */
[----:B------:R-:W-:Y:S04]  /*3fcf0*/  LDGSTS.E [R2+0x78000], desc[UR60][R228.64], !P2 ;  /* 0x78000000e4027fae */ /* 0x000fe8000d12187c */
[----:B------:R2:W-:Y:S04]  /*3fd00*/  STL.64 [R1+0xc80], R250 ;  /* 0x000c80fa01007387 */ /* 0x0005e80000100a00 */
[----:B------:R-:W-:Y:S04]  /*3fd10*/  LDGSTS.E [R2+0x7c000], desc[UR60][R230.64], !P2 ;  /* 0x7c000000e6027fae */ /* 0x000fe8000d12187c */
[----:B-1----:R-:W2:Y:S04]  /*3fd20*/  LDL.LU.64 R216, [R1+0x4bb0] ;  /* 0x004bb00001d87983 */ /* 0x002ea80000300a00 */
[----:B------:R-:W-:Y:S04]  /*3fd30*/  LDGSTS.E [R2+0x70004], desc[UR60][R232.64], !P6 ;  /* 0x70004000e8027fae */ /* 0x000fe8000f12187c */
[----:B------:R1:W-:Y:S04]  /*3fd40*/  STL.64 [R1+0xc78], R16 ;  /* 0x000c781001007387 */ /* 0x0003e80000100a00 */
[----:B------:R-:W-:Y:S04]  /*3fd50*/  LDGSTS.E [R2+0x74004], desc[UR60][R234.64], !P6 ;  /* 0x74004000ea027fae */ /* 0x000fe8000f12187c */
[----:B---3--:R-:W3:Y:S04]  /*3fd60*/  LDL.LU.64 R218, [R1+0x4ba8] ;  /* 0x004ba80001da7983 */ /* 0x008ee80000300a00 */
[----:B------:R-:W-:Y:S04]  /*3fd70*/  LDGSTS.E [R2+0x78004], desc[UR60][R236.64], !P6 ;  /* 0x78004000ec027fae */ /* 0x000fe8000f12187c */
[----:B------:R-:W-:Y:S04]  /*3fd80*/  STL.64 [R1+0xc70], R30 ;  /* 0x000c701e01007387 */ /* 0x000fe80000100a00 */
[----:B------:R-:W-:Y:S04]  /*3fd90*/  LDGSTS.E [R2+0x7c004], desc[UR60][R238.64], !P6 ;  /* 0x7c004000ee027fae */ /* 0x000fe8000f12187c */
[----:B----4-:R-:W4:Y:S04]  /*3fda0*/  LDL.LU.64 R220, [R1+0x4ba0] ;  /* 0x004ba00001dc7983 */ /* 0x010f280000300a00 */
[----:B------:R-:W-:Y:S01]  /*3fdb0*/  LDGSTS.E [R2+0x70008], desc[UR60][R240.64], !P0 ;  /* 0x70008000f0027fae */ /* 0x000fe2000c12187c */
[----:B------:R-:W-:-:S03]  /*3fdc0*/  VIADD R22, R0, 0x100000 ;  /* 0x0010000000167836 */ /* 0x000fc60000000000 */
[----:B------:R-:W-:Y:S01]  /*3fdd0*/  LDGSTS.E [R2+0x74008], desc[UR60][R242.64], !P0 ;  /* 0x74008000f2027fae */ /* 0x000fe2000c12187c */
[----:B------:R-:W-:-:S03]  /*3fde0*/  VIADD R21, R0, 0x100000 ;  /* 0x0010000000157836 */ /* 0x000fc60000000000 */
[----:B------:R-:W-:Y:S01]  /*3fdf0*/  LDGSTS.E [R2+0x78008], desc[UR60][R250.64], !P0 ;  /* 0x78008000fa027fae */ /* 0x000fe2000c12187c */
[----:B------:R-:W-:-:S03]  /*3fe00*/  IADD3 R20, R0, 0x100000, RZ ;  /* 0x0010000000147810 */ /* 0x000fc60007ffe0ff */
[----:B------:R-:W-:Y:S01]  /*3fe10*/  LDGSTS.E [R2+0x7c008], desc[UR60][R16.64], !P0 ;  /* 0x7c00800010027fae */ /* 0x000fe2000c12187c */
[----:B------:R-:W-:-:S03]  /*3fe20*/  VIADD R23, R0, 0x100000 ;  /* 0x0010000000177836 */ /* 0x000fc60000000000 */
[----:B------:R-:W-:Y:S04]  /*3fe30*/  LDGSTS.E [R2+0x7000c], desc[UR60][R244.64], !P5 ;  /* 0x7000c000f4027fae */ /* 0x000fe8000e92187c */
[----:B------:R-:W-:Y:S01]  /*3fe40*/  LDGSTS.E [R2+0x7400c], desc[UR60][R30.64], !P5 ;  /* 0x7400c0001e027fae */ /* 0x000fe2000e92187c */
[----:B--2---:R-:W-:-:S05]  /*3fe50*/  IMAD.WIDE R28, R13, 0x4, R28 ;  /* 0x000000040d1c7825 */ /* 0x004fca00078e021c */
[----:B------:R-:W-:Y:S04]  /*3fe60*/  STL.64 [R1+0xc68], R28 ;  /* 0x000c681c01007387 */ /* 0x000fe80000100a00 */
[----:B------:R-:W2:Y:S04]  /*3fe70*/  LDL.LU.64 R222, [R1+0x4b98] ;  /* 0x004b980001de7983 */ /* 0x000ea80000300a00 */
[----:B------:R-:W2:Y:S04]  /*3fe80*/  LDL.LU.64 R224, [R1+0x4b90] ;  /* 0x004b900001e07983 */ /* 0x000ea80000300a00 */
[----:B------:R-:W2:Y:S04]  /*3fe90*/  LDL.LU.64 R226, [R1+0x4b88] ;  /* 0x004b880001e27983 */ /* 0x000ea80000300a00 */
[----:B------:R-:W3:Y:S04]  /*3fea0*/  LDL.LU.64 R228, [R1+0x4b80] ;  /* 0x004b800001e47983 */ /* 0x000ee80000300a00 */
[----:B------:R-:W4:Y:S04]  /*3feb0*/  LDL.LU.64 R230, [R1+0x4b78] ;  /* 0x004b780001e67983 */ /* 0x000f280000300a00 */
[----:B------:R-:W-:Y:S04]  /*3fec0*/  LDGSTS.E [R2+0x7800c], desc[UR60][R28.64], !P5 ;  /* 0x7800c0001c027fae */ /* 0x000fe8000e92187c */
[----:B------:R-:W2:Y:S04]  /*3fed0*/  LDL.LU.64 R232, [R1+0x4b70] ;  /* 0x004b700001e87983 */ /* 0x000ea80000300a00 */
[----:B------:R1:W-:Y:S04]  /*3fee0*/  LDGSTS.E [R2+0x7c00c], desc[UR60][R26.64], !P5 ;  /* 0x7c00c0001a027fae */ /* 0x0003e8000e92187c */
[----:B------:R-:W2:Y:S04]  /*3fef0*/  LDL.LU.64 R234, [R1+0x4b68] ;  /* 0x004b680001ea7983 */ /* 0x000ea80000300a00 */
[----:B------:R-:W0:Y:S04]  /*3ff00*/  LDGDEPBAR ;  /* 0x00000000000079af */ /* 0x000e280000000000 */
[----:B------:R-:W2:Y:S01]  /*3ff10*/  LDL.LU.64 R236, [R1+0x4b60] ;  /* 0x004b600001ec7983 */ /* 0x000ea20000300a00 */
[----:B-1----:R-:W-:-:S03]  /*3ff20*/  IMAD.WIDE R26, R252, 0x4, R32 ;  /* 0x00000004fc1a7825 */ /* 0x002fc600078e0220 */
[----:B------:R1:W-:Y:S04]  /*3ff30*/  LDGSTS.E [R22+0x40000], desc[UR60][R18.64], P4 ;  /* 0x4000000012167fae */ /* 0x0003e8000a12187c */
[----:B------:R-:W2:Y:S04]  /*3ff40*/  LDL.LU.64 R238, [R1+0x4b58] ;  /* 0x004b580001ee7983 */ /* 0x000ea80000300a00 */
[----:B------:R1:W-:Y:S04]  /*3ff50*/  LDGSTS.E [R21+0x40400], desc[UR60][R8.64], P4 ;  /* 0x4040000008157fae */ /* 0x0003e8000a12187c */
[----:B------:R-:W2:Y:S01]  /*3ff60*/  LDL.LU.64 R240, [R1+0x4b50] ;  /* 0x004b500001f07983 */ /* 0x000ea20000300a00 */
[C---:B-1----:R-:W-:Y:S01]  /*3ff70*/  VIADD R19, R0.reuse, 0x100000 ;  /* 0x0010000000137836 */ /* 0x042fe20000000000 */
[----:B------:R-:W-:-:S02]  /*3ff80*/  IADD3 R18, R0, 0x100000, RZ ;  /* 0x0010000000127810 */ /* 0x000fc40007ffe0ff */
[----:B------:R1:W-:Y:S04]  /*3ff90*/  LDGSTS.E [R20+0x40800], desc[UR60][R10.64], P4 ;  /* 0x408000000a147fae */ /* 0x0003e8000a12187c */
[----:B------:R-:W2:Y:S01]  /*3ffa0*/  LDL.LU.64 R242, [R1+0x4b48] ;  /* 0x004b480001f27983 */ /* 0x000ea20000300a00 */
[----:B------:R-:W-:-:S03]  /*3ffb0*/  VIADD R9, R0, 0x100000 ;  /* 0x0010000000097836 */ /* 0x000fc60000000000 */
[----:B------:R1:W-:Y:S01]  /*3ffc0*/  LDGSTS.E [R23+0x40c00], desc[UR60][R24.64], P4 ;  /* 0x40c0000018177fae */ /* 0x0003e2000a12187c */
[----:B------:R-:W-:-:S03]  /*3ffd0*/  VIADD R8, R0, 0x100000 ;  /* 0x0010000000087836 */ /* 0x000fc60000000000 */
[----:B------:R-:W2:Y:S01]  /*3ffe0*/  LDL.LU.64 R250, [R1+0x4b40] ;  /* 0x004b400001fa7983 */ /* 0x000ea20000300a00 */
[----:B-1----:R-:W-:-:S03]  /*3fff0*/  IMAD.WIDE R20, R252, 0x4, R36 ;  /* 0x00000004fc147825 */ /* 0x002fc600078e0224 */
[----:B------:R-:W2:Y:S01]  /*40000*/  LDL.LU.64 R16, [R1+0x4b38] ;  /* 0x004b380001107983 */ /* 0x000ea20000300a00 */
[----:B------:R-:W-:-:S03]  /*40010*/  IMAD.WIDE R24, R252, 0x4, R34 ;  /* 0x00000004fc187825 */ /* 0x000fc600078e0222 */
[----:B------:R1:W-:Y:S04]  /*40020*/  STL.64 [R1+0x4ac8], R10 ;  /* 0x004ac80a01007387 */ /* 0x0003e80000100a00 */
[----:B------:R-:W-:Y:S01]  /*40030*/  STL.64 [R1+0xc60], R26 ;  /* 0x000c601a01007387 */ /* 0x000fe20000100a00 */
[----:B------:R-:W-:-:S03]  /*40040*/  IMAD.WIDE R22, R252, 0x4, R42 ;  /* 0x00000004fc167825 */ /* 0x000fc600078e022a */
[----:B------:R-:W-:Y:S01]  /*40050*/  LDGSTS.E [R19+0x41000], desc[UR60][R26.64], P4 ;  /* 0x410000001a137fae */ /* 0x000fe2000a12187c */
[----:B-1----:R-:W-:-:S03]  /*40060*/  IMAD.WIDE R10, R252, 0x4, R38 ;  /* 0x00000004fc0a7825 */ /* 0x002fc600078e0226 */
[----:B------:R1:W-:Y:S04]  /*40070*/  STL.64 [R1+0xc58], R24 ;  /* 0x000c581801007387 */ /* 0x0003e80000100a00 */
[----:B------:R1:W-:Y:S04]  /*40080*/  LDGSTS.E [R18+0x41400], desc[UR60][R24.64], P4 ;  /* 0x4140000018127fae */ /* 0x0003e8000a12187c */
[----:B------:R1:W-:Y:S04]  /*40090*/  STL.64 [R1+0xc50], R20 ;  /* 0x000c501401007387 */ /* 0x0003e80000100a00 */
[----:B------:R1:W-:Y:S02]  /*400a0*/  LDGSTS.E [R9+0x41800], desc[UR60][R20.64], P4 ;  /* 0x4180000014097fae */ /* 0x0003e4000a12187c */
[----:B-1----:R-:W-:-:S02]  /*400b0*/  IMAD.WIDE R24, R252, 0x4, R40 ;  /* 0x00000004fc187825 */ /* 0x002fc400078e0228 */
[----:B------:R1:W-:Y:S04]  /*400c0*/  STL.64 [R1+0xc48], R10 ;  /* 0x000c480a01007387 */ /* 0x0003e80000100a00 */
[----:B------:R1:W-:Y:S01]  /*400d0*/  LDGSTS.E [R8+0x41c00], desc[UR60][R10.64], P4 ;  /* 0x41c000000a087fae */ /* 0x0003e2000a12187c */
[----:B------:R-:W-:-:S03]  /*400e0*/  IMAD.WIDE R20, R252, 0x4, R44 ;  /* 0x00000004fc147825 */ /* 0x000fc600078e022c */
[----:B------:R1:W-:Y:S04]  /*400f0*/  STL.64 [R1+0xc40], R24 ;  /* 0x000c401801007387 */ /* 0x0003e80000100a00 */
[----:B------:R1:W-:Y:S02]  /*40100*/  LDGSTS.E [R19+0x42000], desc[UR60][R24.64], P4 ;  /* 0x4200000018137fae */ /* 0x0003e4000a12187c */
[C---:B-1----:R-:W-:Y:S02]  /*40110*/  IMAD.WIDE R10, R252.reuse, 0x4, R46 ;  /* 0x00000004fc0a7825 */ /* 0x042fe400078e022e */
        /* <DEDUP_REMOVED lines=34> */
[----:B------:R1:W-:Y:S02]  /*40340*/  STL.64 [R1+0xbd8], R22 ;  /* 0x000bd81601007387 */ /* 0x0003e40000100a00 */
[C---:B-1----:R-:W-:Y:S02]  /*40350*/  IMAD.WIDE R10, R252.reuse, 0x4, R70 ;  /* 0x00000004fc0a7825 */ /* 0x042fe400078e0246 */
[----:B------:R1:W-:Y:S04]  /*40360*/  STL.64 [R1+0xbd0], R20 ;  /* 0x000bd01401007387 */ /* 0x0003e80000100a00 */
[----:B------:R1:W-:Y:S04]  /*40370*/  STL.64 [R1+0xbc8], R10 ;  /* 0x000bc80a01007387 */ /* 0x0003e80000100a00 */
[----:B------:R-:W3:Y:S04]  /*40380*/  LDL.LU.64 R26, [R1+0x170] ;  /* 0x00017000011a7983 */ /* 0x000ee80000300a00 */
[----:B------:R1:W-:Y:S04]  /*40390*/  LDGSTS.E [R19+0x45000], desc[UR60][R24.64], P4 ;  /* 0x4500000018137fae */ /* 0x0003e8000a12187c */
[----:B------:R1:W-:Y:S04]  /*403a0*/  LDGSTS.E [R18+0x45400], desc[UR60][R22.64], P4 ;  /* 0x4540000016127fae */ /* 0x0003e8000a12187c */
[----:B------:R1:W-:Y:S02]  /*403b0*/  LDGSTS.E [R9+0x45800], desc[UR60][R20.64], P4 ;  /* 0x4580000014097fae */ /* 0x0003e4000a12187c */
[----:B-1----:R-:W-:-:S02]  /*403c0*/  IMAD.WIDE R24, R252, 0x4, R72 ;  /* 0x00000004fc187825 */ /* 0x002fc400078e0248 */
[----:B------:R1:W-:Y:S02]  /*403d0*/  LDGSTS.E [R8+0x45c00], desc[UR60][R10.64], P4 ;  /* 0x45c000000a087fae */ /* 0x0003e4000a12187c */
[C---:B------:R-:W-:Y:S02]  /*403e0*/  IMAD.WIDE R22, R252.reuse, 0x4, R74 ;  /* 0x00000004fc167825 */ /* 0x040fe400078e024a */
[----:B------:R1:W-:Y:S02]  /*403f0*/  STL.64 [R1+0xbc0], R24 ;  /* 0x000bc01801007387 */ /* 0x0003e40000100a00 */
[C---:B------:R-:W-:Y:S02]  /*40400*/  IMAD.WIDE R20, R252.reuse, 0x4, R76 ;  /* 0x00000004fc147825 */ /* 0x040fe400078e024c */
[----:B------:R4:W-:Y:S02]  /*40410*/  STL.64 [R1+0xbb8], R22 ;  /* 0x000bb81601007387 */ /* 0x0009e40000100a00 */
[----:B-1----:R-:W-:-:S02]  /*40420*/  IMAD.WIDE R10, R252, 0x4, R78 ;  /* 0x00000004fc0a7825 */ /* 0x002fc400078e024e */
[----:B------:R1:W-:Y:S02]  /*40430*/  STL.64 [R1+0xbb0], R20 ;  /* 0x000bb01401007387 */ /* 0x0003e40000100a00 */
[C---:B------:R-:W-:Y:S02]  /*40440*/  IMAD.WIDE R30, R252.reuse, 0x4, R80 ;  /* 0x00000004fc1e7825 */ /* 0x040fe400078e0250 */
[----:B------:R1:W-:Y:S02]  /*40450*/  LDGSTS.E [R19+0x46000], desc[UR60][R24.64], P4 ;  /* 0x4600000018137fae */ /* 0x0003e4000a12187c */
[C---:B------:R-:W-:Y:S02]  /*40460*/  IMAD.WIDE R28, R252.reuse, 0x4, R82 ;  /* 0x00000004fc1c7825 */ /* 0x040fe400078e0252 */
[----:B------:R4:W-:Y:S04]  /*40470*/  STL.64 [R1+0xba8], R10 ;  /* 0x000ba80a01007387 */ /* 0x0009e80000100a00 */
[----:B------:R-:W-:Y:S04]  /*40480*/  LDGSTS.E [R18+0x46400], desc[UR60][R22.64], P4 ;  /* 0x4640000016127fae */ /* 0x000fe8000a12187c */
[----:B------:R-:W2:Y:S01]  /*40490*/  LDL.LU.64 R34, [R1+0x120] ;  /* 0x0001200001227983 */ /* 0x000ea20000300a00 */
[----:B-1----:R-:W-:-:S03]  /*404a0*/  IMAD.WIDE R24, R252, 0x4, R84 ;  /* 0x00000004fc187825 */ /* 0x002fc600078e0254 */
[----:B------:R1:W-:Y:S04]  /*404b0*/  LDGSTS.E [R9+0x46800], desc[UR60][R20.64], P4 ;  /* 0x4680000014097fae */ /* 0x0003e8000a12187c */
[----:B------:R-:W2:Y:S04]  /*404c0*/  LDL.LU.64 R32, [R1+0x100] ;  /* 0x0001000001207983 */ /* 0x000ea80000300a00 */
[----:B------:R2:W-:Y:S04]  /*404d0*/  LDGSTS.E [R8+0x46c00], desc[UR60][R10.64], P4 ;  /* 0x46c000000a087fae */ /* 0x0005e8000a12187c */
[----:B----4-:R-:W4:Y:S01]  /*404e0*/  LDL.LU.64 R22, [R1+0xe0] ;  /* 0x0000e00001167983 */ /* 0x010f220000300a00 */
[----:B-1----:R-:W-:-:S03]  /*404f0*/  IMAD.WIDE R20, R252, 0x4, R86 ;  /* 0x00000004fc147825 */ /* 0x002fc600078e0256 */
[----:B------:R-:W-:Y:S04]  /*40500*/  LDGSTS.E [R19+0x47000], desc[UR60][R30.64], P4 ;  /* 0x470000001e137fae */ /* 0x000fe8000a12187c */
[----:B------:R-:W4:Y:S01]  /*40510*/  LDL.LU.64 R10, [R1+0xc0] ;  /* 0x0000c000010a7983 */ /* 0x000f220000300a00 */
[----:B------:R-:W-:-:S03]  /*40520*/  IMAD.WIDE R40, R252, 0x4, R88 ;  /* 0x00000004fc287825 */ /* 0x000fc600078e0258 */
[----:B------:R-:W-:Y:S04]  /*40530*/  STL.64 [R1+0xba0], R30 ;  /* 0x000ba01e01007387 */ /* 0x000fe80000100a00 */
[----:B------:R-:W-:Y:S01]  /*40540*/  STL.64 [R1+0xb98], R28 ;  /* 0x000b981c01007387 */ /* 0x000fe20000100a00 */
[----:B------:R-:W-:-:S03]  /*40550*/  IMAD.WIDE R38, R252, 0x4, R90 ;  /* 0x00000004fc267825 */ /* 0x000fc600078e025a */
[----:B------:R1:W-:Y:S04]  /*40560*/  STL.64 [R1+0xb90], R24 ;  /* 0x000b901801007387 */ /* 0x0003e80000100a00 */
[----:B------:R-:W-:Y:S04]  /*40570*/  LDGSTS.E [R18+0x47400], desc[UR60][R28.64], P4 ;  /* 0x474000001c127fae */ /* 0x000fe8000a12187c */
[----:B------:R4:W-:Y:S04]  /*40580*/  LDGSTS.E [R9+0x47800], desc[UR60][R24.64], P4 ;  /* 0x4780000018097fae */ /* 0x0009e8000a12187c */
[----:B------:R1:W-:Y:S01]  /*40590*/  STL.64 [R1+0xb88], R20 ;  /* 0x000b881401007387 */ /* 0x0003e20000100a00 */
[----:B------:R-:W-:-:S03]  /*405a0*/  IMAD.WIDE R36, R252, 0x4, R92 ;  /* 0x00000004fc247825 */ /* 0x000fc600078e025c */
[----:B------:R-:W-:Y:S04]  /*405b0*/  LDGSTS.E [R8+0x47c00], desc[UR60][R20.64], P4 ;  /* 0x47c0000014087fae */ /* 0x000fe8000a12187c */
[----:B-1----:R-:W4:Y:S04]  /*405c0*/  LDL.LU.64 R24, [R1+0xa0] ;  /* 0x0000a00001187983 */ /* 0x002f280000300a00 */
[----:B------:R-:W-:Y:S04]  /*405d0*/  LDGSTS.E [R19+0x60000], desc[UR60][R40.64], P4 ;  /* 0x6000000028137fae */ /* 0x000fe8000a12187c */
[----:B------:R-:W4:Y:S04]  /*405e0*/  LDL.LU.64 R20, [R1+0x80] ;  /* 0x0000800001147983 */ /* 0x000f280000300a00 */
[----:B------:R-:W4:Y:S04]  /*405f0*/  LDL.LU.64 R30, [R1+0x60] ;  /* 0x00006000011e7983 */ /* 0x000f280000300a00 */
[----:B------:R-:W4:Y:S04]  /*40600*/  LDL.LU.64 R28, [R1+0x40] ;  /* 0x00004000011c7983 */ /* 0x000f280000300a00 */
[----:B------:R-:W-:Y:S01]  /*40610*/  STL.64 [R1+0xb80], R40 ;  /* 0x000b802801007387 */ /* 0x000fe20000100a00 */
[----:B---3--:R-:W-:-:S05]  /*40620*/  IMAD.WIDE R26, R252, 0x4, R26 ;  /* 0x00000004fc1a7825 */ /* 0x008fca00078e021a */
[----:B------:R1:W-:Y:S04]  /*40630*/  STL.64 [R1+0xb78], R26 ;  /* 0x000b781a01007387 */ /* 0x0003e80000100a00 */
[----:B------:R-:W-:Y:S04]  /*40640*/  STL.64 [R1+0xb70], R38 ;  /* 0x000b702601007387 */ /* 0x000fe80000100a00 */
[----:B------:R-:W3:Y:S04]  /*40650*/  LDL.LU.64 R244, [R1+0x20] ;  /* 0x0000200001f47983 */ /* 0x000ee80000300a00 */
[----:B------:R-:W-:Y:S04]  /*40660*/  LDGSTS.E [R18+0x60400], desc[UR60][R26.64], P4 ;  /* 0x604000001a127fae */ /* 0x000fe8000a12187c */
[----:B------:R-:W-:Y:S04]  /*40670*/  STL.64 [R1+0xb68], R36 ;  /* 0x000b682401007387 */ /* 0x000fe80000100a00 */
[----:B------:R-:W-:Y:S04]  /*40680*/  LDGSTS.E [R9+0x60800], desc[UR60][R38.64], P4 ;  /* 0x6080000026097fae */ /* 0x000fe8000a12187c */
[----:B-1----:R-:W3:Y:S04]  /*40690*/  LDL.LU.64 R26, [R1] ;  /* 0x00000000011a7983 */ /* 0x002ee80000300a00 */
[----:B------:R-:W-:Y:S01]  /*406a0*/  LDGSTS.E [R8+0x60c00], desc[UR60][R36.64], P4 ;  /* 0x60c0000024087fae */ /* 0x000fe2000a12187c */
[----:B--2---:R-:W-:-:S04]  /*406b0*/  IMAD.WIDE R34, R252, 0x4, R34 ;  /* 0x00000004fc227825 */ /* 0x004fc800078e0222 */
[C---:B------:R-:W-:Y:S01]  /*406c0*/  IMAD.WIDE R32, R252.reuse, 0x4, R32 ;  /* 0x00000004fc207825 */ /* 0x040fe200078e0220 */
[----:B------:R-:W-:Y:S04]  /*406d0*/  STL.64 [R1+0xb60], R34 ;  /* 0x000b602201007387 */ /* 0x000fe80000100a00 */
[----:B------:R-:W-:Y:S01]  /*406e0*/  LDGSTS.E [R19+0x61000], desc[UR60][R34.64], P4 ;  /* 0x6100000022137fae */ /* 0x000fe2000a12187c */
[----:B----4-:R-:W-:-:S03]  /*406f0*/  IMAD.WIDE R22, R252, 0x4, R22 ;  /* 0x00000004fc167825 */ /* 0x010fc600078e0216 */
[----:B------:R-:W-:Y:S04]  /*40700*/  STL.64 [R1+0xb58], R32 ;  /* 0x000b582001007387 */ /* 0x000fe80000100a00 */
[----:B------:R-:W-:Y:S01]  /*40710*/  LDGSTS.E [R18+0x61400], desc[UR60][R32.64], P4 ;  /* 0x6140000020127fae */ /* 0x000fe2000a12187c */
[----:B------:R-:W-:-:S03]  /*40720*/  IMAD.WIDE R10, R252, 0x4, R10 ;  /* 0x00000004fc0a7825 */ /* 0x000fc600078e020a */
[----:B------:R1:W-:Y:S04]  /*40730*/  STL.64 [R1+0xb50], R22 ;  /* 0x000b501601007387 */ /* 0x0003e80000100a00 */
[----:B------:R1:W-:Y:S04]  /*40740*/  LDGSTS.E [R9+0x61800], desc[UR60][R22.64], P4 ;  /* 0x6180000016097fae */ /* 0x0003e8000a12187c */
[----:B------:R2:W-:Y:S04]  /*40750*/  STL.64 [R1+0xb48], R10 ;  /* 0x000b480a01007387 */ /* 0x0005e80000100a00 */
[----:B------:R2:W-:Y:S01]  /*40760*/  LDGSTS.E [R8+0x61c00], desc[UR60][R10.64], P4 ;  /* 0x61c000000a087fae */ /* 0x0005e2000a12187c */
[----:B------:R-:W-:-:S04]  /*40770*/  IMAD.WIDE R24, R252, 0x4, R24 ;  /* 0x00000004fc187825 */ /* 0x000fc800078e0218 */
[C---:B-1----:R-:W-:Y:S01]  /*40780*/  IMAD.WIDE R22, R252.reuse, 0x4, R20 ;  /* 0x00000004fc167825 */ /* 0x042fe200078e0214 */
[----:B------:R-:W-:Y:S03]  /*40790*/  STL.64 [R1+0xb40], R24 ;  /* 0x000b401801007387 */ /* 0x000fe60000100a00 */
[C---:B------:R-:W-:Y:S01]  /*407a0*/  IMAD.WIDE R20, R252.reuse, 0x4, R30 ;  /* 0x00000004fc147825 */ /* 0x040fe200078e021e */
[----:B------:R-:W-:Y:S03]  /*407b0*/  LDGSTS.E [R19+0x62000], desc[UR60][R24.64], P4 ;  /* 0x6200000018137fae */ /* 0x000fe6000a12187c */
[C---:B--2---:R-:W-:Y:S01]  /*407c0*/  IMAD.WIDE R10, R252.reuse, 0x4, R28 ;  /* 0x00000004fc0a7825 */ /* 0x044fe200078e021c */
[----:B------:R-:W-:Y:S04]  /*407d0*/  STL.64 [R1+0xb38], R22 ;  /* 0x000b381601007387 */ /* 0x000fe80000100a00 */
[----:B------:R-:W-:Y:S04]  /*407e0*/  LDGSTS.E [R18+0x62400], desc[UR60][R22.64], P4 ;  /* 0x6240000016127fae */ /* 0x000fe8000a12187c */
[----:B------:R1:W-:Y:S04]  /*407f0*/  STL.64 [R1+0xb30], R20 ;  /* 0x000b301401007387 */ /* 0x0003e80000100a00 */
[----:B------:R1:W-:Y:S04]  /*40800*/  LDGSTS.E [R9+0x62800], desc[UR60][R20.64], P4 ;  /* 0x6280000014097fae */ /* 0x0003e8000a12187c */
[----:B------:R2:W-:Y:S04]  /*40810*/  STL.64 [R1+0xb28], R10 ;  /* 0x000b280a01007387 */ /* 0x0005e80000100a00 */
[----:B------:R2:W-:Y:S01]  /*40820*/  LDGSTS.E [R8+0x62c00], desc[UR60][R10.64], P4 ;  /* 0x62c000000a087fae */ /* 0x0005e2000a12187c */
[----:B-1----:R-:W-:-:S04]  /*40830*/  IMAD.WIDE R20, R252, 0x4, R94 ;  /* 0x00000004fc147825 */ /* 0x002fc800078e025e */
[----:B--2---:R-:W-:-:S04]  /*40840*/  IMAD.WIDE R10, R252, 0x4, R96 ;  /* 0x00000004fc0a7825 */ /* 0x004fc800078e0260 */
[----:B---3--:R-:W-:-:S05]  /*40850*/  IMAD.WIDE R24, R252, 0x4, R244 ;  /* 0x00000004fc187825 */ /* 0x008fca00078e02f4 */
[----:B------:R1:W-:Y:S04]  /*40860*/  STL.64 [R1+0xb20], R24 ;  /* 0x000b201801007387 */ /* 0x0003e80000100a00 */
[----:B------:R1:W-:Y:S01]  /*40870*/  LDGSTS.E [R19+0x63000], desc[UR60][R24.64], P4 ;  /* 0x6300000018137fae */ /* 0x0003e2000a12187c */
[----:B------:R-:W-:-:S05]  /*40880*/  IMAD.WIDE R22, R252, 0x4, R26 ;  /* 0x00000004fc167825 */ /* 0x000fca00078e021a */
[----:B------:R2:W-:Y:S01]  /*40890*/  STL.64 [R1+0xb18], R22 ;  /* 0x000b181601007387 */ /* 0x0005e20000100a00 */
[----:B-1----:R-:W-:-:S03]  /*408a0*/  IMAD.WIDE R24, R252, 0x4, R98 ;  /* 0x00000004fc187825 */ /* 0x002fc600078e0262 */
[----:B------:R2:W-:Y:S04]  /*408b0*/  LDGSTS.E [R18+0x63400], desc[UR60][R22.64], P4 ;  /* 0x6340000016127fae */ /* 0x0005e8000a12187c */
[----:B------:R1:W-:Y:S04]  /*408c0*/  STL.64 [R1+0xb10], R20 ;  /* 0x000b101401007387 */ /* 0x0003e80000100a00 */
[----:B------:R1:W-:Y:S01]  /*408d0*/  LDGSTS.E [R9+0x63800], desc[UR60][R20.64], P4 ;  /* 0x6380000014097fae */ /* 0x0003e2000a12187c */
[----:B--2---:R-:W-:-:S03]  /*408e0*/  IMAD.WIDE R22, R252, 0x4, R100 ;  /* 0x00000004fc167825 */ /* 0x004fc600078e0264 */
[----:B------:R2:W-:Y:S04]  /*408f0*/  STL.64 [R1+0xb08], R10 ;  /* 0x000b080a01007387 */ /* 0x0005e80000100a00 */
[----:B------:R2:W-:Y:S01]  /*40900*/  LDGSTS.E [R8+0x63c00], desc[UR60][R10.64], P4 ;  /* 0x63c000000a087fae */ /* 0x0005e2000a12187c */
[----:B-1----:R-:W-:-:S03]  /*40910*/  IMAD.WIDE R20, R252, 0x4, R102 ;  /* 0x00000004fc147825 */ /* 0x002fc600078e0266 */
        /* <DEDUP_REMOVED lines=13> */
[----:B------:R3:W-:Y:S01]  /*409f0*/  STL.64 [R1+0xad8], R22 ;  /* 0x000ad81601007387 */ /* 0x0007e20000100a00 */
[----:B--2---:R-:W-:-:S03]  /*40a00*/  IMAD.WIDE R10, R252, 0x4, R112 ;  /* 0x00000004fc0a7825 */ /* 0x004fc600078e0270 */
[----:B------:R2:W-:Y:S04]  /*40a10*/  STL.64 [R1+0xad0], R20 ;  /* 0x000ad01401007387 */ /* 0x0005e80000100a00 */
[----:B------:R4:W-:Y:S04]  /*40a20*/  STL.64 [R1+0xac8], R10 ;  /* 0x000ac80a01007387 */ /* 0x0009e80000100a00 */
[----:B------:R-:W4:Y:S04]  /*40a30*/  LDL.LU.64 R30, [R1+0x4d8] ;  /* 0x0004d800011e7983 */ /* 0x000f280000300a00 */
[----:B------:R-:W4:Y:S04]  /*40a40*/  LDL.LU.64 R28, [R1+0x4b8] ;  /* 0x0004b800011c7983 */ /* 0x000f280000300a00 */
[----:B------:R-:W4:Y:S04]  /*40a50*/  LDL.LU.64 R26, [R1+0x498] ;  /* 0x00049800011a7983 */ /* 0x000f280000300a00 */
[----:B------:R1:W-:Y:S04]  /*40a60*/  LDGSTS.E [R19+0x65000], desc[UR60][R24.64], P4 ;  /* 0x6500000018137fae */ /* 0x0003e8000a12187c */
[----:B------:R3:W-:Y:S04]  /*40a70*/  LDGSTS.E [R18+0x65400], desc[UR60][R22.64], P4 ;  /* 0x6540000016127fae */ /* 0x0007e8000a12187c */
[----:B------:R2:W-:Y:S01]  /*40a80*/  LDGSTS.E [R9+0x65800], desc[UR60][R20.64], P4 ;  /* 0x6580000014097fae */ /* 0x0005e2000a12187c */
[----:B-1----:R-:W-:-:S03]  /*40a90*/  IMAD.WIDE R24, R252, 0x4, R114 ;  /* 0x00000004fc187825 */ /* 0x002fc600078e0272 */
[----:B------:R4:W-:Y:S01]  /*40aa0*/  LDGSTS.E [R8+0x65c00], desc[UR60][R10.64], P4 ;  /* 0x65c000000a087fae */ /* 0x0009e2000a12187c */
[----:B---3--:R-:W-:-:S03]  /*40ab0*/  IMAD.WIDE R22, R252, 0x4, R116 ;  /* 0x00000004fc167825 */ /* 0x008fc600078e0274 */
[----:B------:R-:W-:Y:S01]  /*40ac0*/  STL.64 [R1+0xac0], R24 ;  /* 0x000ac01801007387 */ /* 0x000fe20000100a00 */
[----:B--2---:R-:W-:-:S03]  /*40ad0*/  IMAD.WIDE R20, R252, 0x4, R118 ;  /* 0x00000004fc147825 */ /* 0x004fc600078e0276 */
[----:B------:R1:W-:Y:S01]  /*40ae0*/  STL.64 [R1+0xab8], R22 ;  /* 0x000ab81601007387 */ /* 0x0003e20000100a00 */
[----:B----4-:R-:W-:-:S03]  /*40af0*/  IMAD.WIDE R10, R252, 0x4, R120 ;  /* 0x00000004fc0a7825 */ /* 0x010fc600078e0278 */
[----:B------:R-:W-:Y:S04]  /*40b00*/  LDGSTS.E [R19+0x66000], desc[UR60][R24.64], P4 ;  /* 0x6600000018137fae */ /* 0x000fe8000a12187c */
[----:B------:R2:W-:Y:S01]  /*40b10*/  STL.64 [R1+0xab0], R20 ;  /* 0x000ab01401007387 */ /* 0x0005e20000100a00 */
[----:B------:R-:W-:-:S03]  /*40b20*/  IMAD.WIDE R38, R252, 0x4, R122 ;  /* 0x00000004fc267825 */ /* 0x000fc600078e027a */
[----:B------:R-:W-:Y:S01]  /*40b30*/  LDGSTS.E [R18+0x66400], desc[UR60][R22.64], P4 ;  /* 0x6640000016127fae */ /* 0x000fe2000a12187c */
[----:B------:R-:W-:-:S03]  /*40b40*/  IMAD.WIDE R36, R252, 0x4, R124 ;  /* 0x00000004fc247825 */ /* 0x000fc600078e027c */
[----:B------:R3:W-:Y:S01]  /*40b50*/  STL.64 [R1+0xaa8], R10 ;  /* 0x000aa80a01007387 */ /* 0x0007e20000100a00 */
[----:B------:R-:W-:-:S03]  /*40b60*/  IMAD.WIDE R34, R252, 0x4, R126 ;  /* 0x00000004fc227825 */ /* 0x000fc600078e027e */
[----:B------:R2:W-:Y:S04]  /*40b70*/  LDGSTS.E [R9+0x66800], desc[UR60][R20.64], P4 ;  /* 0x6680000014097fae */ /* 0x0005e8000a12187c */
[----:B-1----:R-:W4:Y:S04]  /*40b80*/  LDL.LU.64 R22, [R1+0x478] ;  /* 0x0004780001167983 */ /* 0x002f280000300a00 */
[----:B------:R-:W-:Y:S04]  /*40b90*/  LDGSTS.E [R8+0x66c00], desc[UR60][R10.64], P4 ;  /* 0x66c000000a087fae */ /* 0x000fe8000a12187c */
[----:B------:R-:W4:Y:S01]  /*40ba0*/  LDL.LU.64 R24, [R1+0x458] ;  /* 0x0004580001187983 */ /* 0x000f220000300a00 */
[----:B--2---:R-:W-:-:S03]  /*40bb0*/  IMAD.WIDE R20, R252, 0x4, R128 ;  /* 0x00000004fc147825 */ /* 0x004fc600078e0280 */
[----:B------:R1:W-:Y:S04]  /*40bc0*/  LDGSTS.E [R19+0x67000], desc[UR60][R38.64], P4 ;  /* 0x6700000026137fae */ /* 0x0003e8000a12187c */
[----:B---3--:R-:W2:Y:S04]  /*40bd0*/  LDL.LU.64 R10, [R1+0x438] ;  /* 0x00043800010a7983 */ /* 0x008ea80000300a00 */
[----:B------:R-:W3:Y:S04]  /*40be0*/  LDL.LU.64 R32, [R1+0x418] ;  /* 0x0004180001207983 */ /* 0x000ee80000300a00 */
[----:B------:R-:W-:Y:S04]  /*40bf0*/  STL.64 [R1+0xaa0], R38 ;  /* 0x000aa02601007387 */ /* 0x000fe80000100a00 */
[----:B------:R-:W-:Y:S04]  /*40c00*/  STL.64 [R1+0xa98], R36 ;  /* 0x000a982401007387 */ /* 0x000fe80000100a00 */
[----:B------:R-:W-:Y:S04]  /*40c10*/  STL.64 [R1+0xa90], R34 ;  /* 0x000a902201007387 */ /* 0x000fe80000100a00 */
[----:B------:R-:W3:Y:S04]  /*40c20*/  LDL.LU.64 R244, [R1+0x3f8] ;  /* 0x0003f80001f47983 */ /* 0x000ee80000300a00 */
[----:B------:R1:W-:Y:S04]  /*40c30*/  LDGSTS.E [R18+0x67400], desc[UR60][R36.64], P4 ;  /* 0x6740000024127fae */ /* 0x0003e8000a12187c */
[----:B------:R1:W-:Y:S04]  /*40c40*/  LDGSTS.E [R9+0x67800], desc[UR60][R34.64], P4 ;  /* 0x6780000022097fae */ /* 0x0003e8000a12187c */
[----:B------:R1:W-:Y:S04]  /*40c50*/  STL.64 [R1+0xa88], R20 ;  /* 0x000a881401007387 */ /* 0x0003e80000100a00 */
[----:B------:R1:W-:Y:S04]  /*40c60*/  LDGSTS.E [R8+0x67c00], desc[UR60][R20.64], P4 ;  /* 0x67c0000014087fae */ /* 0x0003e8000a12187c */
[----:B-1----:R-:W3:Y:S01]  /*40c70*/  LDL.LU.64 R20, [R1+0x3d8] ;  /* 0x0003d80001147983 */ /* 0x002ee20000300a00 */
[----:B------:R-:W-:-:S03]  /*40c80*/  IMAD.WIDE R38, R252, 0x4, R30 ;  /* 0x00000004fc267825 */ /* 0x000fc600078e021e */
[----:B------:R-:W3:Y:S01]  /*40c90*/  LDL.LU.64 R30, [R1+0x3b8] ;  /* 0x0003b800011e7983 */ /* 0x000ee20000300a00 */
[----:B------:R-:W-:-:S03]  /*40ca0*/  IMAD.WIDE R36, R252, 0x4, R28 ;  /* 0x00000004fc247825 */ /* 0x000fc600078e021c */
[----:B------:R1:W-:Y:S04]  /*40cb0*/  STL.64 [R1+0xa80], R38 ;  /* 0x000a802601007387 */ /* 0x0003e80000100a00 */
[----:B------:R-:W3:Y:S01]  /*40cc0*/  LDL.LU.64 R28, [R1+0x398] ;  /* 0x00039800011c7983 */ /* 0x000ee20000300a00 */
[----:B------:R-:W-:-:S03]  /*40cd0*/  IMAD.WIDE R34, R252, 0x4, R26 ;  /* 0x00000004fc227825 */ /* 0x000fc600078e021a */
[----:B------:R2:W-:Y:S04]  /*40ce0*/  STL.64 [R1+0xa78], R36 ;  /* 0x000a782401007387 */ /* 0x0005e80000100a00 */
[----:B------:R-:W3:Y:S01]  /*40cf0*/  LDL.LU.64 R26, [R1+0x380] ;  /* 0x00038000011a7983 */ /* 0x000ee20000300a00 */
[C---:B------:R-:W-:Y:S01]  /*40d00*/  IADD3 R19, R246.reuse, 0x100000, RZ ;  /* 0x00100000f6137810 */ /* 0x040fe20007ffe0ff */
[C---:B------:R-:W-:Y:S01]  /*40d10*/  VIADD R18, R246.reuse, 0x100000 ;  /* 0x00100000f6127836 */ /* 0x040fe20000000000 */
[C---:B------:R-:W-:Y:S01]  /*40d20*/  IADD3 R8, R246.reuse, 0x100000, RZ ;  /* 0x00100000f6087810 */ /* 0x040fe20007ffe0ff */
[----:B------:R-:W-:Y:S01]  /*40d30*/  VIADD R9, R246, 0x100000 ;  /* 0x00100000f6097836 */ /* 0x000fe20000000000 */
[----:B------:R3:W-:Y:S04]  /*40d40*/  STL.64 [R1+0xa70], R34 ;  /* 0x000a702201007387 */ /* 0x0007e80000100a00 */
[----:B------:R1:W-:Y:S04]  /*40d50*/  LDGSTS.E [R19+0x40080], desc[UR60][R38.64], P4 ;  /* 0x4008000026137fae */ /* 0x0003e8000a12187c */
[----:B------:R2:W-:Y:S04]  /*40d60*/  LDGSTS.E [R18+0x40480], desc[UR60][R36.64], P4 ;  /* 0x4048000024127fae */ /* 0x0005e8000a12187c */
[----:B------:R3:W-:Y:S01]  /*40d70*/  LDGSTS.E [R9+0x40880], desc[UR60][R34.64], P4 ;  /* 0x4088000022097fae */ /* 0x0007e2000a12187c */
[----:B----4-:R-:W-:-:S05]  /*40d80*/  IMAD.WIDE R22, R252, 0x4, R22 ;  /* 0x00000004fc167825 */ /* 0x010fca00078e0216 */
[----:B------:R4:W-:Y:S01]  /*40d90*/  STL.64 [R1+0xa68], R22 ;  /* 0x000a681601007387 */ /* 0x0009e20000100a00 */
[----:B-1----:R-:W-:-:S03]  /*40da0*/  IMAD.WIDE R38, R252, 0x4, R24 ;  /* 0x00000004fc267825 */ /* 0x002fc600078e0218 */
[----:B------:R-:W-:Y:S04]  /*40db0*/  LDGSTS.E [R8+0x40c80], desc[UR60][R22.64], P4 ;  /* 0x40c8000016087fae */ /* 0x000fe8000a12187c */
[----:B------:R-:W4:Y:S01]  /*40dc0*/  LDL.LU.64 R24, [R1+0x368] ;  /* 0x0003680001187983 */ /* 0x000f220000300a00 */
[----:B--2---:R-:W-:-:S03]  /*40dd0*/  IMAD.WIDE R36, R252, 0x4, R10 ;  /* 0x00000004fc247825 */ /* 0x004fc600078e020a */
[----:B------:R-:W-:Y:S01]  /*40de0*/  LDGSTS.E [R19+0x41080], desc[UR60][R38.64], P4 ;  /* 0x4108000026137fae */ /* 0x000fe2000a12187c */
[----:B---3--:R-:W-:-:S03]  /*40df0*/  IMAD.WIDE R34, R252, 0x4, R32 ;  /* 0x00000004fc227825 */ /* 0x008fc600078e0220 */
[----:B----4-:R-:W2:Y:S04]  /*40e00*/  LDL.LU.64 R22, [R1+0x350] ;  /* 0x0003500001167983 */ /* 0x010ea80000300a00 */
[----:B------:R-:W-:Y:S04]  /*40e10*/  STL.64 [R1+0xa60], R38 ;  /* 0x000a602601007387 */ /* 0x000fe80000100a00 */
[----:B------:R-:W3:Y:S04]  /*40e20*/  LDL.LU.64 R10, [R1+0x338] ;  /* 0x00033800010a7983 */ /* 0x000ee80000300a00 */
[----:B------:R1:W-:Y:S01]  /*40e30*/  STL.64 [R1+0xa58], R36 ;  /* 0x000a582401007387 */ /* 0x0003e20000100a00 */
[----:B------:R-:W-:-:S03]  /*40e40*/  IMAD.WIDE R32, R252, 0x4, R244 ;  /* 0x00000004fc207825 */ /* 0x000fc600078e02f4 */
[----:B------:R4:W-:Y:S04]  /*40e50*/  STL.64 [R1+0xa50], R34 ;  /* 0x000a502201007387 */ /* 0x0009e80000100a00 */
[----:B------:R4:W-:Y:S04]  /*40e60*/  STL.64 [R1+0xa48], R32 ;  /* 0x000a482001007387 */ /* 0x0009e80000100a00 */
[----:B------:R-:W3:Y:S04]  /*40e70*/  LDL.LU.64 R244, [R1+0x320] ;  /* 0x0003200001f47983 */ /* 0x000ee80000300a00 */
[----:B------:R1:W-:Y:S04]  /*40e80*/  LDGSTS.E [R18+0x41480], desc[UR60][R36.64], P4 ;  /* 0x4148000024127fae */ /* 0x0003e8000a12187c */
[----:B------:R4:W-:Y:S04]  /*40e90*/  LDGSTS.E [R9+0x41880], desc[UR60][R34.64], P4 ;  /* 0x4188000022097fae */ /* 0x0009e8000a12187c */
[----:B------:R4:W-:Y:S01]  /*40ea0*/  LDGSTS.E [R8+0x41c80], desc[UR60][R32.64], P4 ;  /* 0x41c8000020087fae */ /* 0x0009e2000a12187c */
[----:B-1----:R-:W-:-:S03]  /*40eb0*/  IMAD.WIDE R36, R252, 0x4, R20 ;  /* 0x00000004fc247825 */ /* 0x002fc600078e0214 */
[----:B------:R-:W3:Y:S04]  /*40ec0*/  LDL.LU.64 R20, [R1+0x308] ;  /* 0x0003080001147983 */ /* 0x000ee80000300a00 */
[----:B------:R-:W-:Y:S04]  /*40ed0*/  STL.64 [R1+0xa40], R36 ;  /* 0x000a402401007387 */ /* 0x000fe80000100a00 */
[----:B------:R2:W-:Y:S01]  /*40ee0*/  LDGSTS.E [R19+0x42080], desc[UR60][R36.64], P4 ;  /* 0x4208000024137fae */ /* 0x0005e2000a12187c */
[----:B----4-:R-:W-:-:S05]  /*40ef0*/  IMAD.WIDE R34, R252, 0x4, R30 ;  /* 0x00000004fc227825 */ /* 0x010fca00078e021e */
[----:B------:R-:W-:Y:S01]  /*40f00*/  STL.64 [R1+0xa38], R34 ;  /* 0x000a382201007387 */ /* 0x000fe20000100a00 */
[----:B------:R-:W-:-:S03]  /*40f10*/  IMAD.WIDE R28, R252, 0x4, R28 ;  /* 0x00000004fc1c7825 */ /* 0x000fc600078e021c */
[----:B------:R-:W4:Y:S04]  /*40f20*/  LDL.LU.64 R30, [R1+0x2f0] ;  /* 0x0002f000011e7983 */ /* 0x000f280000300a00 */
[----:B------:R1:W-:Y:S01]  /*40f30*/  STL.64 [R1+0xa30], R28 ;  /* 0x000a301c01007387 */ /* 0x0003e20000100a00 */
[----:B------:R-:W-:-:S03]  /*40f40*/  IMAD.WIDE R32, R252, 0x4, R26 ;  /* 0x00000004fc207825 */ /* 0x000fc600078e021a */
[----:B------:R-:W-:Y:S04]  /*40f50*/  LDGSTS.E [R18+0x42480], desc[UR60][R34.64], P4 ;  /* 0x4248000022127fae */ /* 0x000fe8000a12187c */
[----:B------:R-:W4:Y:S04]  /*40f60*/  LDL.LU.64 R26, [R1+0x2d8] ;  /* 0x0002d800011a7983 */ /* 0x000f280000300a00 */
[----:B------:R2:W-:Y:S04]  /*40f70*/  STL.64 [R1+0xa28], R32 ;  /* 0x000a282001007387 */ /* 0x0005e80000100a00 */
[----:B------:R-:W-:Y:S04]  /*40f80*/  LDGSTS.E [R9+0x42880], desc[UR60][R28.64], P4 ;  /* 0x428800001c097fae */ /* 0x000fe8000a12187c */
[----:B------:R-:W-:Y:S04]  /*40f90*/  LDGSTS.E [R8+0x42c80], desc[UR60][R32.64], P4 ;  /* 0x42c8000020087fae */ /* 0x000fe8000a12187c */
[----:B-1----:R-:W4:Y:S01]  /*40fa0*/  LDL.LU.64 R28, [R1+0x2c0] ;  /* 0x0002c000011c7983 */ /* 0x002f220000300a00 */
[----:B------:R-:W-:-:S03]  /*40fb0*/  IMAD.WIDE R38, R252, 0x4, R24 ;  /* 0x00000004fc267825 */ /* 0x000fc600078e0218 */
[----:B------:R-:W4:Y:S04]  /*40fc0*/  LDL.LU.64 R24, [R1+0x2a8] ;  /* 0x0002a80001187983 */ /* 0x000f280000300a00 */
[----:B------:R1:W-:Y:S01]  /*40fd0*/  STL.64 [R1+0xa20], R38 ;  /* 0x000a202601007387 */ /* 0x0003e20000100a00 */
[----:B--2---:R-:W-:-:S03]  /*40fe0*/  IMAD.WIDE R36, R252, 0x4, R22 ;  /* 0x00000004fc247825 */ /* 0x004fc600078e0216 */
[----:B------:R-:W2:Y:S04]  /*40ff0*/  LDL.LU.64 R34, [R1+0x290] ;  /* 0x0002900001227983 */ /* 0x000ea80000300a00 */
[----:B------:R-:W2:Y:S01]  /*41000*/  LDL.LU.64 R32, [R1+0x278] ;  /* 0x0002780001207983 */ /* 0x000ea20000300a00 */
[----:B---3--:R-:W-:-:S03]  /*41010*/  IMAD.WIDE R22, R252, 0x4, R10 ;  /* 0x00000004fc167825 */ /* 0x008fc600078e020a */
[----:B------:R-:W-:Y:S04]  /*41020*/  STL.64 [R1+0xa18], R36 ;  /* 0x000a182401007387 */ /* 0x000fe80000100a00 */
[----:B------:R3:W-:Y:S04]  /*41030*/  STL.64 [R1+0xa10], R22 ;  /* 0x000a101601007387 */ /* 0x0007e80000100a00 */
[----:B------:R1:W-:Y:S04]  /*41040*/  LDGSTS.E [R19+0x43080], desc[UR60][R38.64], P4 ;  /* 0x4308000026137fae */ /* 0x0003e8000a12187c */
[----:B------:R4:W-:Y:S01]  /*41050*/  LDGSTS.E [R18+0x43480], desc[UR60][R36.64], P4 ;  /* 0x4348000024127fae */ /* 0x0009e2000a12187c */
[----:B------:R-:W-:-:S03]  /*41060*/  IMAD.WIDE R10, R252, 0x4, R244 ;  /* 0x00000004fc0a7825 */ /* 0x000fc600078e02f4 */
[----:B------:R-:W2:Y:S04]  /*41070*/  LDL.LU.64 R244, [R1+0x260] ;  /* 0x0002600001f47983 */ /* 0x000ea80000300a00 */
[----:B------:R3:W-:Y:S04]  /*41080*/  STL.64 [R1+0xa08], R10 ;  /* 0x000a080a01007387 */ /* 0x0007e80000100a00 */
[----:B------:R-:W-:Y:S04]  /*41090*/  LDGSTS.E [R9+0x43880], desc[UR60][R22.64], P4 ;  /* 0x4388000016097fae */ /* 0x000fe8000a12187c */
[----:B------:R-:W-:Y:S01]  /*410a0*/  LDGSTS.E [R8+0x43c80], desc[UR60][R10.64], P4 ;  /* 0x43c800000a087fae */ /* 0x000fe2000a12187c */
[----:B-1----:R-:W-:-:S03]  /*410b0*/  IMAD.WIDE R38, R252, 0x4, R20 ;  /* 0x00000004fc267825 */ /* 0x002fc600078e0214 */
[----:B---3--:R-:W3:Y:S04]  /*410c0*/  LDL.LU.64 R22, [R1+0x248] ;  /* 0x0002480001167983 */ /* 0x008ee80000300a00 */
[----:B------:R-:W3:Y:S04]  /*410d0*/  LDL.LU.64 R10, [R1+0x230] ;  /* 0x00023000010a7983 */ /* 0x000ee80000300a00 */
[----:B------:R-:W3:Y:S04]  /*410e0*/  LDL.LU.64 R20, [R1+0x218] ;  /* 0x0002180001147983 */ /* 0x000ee80000300a00 */
[----:B------:R-:W-:Y:S04]  /*410f0*/  STL.64 [R1+0xa00], R38 ;  /* 0x000a002601007387 */ /* 0x000fe80000100a00 */
[----:B------:R-:W-:Y:S01]  /*41100*/  LDGSTS.E [R19+0x44080], desc[UR60][R38.64], P4 ;  /* 0x4408000026137fae */ /* 0x000fe2000a12187c */
[----:B----4-:R-:W-:-:S05]  /*41110*/  IMAD.WIDE R36, R252, 0x4, R30 ;  /* 0x00000004fc247825 */ /* 0x010fca00078e021e */
[----:B------:R2:W-:Y:S01]  /*41120*/  LDGSTS.E [R18+0x44480], desc[UR60][R36.64], P4 ;  /* 0x4448000024127fae */ /* 0x0005e2000a12187c */
[----:B------:R-:W-:-:S03]  /*41130*/  IMAD.WIDE R30, R252, 0x4, R26 ;  /* 0x00000004fc1e7825 */ /* 0x000fc600078e021a */
[----:B------:R-:W4:Y:S04]  /*41140*/  LDL.LU.64 R26, [R1+0x200] ;  /* 0x00020000011a7983 */ /* 0x000f280000300a00 */
[----:B------:R-:W-:Y:S04]  /*41150*/  STL.64 [R1+0x9f8], R36 ;  /* 0x0009f82401007387 */ /* 0x000fe80000100a00 */
[----:B------:R1:W-:Y:S04]  /*41160*/  STL.64 [R1+0x9f0], R30 ;  /* 0x0009f01e01007387 */ /* 0x0003e80000100a00 */
[----:B------:R-:W-:Y:S01]  /*41170*/  LDGSTS.E [R9+0x44880], desc[UR60][R30.64], P4 ;  /* 0x448800001e097fae */ /* 0x000fe2000a12187c */
[----:B------:R-:W-:-:S05]  /*41180*/  IMAD.WIDE R28, R252, 0x4, R28 ;  /* 0x00000004fc1c7825 */ /* 0x000fca00078e021c */
[----:B------:R1:W-:Y:S04]  /*41190*/  STL.64 [R1+0x9e8], R28 ;  /* 0x0009e81c01007387 */ /* 0x0003e80000100a00 */
[----:B------:R-:W-:Y:S04]  /*411a0*/  LDGSTS.E [R8+0x44c80], desc[UR60][R28.64], P4 ;  /* 0x44c800001c087fae */ /* 0x000fe8000a12187c */
[----:B-1----:R-:W4:Y:S04]  /*411b0*/  LDL.LU.64 R30, [R1+0x1e8] ;  /* 0x0001e800011e7983 */ /* 0x002f280000300a00 */
[----:B------:R-:W4:Y:S01]  /*411c0*/  LDL.LU.64 R28, [R1+0x1d0] ;  /* 0x0001d000011c7983 */ /* 0x000f220000300a00 */
[----:B------:R-:W-:-:S04]  /*411d0*/  IMAD.WIDE R24, R252, 0x4, R24 ;  /* 0x00000004fc187825 */ /* 0x000fc800078e0218 */
[C---:B--2---:R-:W-:Y:S01]  /*411e0*/  IMAD.WIDE R36, R252.reuse, 0x4, R34 ;  /* 0x00000004fc247825 */ /* 0x044fe200078e0222 */
[----:B------:R1:W-:Y:S03]  /*411f0*/  STL.64 [R1+0x9e0], R24 ;  /* 0x0009e01801007387 */ /* 0x0003e60000100a00 */
[C---:B------:R-:W-:Y:S01]  /*41200*/  IMAD.WIDE R34, R252.reuse, 0x4, R32 ;  /* 0x00000004fc227825 */ /* 0x040fe200078e0220 */
[----:B------:R-:W-:Y:S04]  /*41210*/  STL.64 [R1+0x9d8], R36 ;  /* 0x0009d82401007387 */ /* 0x000fe80000100a00 */
[----:B------:R-:W-:Y:S04]  /*41220*/  LDGSTS.E [R19+0x45080], desc[UR60][R24.64], P4 ;  /* 0x4508000018137fae */ /* 0x000fe8000a12187c */
[----:B------:R-:W-:Y:S04]  /*41230*/  STL.64 [R1+0x9d0], R34 ;  /* 0x0009d02201007387 */ /* 0x000fe80000100a00 */
[----:B------:R-:W-:Y:S04]  /*41240*/  LDGSTS.E [R18+0x45480], desc[UR60][R36.64], P4 ;  /* 0x4548000024127fae */ /* 0x000fe8000a12187c */
[----:B-1----:R-:W2:Y:S01]  /*41250*/  LDL.LU.64 R24, [R1+0x1b8] ;  /* 0x0001b80001187983 */ /* 0x002ea20000300a00 */
[----:B------:R-:W-:-:S03]  /*41260*/  IMAD.WIDE R32, R252, 0x4, R244 ;  /* 0x00000004fc207825 */ /* 0x000fc600078e02f4 */
[----:B------:R-:W-:Y:S04]  /*41270*/  LDGSTS.E [R9+0x45880], desc[UR60][R34.64], P4 ;  /* 0x4588000022097fae */ /* 0x000fe8000a12187c */
[----:B------:R3:W-:Y:S04]  /*41280*/  STL.64 [R1+0x9c8], R32 ;  /* 0x0009c82001007387 */ /* 0x0007e80000100a00 */
[----:B------:R3:W-:Y:S04]  /*41290*/  LDGSTS.E [R8+0x45c80], desc[UR60][R32.64], P4 ;  /* 0x45c8000020087fae */ /* 0x0007e8000a12187c */
[----:B------:R-:W2:Y:S01]  /*412a0*/  LDL.LU.64 R244, [R1+0x1a0] ;  /* 0x0001a00001f47983 */ /* 0x000ea20000300a00 */
[----:B---3--:R-:W-:-:S04]  /*412b0*/  IMAD.WIDE R32, R252, 0x4, R22 ;  /* 0x00000004fc207825 */ /* 0x008fc800078e0216 */
[C---:B------:R-:W-:Y:S01]  /*412c0*/  IMAD.WIDE R22, R252.reuse, 0x4, R10 ;  /* 0x00000004fc167825 */ /* 0x040fe200078e020a */
[----:B------:R1:W-:Y:S03]  /*412d0*/  STL.64 [R1+0x9c0], R32 ;  /* 0x0009c02001007387 */ /* 0x0003e60000100a00 */
[C---:B------:R-:W-:Y:S01]  /*412e0*/  IMAD.WIDE R20, R252.reuse, 0x4, R20 ;  /* 0x00000004fc147825 */ /* 0x040fe200078e0214 */
[----:B------:R3:W-:Y:S04]  /*412f0*/  STL.64 [R1+0x9b8], R22 ;  /* 0x0009b81601007387 */ /* 0x0007e80000100a00 */
[----:B------:R2:W-:Y:S04]  /*41300*/  LDGSTS.E [R19+0x46080], desc[UR60][R32.64], P4 ;  /* 0x4608000020137fae */ /* 0x0005e8000a12187c */
[----:B------:R2:W-:Y:S04]  /*41310*/  LDGSTS.E [R18+0x46480], desc[UR60][R22.64], P4 ;  /* 0x4648000016127fae */ /* 0x0005e8000a12187c */
[----:B------:R2:W-:Y:S01]  /*41320*/  LDGSTS.E [R9+0x46880], desc[UR60][R20.64], P4 ;  /* 0x4688000014097fae */ /* 0x0005e2000a12187c */
[----:B----4-:R-:W-:-:S03]  /*41330*/  IMAD.WIDE R10, R252, 0x4, R26 ;  /* 0x00000004fc0a7825 */ /* 0x010fc600078e021a */
[----:B------:R-:W4:Y:S04]  /*41340*/  LDL.LU.64 R26, [R1+0x188] ;  /* 0x00018800011a7983 */ /* 0x000f280000300a00 */
[----:B------:R3:W-:Y:S04]  /*41350*/  STL.64 [R1+0x9b0], R20 ;  /* 0x0009b01401007387 */ /* 0x0007e80000100a00 */
[----:B------:R-:W4:Y:S04]  /*41360*/  LDL.LU.64 R38, [R1+0x168] ;  /* 0x0001680001267983 */ /* 0x000f280000300a00 */
[----:B------:R-:W4:Y:S04]  /*41370*/  LDL.LU.64 R36, [R1+0x150] ;  /* 0x0001500001247983 */ /* 0x000f280000300a00 */
[----:B------:R3:W-:Y:S04]  /*41380*/  STL.64 [R1+0x9a8], R10 ;  /* 0x0009a80a01007387 */ /* 0x0007e80000100a00 */
[----:B------:R-:W4:Y:S04]  /*41390*/  LDL.LU.64 R34, [R1+0x138] ;  /* 0x0001380001227983 */ /* 0x000f280000300a00 */
[----:B-1----:R-:W4:Y:S04]  /*413a0*/  LDL.LU.64 R32, [R1+0x118] ;  /* 0x0001180001207983 */ /* 0x002f280000300a00 */
[----:B---3--:R-:W3:Y:S01]  /*413b0*/  LDL.LU.64 R22, [R1+0xf8] ;  /* 0x0000f80001167983 */ /* 0x008ee20000300a00 */
[----:B------:R-:W-:-:S03]  /*413c0*/  IMAD.WIDE R40, R252, 0x4, R30 ;  /* 0x00000004fc287825 */ /* 0x000fc600078e021e */
[----:B------:R1:W-:Y:S01]  /*413d0*/  LDGSTS.E [R8+0x46c80], desc[UR60][R10.64], P4 ;  /* 0x46c800000a087fae */ /* 0x0003e2000a12187c */
[----:B------:R-:W-:-:S03]  /*413e0*/  IMAD.WIDE R30, R252, 0x4, R28 ;  /* 0x00000004fc1e7825 */ /* 0x000fc600078e021c */
[----:B------:R-:W-:Y:S04]  /*413f0*/  STL.64 [R1+0x9a0], R40 ;  /* 0x0009a02801007387 */ /* 0x000fe80000100a00 */
[----:B------:R-:W3:Y:S04]  /*41400*/  LDL.LU.64 R20, [R1+0xd8] ;  /* 0x0000d80001147983 */ /* 0x000ee80000300a00 */
[----:B------:R-:W-:Y:S04]  /*41410*/  STL.64 [R1+0x998], R30 ;  /* 0x0009981e01007387 */ /* 0x000fe80000100a00 */
[----:B------:R-:W-:Y:S04]  /*41420*/  LDGSTS.E [R19+0x47080], desc[UR60][R40.64], P4 ;  /* 0x4708000028137fae */ /* 0x000fe8000a12187c */
[----:B------:R-:W1:Y:S04]  /*41430*/  LDL.LU.64 R10, [R1+0xb8] ;  /* 0x0000b800010a7983 */ /* 0x000e680000300a00 */
[----:B------:R-:W-:Y:S01]  /*41440*/  LDGSTS.E [R18+0x47480], desc[UR60][R30.64], P4 ;  /* 0x474800001e127fae */ /* 0x000fe2000a12187c */
[----:B--2---:R-:W-:-:S05]  /*41450*/  IMAD.WIDE R28, R252, 0x4, R24 ;  /* 0x00000004fc1c7825 */ /* 0x004fca00078e0218 */
[----:B------:R-:W-:Y:S04]  /*41460*/  STL.64 [R1+0x990], R28 ;  /* 0x0009901c01007387 */ /* 0x000fe80000100a00 */
[----:B------:R-:W-:Y:S01]  /*41470*/  LDGSTS.E [R9+0x47880], desc[UR60][R28.64], P4 ;  /* 0x478800001c097fae */ /* 0x000fe2000a12187c */
[----:B------:R-:W-:-:S05]  /*41480*/  IMAD.WIDE R24, R252, 0x4, R244 ;  /* 0x00000004fc187825 */ /* 0x000fca00078e02f4 */
[----:B------:R2:W-:Y:S04]  /*41490*/  STL.64 [R1+0x988], R24 ;  /* 0x0009881801007387 */ /* 0x0005e80000100a00 */
[----:B------:R1:W-:Y:S04]  /*414a0*/  LDGSTS.E [R8+0x47c80], desc[UR60][R24.64], P4 ;  /* 0x47c8000018087fae */ /* 0x0003e8000a12187c */
[----:B--2---:R-:W2:Y:S04]  /*414b0*/  LDL.LU.64 R24, [R1+0x98] ;  /* 0x0000980001187983 */ /* 0x004ea80000300a00 */
[----:B------:R-:W2:Y:S04]  /*414c0*/  LDL.LU.64 R30, [R1+0x78] ;  /* 0x00007800011e7983 */ /* 0x000ea80000300a00 */
[----:B------:R-:W2:Y:S04]  /*414d0*/  LDL.LU.64 R28, [R1+0x58] ;  /* 0x00005800011c7983 */ /* 0x000ea80000300a00 */
[----:B------:R-:W2:Y:S01]  /*414e0*/  LDL.LU.64 R244, [R1+0x38] ;  /* 0x0000380001f47983 */ /* 0x000ea20000300a00 */
[----:B----4-:R-:W-:-:S04]  /*414f0*/  IMAD.WIDE R26, R252, 0x4, R26 ;  /* 0x00000004fc1a7825 */ /* 0x010fc800078e021a */
[C---:B------:R-:W-:Y:S01]  /*41500*/  IMAD.WIDE R38, R252.reuse, 0x4, R38 ;  /* 0x00000004fc267825 */ /* 0x040fe200078e0226 */
[----:B------:R4:W-:Y:S03]  /*41510*/  STL.64 [R1+0x980], R26 ;  /* 0x0009801a01007387 */ /* 0x0009e60000100a00 */
[C---:B------:R-:W-:Y:S01]  /*41520*/  IMAD.WIDE R36, R252.reuse, 0x4, R36 ;  /* 0x00000004fc247825 */ /* 0x040fe200078e0224 */
[----:B------:R-:W-:Y:S04]  /*41530*/  STL.64 [R1+0x978], R38 ;  /* 0x0009782601007387 */ /* 0x000fe80000100a00 */
[----:B------:R-:W-:Y:S04]  /*41540*/  LDGSTS.E [R19+0x60080], desc[UR60][R26.64], P4 ;  /* 0x600800001a137fae */ /* 0x000fe8000a12187c */
[----:B------:R-:W-:Y:S01]  /*41550*/  STL.64 [R1+0x970], R36 ;  /* 0x0009702401007387 */ /* 0x000fe20000100a00 */
[----:B------:R-:W-:-:S03]  /*41560*/  IMAD.WIDE R34, R252, 0x4, R34 ;  /* 0x00000004fc227825 */ /* 0x000fc600078e0222 */
[----:B------:R-:W-:Y:S04]  /*41570*/  LDGSTS.E [R18+0x60480], desc[UR60][R38.64], P4 ;  /* 0x6048000026127fae */ /* 0x000fe8000a12187c */
[----:B----4-:R-:W4:Y:S01]  /*41580*/  LDL.LU.64 R26, [R1+0x18] ;  /* 0x00001800011a7983 */ /* 0x010f220000300a00 */
[----:B------:R-:W-:-:S03]  /*41590*/  IMAD.WIDE R32, R252, 0x4, R32 ;  /* 0x00000004fc207825 */ /* 0x000fc600078e0220 */
[----:B------:R-:W-:Y:S01]  /*415a0*/  LDGSTS.E [R9+0x60880], desc[UR60][R36.64], P4 ;  /* 0x6088000024097fae */ /* 0x000fe2000a12187c */
[----:B---3--:R-:W-:-:S03]  /*415b0*/  IMAD.WIDE R22, R252, 0x4, R22 ;  /* 0x00000004fc167825 */ /* 0x008fc600078e0216 */
[----:B------:R-:W-:Y:S04]  /*415c0*/  STL.64 [R1+0x968], R34 ;  /* 0x0009682201007387 */ /* 0x000fe80000100a00 */
[----:B------:R-:W-:Y:S01]  /*415d0*/  LDGSTS.E [R8+0x60c80], desc[UR60][R34.64], P4 ;  /* 0x60c8000022087fae */ /* 0x000fe2000a12187c */
[----:B------:R-:W-:-:S03]  /*415e0*/  IMAD.WIDE R20, R252, 0x4, R20 ;  /* 0x00000004fc147825 */ /* 0x000fc600078e0214 */
[----:B------:R-:W-:Y:S04]  /*415f0*/  STL.64 [R1+0x960], R32 ;  /* 0x0009602001007387 */ /* 0x000fe80000100a00 */
[----:B------:R-:W-:Y:S01]  /*41600*/  LDGSTS.E [R19+0x61080], desc[UR60][R32.64], P4 ;  /* 0x6108000020137fae */ /* 0x000fe2000a12187c */
[----:B-1----:R-:W-:-:S03]  /*41610*/  IMAD.WIDE R10, R252, 0x4, R10 ;  /* 0x00000004fc0a7825 */ /* 0x002fc600078e020a */
[----:B------:R1:W-:Y:S04]  /*41620*/  STL.64 [R1+0x958], R22 ;  /* 0x0009581601007387 */ /* 0x0003e80000100a00 */
[----:B------:R1:W-:Y:S04]  /*41630*/  LDGSTS.E [R18+0x61480], desc[UR60][R22.64], P4 ;  /* 0x6148000016127fae */ /* 0x0003e8000a12187c */
[----:B------:R3:W-:Y:S04]  /*41640*/  STL.64 [R1+0x950], R20 ;  /* 0x0009501401007387 */ /* 0x0007e80000100a00 */
[----:B------:R3:W-:Y:S04]  /*41650*/  LDGSTS.E [R9+0x61880], desc[UR60][R20.64], P4 ;  /* 0x6188000014097fae */ /* 0x0007e8000a12187c */
[----:B------:R3:W-:Y:S04]  /*41660*/  STL.64 [R1+0x948], R10 ;  /* 0x0009480a01007387 */ /* 0x0007e80000100a00 */
[----:B------:R3:W-:Y:S01]  /*41670*/  LDGSTS.E [R8+0x61c80], desc[UR60][R10.64], P4 ;  /* 0x61c800000a087fae */ /* 0x0007e2000a12187c */
[----:B--2---:R-:W-:-:S04]  /*41680*/  IMAD.WIDE R24, R252, 0x4, R24 ;  /* 0x00000004fc187825 */ /* 0x004fc800078e0218 */
[C---:B-1----:R-:W-:Y:S01]  /*41690*/  IMAD.WIDE R22, R252.reuse, 0x4, R30 ;  /* 0x00000004fc167825 */ /* 0x042fe200078e021e */
[----:B------:R-:W-:Y:S03]  /*416a0*/  STL.64 [R1+0x940], R24 ;  /* 0x0009401801007387 */ /* 0x000fe60000100a00 */
[C---:B---3--:R-:W-:Y:S01]  /*416b0*/  IMAD.WIDE R20, R252.reuse, 0x4, R28 ;  /* 0x00000004fc147825 */ /* 0x048fe200078e021c */
[----:B------:R-:W-:Y:S03]  /*416c0*/  LDGSTS.E [R19+0x62080], desc[UR60][R24.64], P4 ;  /* 0x6208000018137fae */ /* 0x000fe6000a12187c */
[C---:B------:R-:W-:Y:S01]  /*416d0*/  IMAD.WIDE R10, R252.reuse, 0x4, R244 ;  /* 0x00000004fc0a7825 */ /* 0x040fe200078e02f4 */
[----:B------:R1:W-:Y:S04]  /*416e0*/  STL.64 [R1+0x938], R22 ;  /* 0x0009381601007387 */ /* 0x0003e80000100a00 */
[----:B------:R1:W-:Y:S04]  /*416f0*/  LDGSTS.E [R18+0x62480], desc[UR60][R22.64], P4 ;  /* 0x6248000016127fae */ /* 0x0003e8000a12187c */
[----:B------:R2:W-:Y:S04]  /*41700*/  STL.64 [R1+0x930], R20 ;  /* 0x0009301401007387 */ /* 0x0005e80000100a00 */
[----:B------:R2:W-:Y:S01]  /*41710*/  LDGSTS.E [R9+0x62880], desc[UR60][R20.64], P4 ;  /* 0x6288000014097fae */ /* 0x0005e2000a12187c */
[----:B-1----:R-:W-:-:S03]  /*41720*/  IMAD.WIDE R22, R252, 0x4, R130 ;  /* 0x00000004fc167825 */ /* 0x002fc600078e0282 */
[----:B------:R1:W-:Y:S04]  /*41730*/  STL.64 [R1+0x928], R10 ;  /* 0x0009280a01007387 */ /* 0x0003e80000100a00 */
[----:B------:R1:W-:Y:S01]  /*41740*/  LDGSTS.E [R8+0x62c80], desc[UR60][R10.64], P4 ;  /* 0x62c800000a087fae */ /* 0x0003e2000a12187c */
[----:B--2---:R-:W-:-:S04]  /*41750*/  IMAD.WIDE R20, R252, 0x4, R132 ;  /* 0x00000004fc147825 */ /* 0x004fc800078e0284 */
[----:B-1----:R-:W-:-:S04]  /*41760*/  IMAD.WIDE R10, R252, 0x4, R134 ;  /* 0x00000004fc0a7825 */ /* 0x002fc800078e0286 */
[----:B----4-:R-:W-:-:S05]  /*41770*/  IMAD.WIDE R24, R252, 0x4, R26 ;  /* 0x00000004fc187825 */ /* 0x010fca00078e021a */
[----:B------:R1:W-:Y:S04]  /*41780*/  STL.64 [R1+0x920], R24 ;  /* 0x0009201801007387 */ /* 0x0003e80000100a00 */
[----:B------:R1:W-:Y:S04]  /*41790*/  LDGSTS.E [R19+0x63080], desc[UR60][R24.64], P4 ;  /* 0x6308000018137fae */ /* 0x0003e8000a12187c */
        /* <DEDUP_REMOVED lines=71> */
[C---:B------:R-:W-:Y:S01]  /*41c10*/  VIADD R19, R247.reuse, 0x100000 ;  /* 0x00100000f7137836 */ /* 0x040fe20000000000 */
[C---:B------:R-:W-:Y:S01]  /*41c20*/  IADD3 R9, R247.reuse, 0x100000, RZ ;  /* 0x00100000f7097810 */ /* 0x040fe20007ffe0ff */
[C---:B------:R-:W-:Y:S02]  /*41c30*/  VIADD R18, R247.reuse, 0x100000 ;  /* 0x00100000f7127836 */ /* 0x040fe40000000000 */
[----:B------:R-:W-:Y:S01]  /*41c40*/  VIADD R8, R247, 0x100000 ;  /* 0x00100000f7087836 */ /* 0x000fe20000000000 */
[----:B------:R1:W-:Y:S04]  /*41c50*/  LDGSTS.E [R19+0x40100], desc[UR60][R38.64], P4 ;  /* 0x4010000026137fae */ /* 0x0003e8000a12187c */
[----:B------:R3:W-:Y:S04]  /*41c60*/  STL.64 [R1+0x870], R34 ;  /* 0x0008702201007387 */ /* 0x0007e80000100a00 */
        /* <DEDUP_REMOVED lines=191> */
[----:B------:R1:W-:Y:S04]  /*42860*/  LDGSTS.E [R19+0x65100], desc[UR60][R24.64], P4 ;  /* 0x6510000018137fae */ /* 0x0003e8000a12187c */
[----:B------:R3:W-:Y:S04]  /*42870*/  LDGSTS.E [R18+0x65500], desc[UR60][R22.64], P4 ;  /* 0x6550000016127fae */ /* 0x0007e8000a12187c */
[----:B------:R2:W-:Y:S01]  /*42880*/  LDGSTS.E [R9+0x65900], desc[UR60][R20.64], P4 ;  /* 0x6590000014097fae */ /* 0x0005e2000a12187c */
[----:B-1----:R-:W-:-:S03]  /*42890*/  IMAD.WIDE R24, R252, 0x4, R190 ;  /* 0x00000004fc187825 */ /* 0x002fc600078e02be */
[----:B------:R-:W4:Y:S01]  /*428a0*/  LDL.LU.64 R28, [R1+0x4a8] ;  /* 0x0004a800011c7983 */ /* 0x000f220000300a00 */
[----:B---3--:R-:W-:-:S03]  /*428b0*/  IMAD.WIDE R22, R252, 0x4, R192 ;  /* 0x00000004fc167825 */ /* 0x008fc600078e02c0 */
[----:B------:R-:W-:Y:S01]  /*428c0*/  STL.64 [R1+0x6c0], R24 ;  /* 0x0006c01801007387 */ /* 0x000fe20000100a00 */
[----:B--2---:R-:W-:-:S03]  /*428d0*/  IMAD.WIDE R20, R252, 0x4, R194 ;  /* 0x00000004fc147825 */ /* 0x004fc600078e02c2 */
[----:B------:R1:W-:Y:S04]  /*428e0*/  STL.64 [R1+0x6b8], R22 ;  /* 0x0006b81601007387 */ /* 0x0003e80000100a00 */
[----:B------:R2:W-:Y:S04]  /*428f0*/  STL.64 [R1+0x6b0], R20 ;  /* 0x0006b01401007387 */ /* 0x0005e80000100a00 */
[----:B------:R-:W3:Y:S04]  /*42900*/  LDL.LU.64 R26, [R1+0x488] ;  /* 0x00048800011a7983 */ /* 0x000ee80000300a00 */
[----:B------:R4:W-:Y:S01]  /*42910*/  LDGSTS.E [R8+0x65d00], desc[UR60][R10.64], P4 ;  /* 0x65d000000a087fae */ /* 0x0009e2000a12187c */
[----:B------:R-:W-:-:S03]  /*42920*/  IMAD.WIDE R38, R252, 0x4, R198 ;  /* 0x00000004fc267825 */ /* 0x000fc600078e02c6 */
[----:B------:R-:W-:Y:S01]  /*42930*/  LDGSTS.E [R19+0x66100], desc[UR60][R24.64], P4 ;  /* 0x6610000018137fae */ /* 0x000fe2000a12187c */
[----:B------:R-:W-:-:S03]  /*42940*/  IMAD.WIDE R36, R252, 0x4, R200 ;  /* 0x00000004fc247825 */ /* 0x000fc600078e02c8 */
[----:B------:R-:W-:Y:S01]  /*42950*/  LDGSTS.E [R18+0x66500], desc[UR60][R22.64], P4 ;  /* 0x6650000016127fae */ /* 0x000fe2000a12187c */
[----:B----4-:R-:W-:-:S03]  /*42960*/  IMAD.WIDE R10, R252, 0x4, R196 ;  /* 0x00000004fc0a7825 */ /* 0x010fc600078e02c4 */
[----:B------:R2:W-:Y:S04]  /*42970*/  LDGSTS.E [R9+0x66900], desc[UR60][R20.64], P4 ;  /* 0x6690000014097fae */ /* 0x0005e8000a12187c */
[----:B------:R4:W-:Y:S01]  /*42980*/  STL.64 [R1+0x6a8], R10 ;  /* 0x0006a80a01007387 */ /* 0x0009e20000100a00 */
[----:B------:R-:W-:-:S03]  /*42990*/  IMAD.WIDE R34, R252, 0x4, R202 ;  /* 0x00000004fc227825 */ /* 0x000fc600078e02ca */
[----:B-1----:R-:W3:Y:S04]  /*429a0*/  LDL.LU.64 R22, [R1+0x468] ;  /* 0x0004680001167983 */ /* 0x002ee80000300a00 */
[----:B------:R-:W-:Y:S04]  /*429b0*/  LDGSTS.E [R8+0x66d00], desc[UR60][R10.64], P4 ;  /* 0x66d000000a087fae */ /* 0x000fe8000a12187c */
[----:B------:R-:W3:Y:S01]  /*429c0*/  LDL.LU.64 R24, [R1+0x448] ;  /* 0x0004480001187983 */ /* 0x000ee20000300a00 */
[----:B--2---:R-:W-:-:S03]  /*429d0*/  IMAD.WIDE R20, R252, 0x4, R204 ;  /* 0x00000004fc147825 */ /* 0x004fc600078e02cc */
[----:B------:R1:W-:Y:S04]  /*429e0*/  LDGSTS.E [R19+0x67100], desc[UR60][R38.64], P4 ;  /* 0x6710000026137fae */ /* 0x0003e8000a12187c */
[----:B----4-:R-:W2:Y:S04]  /*429f0*/  LDL.LU.64 R10, [R1+0x428] ;  /* 0x00042800010a7983 */ /* 0x010ea80000300a00 */
[----:B------:R-:W4:Y:S04]  /*42a00*/  LDL.LU.64 R32, [R1+0x408] ;  /* 0x0004080001207983 */ /* 0x000f280000300a00 */
[----:B------:R-:W-:Y:S04]  /*42a10*/  STL.64 [R1+0x6a0], R38 ;  /* 0x0006a02601007387 */ /* 0x000fe80000100a00 */
[----:B------:R-:W-:Y:S04]  /*42a20*/  STL.64 [R1+0x4ad0], R246 ;  /* 0x004ad0f601007387 */ /* 0x000fe80000100a00 */
[----:B------:R-:W-:Y:S04]  /*42a30*/  STL.64 [R1+0x698], R36 ;  /* 0x0006982401007387 */ /* 0x000fe80000100a00 */
[----:B------:R-:W-:Y:S04]  /*42a40*/  STL.64 [R1+0x690], R34 ;  /* 0x0006902201007387 */ /* 0x000fe80000100a00 */
[----:B------:R-:W4:Y:S04]  /*42a50*/  LDL.LU.64 R244, [R1+0x3e8] ;  /* 0x0003e80001f47983 */ /* 0x000f280000300a00 */
[----:B------:R1:W-:Y:S04]  /*42a60*/  LDGSTS.E [R18+0x67500], desc[UR60][R36.64], P4 ;  /* 0x6750000024127fae */ /* 0x0003e8000a12187c */
[----:B------:R3:W-:Y:S04]  /*42a70*/  LDGSTS.E [R9+0x67900], desc[UR60][R34.64], P4 ;  /* 0x6790000022097fae */ /* 0x0007e8000a12187c */
[----:B------:R1:W-:Y:S04]  /*42a80*/  STL.64 [R1+0x688], R20 ;  /* 0x0006881401007387 */ /* 0x0003e80000100a00 */
[----:B------:R3:W-:Y:S04]  /*42a90*/  LDGSTS.E [R8+0x67d00], desc[UR60][R20.64], P4 ;  /* 0x67d0000014087fae */ /* 0x0007e8000a12187c */
[----:B-1----:R-:W4:Y:S01]  /*42aa0*/  LDL.LU.64 R20, [R1+0x3c8] ;  /* 0x0003c80001147983 */ /* 0x002f220000300a00 */
[----:B------:R-:W-:-:S03]  /*42ab0*/  IMAD.WIDE R38, R252, 0x4, R30 ;  /* 0x00000004fc267825 */ /* 0x000fc600078e021e */
[----:B------:R-:W4:Y:S04]  /*42ac0*/  LDL.LU.64 R30, [R1+0x3a8] ;  /* 0x0003a800011e7983 */ /* 0x000f280000300a00 */
[----:B------:R1:W-:Y:S01]  /*42ad0*/  STL.64 [R1+0x680], R38 ;  /* 0x0006802601007387 */ /* 0x0003e20000100a00 */
[----:B------:R-:W-:-:S03]  /*42ae0*/  IMAD.WIDE R36, R252, 0x4, R28 ;  /* 0x00000004fc247825 */ /* 0x000fc600078e021c */
[----:B------:R-:W4:Y:S04]  /*42af0*/  LDL.LU.64 R28, [R1+0x388] ;  /* 0x00038800011c7983 */ /* 0x000f280000300a00 */
[----:B------:R2:W-:Y:S01]  /*42b00*/  STL.64 [R1+0x678], R36 ;  /* 0x0006782401007387 */ /* 0x0005e20000100a00 */
[----:B---3--:R-:W-:-:S03]  /*42b10*/  IMAD.WIDE R34, R252, 0x4, R26 ;  /* 0x00000004fc227825 */ /* 0x008fc600078e021a */
        /* <DEDUP_REMOVED lines=9> */
[----:B------:R-:W-:-:S05]  /*42bb0*/  IMAD.WIDE R22, R252, 0x4, R22 ;  /* 0x00000004fc167825 */ /* 0x000fca00078e0216 */
[----:B------:R4:W-:Y:S01]  /*42bc0*/  STL.64 [R1+0x668], R22 ;  /* 0x0006681601007387 */ /* 0x0009e20000100a00 */
[----:B-1----:R-:W-:-:S03]  /*42bd0*/  IMAD.WIDE R38, R252, 0x4, R24 ;  /* 0x00000004fc267825 */ /* 0x002fc600078e0218 */
[----:B------:R-:W-:Y:S04]  /*42be0*/  LDGSTS.E [R8+0x40d80], desc[UR60][R22.64], P4 ;  /* 0x40d8000016087fae */ /* 0x000fe8000a12187c */
[----:B------:R-:W3:Y:S01]  /*42bf0*/  LDL.LU.64 R24, [R1+0x358] ;  /* 0x0003580001187983 */ /* 0x000ee20000300a00 */
[----:B--2---:R-:W-:-:S03]  /*42c00*/  IMAD.WIDE R36, R252, 0x4, R10 ;  /* 0x00000004fc247825 */ /* 0x004fc600078e020a */
[----:B------:R-:W-:Y:S01]  /*42c10*/  LDGSTS.E [R19+0x41180], desc[UR60][R38.64], P4 ;  /* 0x4118000026137fae */ /* 0x000fe2000a12187c */
[----:B----4-:R-:W-:-:S03]  /*42c20*/  IMAD.WIDE R34, R252, 0x4, R32 ;  /* 0x00000004fc227825 */ /* 0x010fc600078e0220 */
[----:B------:R-:W2:Y:S04]  /*42c30*/  LDL.LU.64 R22, [R1+0x340] ;  /* 0x0003400001167983 */ /* 0x000ea80000300a00 */
[----:B------:R-:W-:Y:S04]  /*42c40*/  STL.64 [R1+0x660], R38 ;  /* 0x0006602601007387 */ /* 0x000fe80000100a00 */
[----:B------:R-:W4:Y:S04]  /*42c50*/  LDL.LU.64 R10, [R1+0x328] ;  /* 0x00032800010a7983 */ /* 0x000f280000300a00 */
[----:B------:R1:W-:Y:S04]  /*42c60*/  STL.64 [R1+0x658], R36 ;  /* 0x0006582401007387 */ /* 0x0003e80000100a00 */
[----:B------:R1:W-:Y:S01]  /*42c70*/  LDGSTS.E [R18+0x41580], desc[UR60][R36.64], P4 ;  /* 0x4158000024127fae */ /* 0x0003e2000a12187c */
[----:B------:R-:W-:-:S03]  /*42c80*/  IMAD.WIDE R32, R252, 0x4, R244 ;  /* 0x00000004fc207825 */ /* 0x000fc600078e02f4 */
[----:B------:R1:W-:Y:S04]  /*42c90*/  STL.64 [R1+0x650], R34 ;  /* 0x0006502201007387 */ /* 0x0003e80000100a00 */
[----:B------:R3:W-:Y:S04]  /*42ca0*/  STL.64 [R1+0x648], R32 ;  /* 0x0006482001007387 */ /* 0x0007e80000100a00 */
[----:B------:R-:W4:Y:S04]  /*42cb0*/  LDL.LU.64 R244, [R1+0x310] ;  /* 0x0003100001f47983 */ /* 0x000f280000300a00 */
[----:B------:R1:W-:Y:S04]  /*42cc0*/  LDGSTS.E [R9+0x41980], desc[UR60][R34.64], P4 ;  /* 0x4198000022097fae */ /* 0x0003e8000a12187c */
[----:B------:R3:W-:Y:S01]  /*42cd0*/  LDGSTS.E [R8+0x41d80], desc[UR60][R32.64], P4 ;  /* 0x41d8000020087fae */ /* 0x0007e2000a12187c */
[----:B-1----:R-:W-:-:S03]  /*42ce0*/  IMAD.WIDE R36, R252, 0x4, R20 ;  /* 0x00000004fc247825 */ /* 0x002fc600078e0214 */
[----:B------:R-:W4:Y:S04]  /*42cf0*/  LDL.LU.64 R20, [R1+0x2f8] ;  /* 0x0002f80001147983 */ /* 0x000f280000300a00 */
[----:B------:R-:W-:Y:S04]  /*42d00*/  STL.64 [R1+0x640], R36 ;  /* 0x0006402401007387 */ /* 0x000fe80000100a00 */
[----:B------:R2:W-:Y:S01]  /*42d10*/  LDGSTS.E [R19+0x42180], desc[UR60][R36.64], P4 ;  /* 0x4218000024137fae */ /* 0x0005e2000a12187c */
[----:B------:R-:W-:-:S05]  /*42d20*/  IMAD.WIDE R34, R252, 0x4, R30 ;  /* 0x00000004fc227825 */ /* 0x000fca00078e021e */
[----:B------:R-:W-:Y:S04]  /*42d30*/  STL.64 [R1+0x638], R34 ;  /* 0x0006382201007387 */ /* 0x000fe80000100a00 */
[----:B------:R-:W4:Y:S04]  /*42d40*/  LDL.LU.64 R30, [R1+0x2e0] ;  /* 0x0002e000011e7983 */ /* 0x000f280000300a00 */
[----:B------:R-:W-:Y:S01]  /*42d50*/  LDGSTS.E [R18+0x42580], desc[UR60][R34.64], P4 ;  /* 0x4258000022127fae */ /* 0x000fe2000a12187c */
[----:B------:R-:W-:-:S05]  /*42d60*/  IMAD.WIDE R28, R252, 0x4, R28 ;  /* 0x00000004fc1c7825 */ /* 0x000fca00078e021c */
[----:B------:R1:W-:Y:S04]  /*42d70*/  STL.64 [R1+0x630], R28 ;  /* 0x0006301c01007387 */ /* 0x0003e80000100a00 */
[----:B------:R-:W-:Y:S01]  /*42d80*/  LDGSTS.E [R9+0x42980], desc[UR60][R28.64], P4 ;  /* 0x429800001c097fae */ /* 0x000fe2000a12187c */
[----:B---3--:R-:W-:-:S03]  /*42d90*/  IMAD.WIDE R32, R252, 0x4, R26 ;  /* 0x00000004fc207825 */ /* 0x008fc600078e021a */
[----:B------:R-:W3:Y:S04]  /*42da0*/  LDL.LU.64 R26, [R1+0x2c8] ;  /* 0x0002c800011a7983 */ /* 0x000ee80000300a00 */
[----:B------:R2:W-:Y:S04]  /*42db0*/  STL.64 [R1+0x628], R32 ;  /* 0x0006282001007387 */ /* 0x0005e80000100a00 */
[----:B-1----:R-:W3:Y:S04]  /*42dc0*/  LDL.LU.64 R28, [R1+0x2b0] ;  /* 0x0002b000011c7983 */ /* 0x002ee80000300a00 */
[----:B------:R-:W-:Y:S01]  /*42dd0*/  LDGSTS.E [R8+0x42d80], desc[UR60][R32.64], P4 ;  /* 0x42d8000020087fae */ /* 0x000fe2000a12187c */
[----:B------:R-:W-:-:S03]  /*42de0*/  IMAD.WIDE R38, R252, 0x4, R24 ;  /* 0x00000004fc267825 */ /* 0x000fc600078e0218 */
[----:B------:R-:W3:Y:S04]  /*42df0*/  LDL.LU.64 R24, [R1+0x298] ;  /* 0x0002980001187983 */ /* 0x000ee80000300a00 */
[----:B------:R-:W-:Y:S01]  /*42e00*/  STL.64 [R1+0x620], R38 ;  /* 0x0006202601007387 */ /* 0x000fe20000100a00 */
[----:B--2---:R-:W-:-:S03]  /*42e10*/  IMAD.WIDE R36, R252, 0x4, R22 ;  /* 0x00000004fc247825 */ /* 0x004fc600078e0216 */
[----:B------:R-:W2:Y:S04]  /*42e20*/  LDL.LU.64 R34, [R1+0x280] ;  /* 0x0002800001227983 */ /* 0x000ea80000300a00 */
[----:B------:R-:W2:Y:S01]  /*42e30*/  LDL.LU.64 R32, [R1+0x268] ;  /* 0x0002680001207983 */ /* 0x000ea20000300a00 */
[----:B----4-:R-:W-:-:S03]  /*42e40*/  IMAD.WIDE R22, R252, 0x4, R10 ;  /* 0x00000004fc167825 */ /* 0x010fc600078e020a */
[----:B------:R-:W-:Y:S04]  /*42e50*/  STL.64 [R1+0x618], R36 ;  /* 0x0006182401007387 */ /* 0x000fe80000100a00 */
[----:B------:R1:W-:Y:S04]  /*42e60*/  STL.64 [R1+0x610], R22 ;  /* 0x0006101601007387 */ /* 0x0003e80000100a00 */
[----:B------:R4:W-:Y:S04]  /*42e70*/  LDGSTS.E [R19+0x43180], desc[UR60][R38.64], P4 ;  /* 0x4318000026137fae */ /* 0x0009e8000a12187c */
[----:B------:R4:W-:Y:S04]  /*42e80*/  LDGSTS.E [R18+0x43580], desc[UR60][R36.64], P4 ;  /* 0x4358000024127fae */ /* 0x0009e8000a12187c */
[----:B------:R-:W-:Y:S01]  /*42e90*/  LDGSTS.E [R9+0x43980], desc[UR60][R22.64], P4 ;  /* 0x4398000016097fae */ /* 0x000fe2000a12187c */
[----:B------:R-:W-:-:S03]  /*42ea0*/  IMAD.WIDE R10, R252, 0x4, R244 ;  /* 0x00000004fc0a7825 */ /* 0x000fc600078e02f4 */
[----:B------:R-:W2:Y:S04]  /*42eb0*/  LDL.LU.64 R244, [R1+0x250] ;  /* 0x0002500001f47983 */ /* 0x000ea80000300a00 */
[----:B------:R4:W-:Y:S04]  /*42ec0*/  STL.64 [R1+0x608], R10 ;  /* 0x0006080a01007387 */ /* 0x0009e80000100a00 */
[----:B------:R-:W-:Y:S04]  /*42ed0*/  LDGSTS.E [R8+0x43d80], desc[UR60][R10.64], P4 ;  /* 0x43d800000a087fae */ /* 0x000fe8000a12187c */
[----:B-1----:R-:W2:Y:S01]  /*42ee0*/  LDL.LU.64 R22, [R1+0x238] ;  /* 0x0002380001167983 */ /* 0x002ea20000300a00 */
[----:B----4-:R-:W-:-:S03]  /*42ef0*/  IMAD.WIDE R38, R252, 0x4, R20 ;  /* 0x00000004fc267825 */ /* 0x010fc600078e0214 */
[----:B------:R-:W4:Y:S04]  /*42f00*/  LDL.LU.64 R10, [R1+0x220] ;  /* 0x00022000010a7983 */ /* 0x000f280000300a00 */
[----:B------:R-:W4:Y:S04]  /*42f10*/  LDL.LU.64 R20, [R1+0x208] ;  /* 0x0002080001147983 */ /* 0x000f280000300a00 */
[----:B------:R-:W-:Y:S04]  /*42f20*/  STL.64 [R1+0x600], R38 ;  /* 0x0006002601007387 */ /* 0x000fe80000100a00 */
[----:B------:R-:W-:Y:S01]  /*42f30*/  LDGSTS.E [R19+0x44180], desc[UR60][R38.64], P4 ;  /* 0x4418000026137fae */ /* 0x000fe2000a12187c */
[----:B------:R-:W-:-:S05]  /*42f40*/  IMAD.WIDE R36, R252, 0x4, R30 ;  /* 0x00000004fc247825 */ /* 0x000fca00078e021e */
[----:B------:R2:W-:Y:S01]  /*42f50*/  LDGSTS.E [R18+0x44580], desc[UR60][R36.64], P4 ;  /* 0x4458000024127fae */ /* 0x0005e2000a12187c */
[----:B---3--:R-:W-:-:S03]  /*42f60*/  IMAD.WIDE R30, R252, 0x4, R26 ;  /* 0x00000004fc1e7825 */ /* 0x008fc600078e021a */
[----:B------:R-:W3:Y:S01]  /*42f70*/  LDL.LU.64 R26, [R1+0x1f0] ;  /* 0x0001f000011a7983 */ /* 0x000ee20000300a00 */
[----:B------:R-:W-:-:S03]  /*42f80*/  IMAD.WIDE R28, R252, 0x4, R28 ;  /* 0x00000004fc1c7825 */ /* 0x000fc600078e021c */
[----:B------:R-:W-:Y:S04]  /*42f90*/  STL.64 [R1+0x5f8], R36 ;  /* 0x0005f82401007387 */ /* 0x000fe80000100a00 */
[----:B------:R1:W-:Y:S04]  /*42fa0*/  STL.64 [R1+0x5f0], R30 ;  /* 0x0005f01e01007387 */ /* 0x0003e80000100a00 */
[----:B------:R-:W-:Y:S04]  /*42fb0*/  LDGSTS.E [R9+0x44980], desc[UR60][R30.64], P4 ;  /* 0x449800001e097fae */ /* 0x000fe8000a12187c */
[----:B------:R1:W-:Y:S04]  /*42fc0*/  STL.64 [R1+0x5e8], R28 ;  /* 0x0005e81c01007387 */ /* 0x0003e80000100a00 */
[----:B------:R-:W-:Y:S04]  /*42fd0*/  LDGSTS.E [R8+0x44d80], desc[UR60][R28.64], P4 ;  /* 0x44d800001c087fae */ /* 0x000fe8000a12187c */
[----:B-1----:R-:W3:Y:S01]  /*42fe0*/  LDL.LU.64 R30, [R1+0x1d8] ;  /* 0x0001d800011e7983 */ /* 0x002ee20000300a00 */
[----:B------:R-:W-:-:S03]  /*42ff0*/  IMAD.WIDE R24, R252, 0x4, R24 ;  /* 0x00000004fc187825 */ /* 0x000fc600078e0218 */
[----:B------:R-:W3:Y:S01]  /*43000*/  LDL.LU.64 R28, [R1+0x1c0] ;  /* 0x0001c000011c7983 */ /* 0x000ee20000300a00 */
[----:B--2---:R-:W-:-:S03]  /*43010*/  IMAD.WIDE R36, R252, 0x4, R34 ;  /* 0x00000004fc247825 */ /* 0x004fc600078e0222 */
[----:B------:R1:W-:Y:S01]  /*43020*/  STL.64 [R1+0x5e0], R24 ;  /* 0x0005e01801007387 */ /* 0x0003e20000100a00 */
[----:B------:R-:W-:-:S03]  /*43030*/  IMAD.WIDE R34, R252, 0x4, R32 ;  /* 0x00000004fc227825 */ /* 0x000fc600078e0220 */
[----:B------:R-:W-:Y:S04]  /*43040*/  STL.64 [R1+0x5d8], R36 ;  /* 0x0005d82401007387 */ /* 0x000fe80000100a00 */
[----:B------:R-:W-:Y:S04]  /*43050*/  LDGSTS.E [R19+0x45180], desc[UR60][R24.64], P4 ;  /* 0x4518000018137fae */ /* 0x000fe8000a12187c */
[----:B------:R-:W-:Y:S04]  /*43060*/  STL.64 [R1+0x5d0], R34 ;  /* 0x0005d02201007387 */ /* 0x000fe80000100a00 */
[----:B------:R-:W-:Y:S04]  /*43070*/  LDGSTS.E [R18+0x45580], desc[UR60][R36.64], P4 ;  /* 0x4558000024127fae */ /* 0x000fe8000a12187c */
[----:B-1----:R-:W2:Y:S04]  /*43080*/  LDL.LU.64 R24, [R1+0x1a8] ;  /* 0x0001a80001187983 */ /* 0x002ea80000300a00 */
[----:B------:R-:W-:Y:S01]  /*43090*/  LDGSTS.E [R9+0x45980], desc[UR60][R34.64], P4 ;  /* 0x4598000022097fae */ /* 0x000fe2000a12187c */
[----:B------:R-:W-:-:S05]  /*430a0*/  IMAD.WIDE R32, R252, 0x4, R244 ;  /* 0x00000004fc207825 */ /* 0x000fca00078e02f4 */
[----:B------:R1:W-:Y:S04]  /*430b0*/  STL.64 [R1+0x5c8], R32 ;  /* 0x0005c82001007387 */ /* 0x0003e80000100a00 */
[----:B------:R1:W-:Y:S04]  /*430c0*/  LDGSTS.E [R8+0x45d80], desc[UR60][R32.64], P4 ;  /* 0x45d8000020087fae */ /* 0x0003e8000a12187c */
[----:B------:R-:W2:Y:S01]  /*430d0*/  LDL.LU.64 R244, [R1+0x190] ;  /* 0x0001900001f47983 */ /* 0x000ea20000300a00 */
[----:B-1----:R-:W-:-:S04]  /*430e0*/  IMAD.WIDE R32, R252, 0x4, R22 ;  /* 0x00000004fc207825 */ /* 0x002fc800078e0216 */
[C---:B----4-:R-:W-:Y:S01]  /*430f0*/  IMAD.WIDE R22, R252.reuse, 0x4, R10 ;  /* 0x00000004fc167825 */ /* 0x050fe200078e020a */
[----:B------:R1:W-:Y:S03]  /*43100*/  STL.64 [R1+0x5c0], R32 ;  /* 0x0005c02001007387 */ /* 0x0003e60000100a00 */
[C---:B------:R-:W-:Y:S01]  /*43110*/  IMAD.WIDE R20, R252.reuse, 0x4, R20 ;  /* 0x00000004fc147825 */ /* 0x040fe200078e0214 */
[----:B------:R4:W-:Y:S04]  /*43120*/  STL.64 [R1+0x5b8], R22 ;  /* 0x0005b81601007387 */ /* 0x0009e80000100a00 */
[----:B------:R2:W-:Y:S04]  /*43130*/  LDGSTS.E [R19+0x46180], desc[UR60][R32.64], P4 ;  /* 0x4618000020137fae */ /* 0x0005e8000a12187c */
[----:B------:R2:W-:Y:S04]  /*43140*/  LDGSTS.E [R18+0x46580], desc[UR60][R22.64], P4 ;  /* 0x4658000016127fae */ /* 0x0005e8000a12187c */
[----:B------:R2:W-:Y:S01]  /*43150*/  LDGSTS.E [R9+0x46980], desc[UR60][R20.64], P4 ;  /* 0x4698000014097fae */ /* 0x0005e2000a12187c */
[----:B---3--:R-:W-:-:S03]  /*43160*/  IMAD.WIDE R10, R252, 0x4, R26 ;  /* 0x00000004fc0a7825 */ /* 0x008fc600078e021a */
[----:B------:R-:W3:Y:S04]  /*43170*/  LDL.LU.64 R26, [R1+0x178] ;  /* 0x00017800011a7983 */ /* 0x000ee80000300a00 */
[----:B------:R4:W-:Y:S04]  /*43180*/  STL.64 [R1+0x5b0], R20 ;  /* 0x0005b01401007387 */ /* 0x0009e80000100a00 */
[----:B------:R-:W3:Y:S04]  /*43190*/  LDL.LU.64 R38, [R1+0x158] ;  /* 0x0001580001267983 */ /* 0x000ee80000300a00 */
[----:B------:R-:W3:Y:S04]  /*431a0*/  LDL.LU.64 R36, [R1+0x140] ;  /* 0x0001400001247983 */ /* 0x000ee80000300a00 */
[----:B------:R4:W-:Y:S04]  /*431b0*/  STL.64 [R1+0x5a8], R10 ;  /* 0x0005a80a01007387 */ /* 0x0009e80000100a00 */
[----:B------:R-:W3:Y:S04]  /*431c0*/  LDL.LU.64 R34, [R1+0x128] ;  /* 0x0001280001227983 */ /* 0x000ee80000300a00 */
[----:B-1----:R-:W3:Y:S01]  /*431d0*/  LDL.LU.64 R32, [R1+0x108] ;  /* 0x0001080001207983 */ /* 0x002ee20000300a00 */
[----:B------:R-:W-:-:S03]  /*431e0*/  IMAD.WIDE R40, R252, 0x4, R30 ;  /* 0x00000004fc287825 */ /* 0x000fc600078e021e */
[----:B----4-:R-:W4:Y:S04]  /*431f0*/  LDL.LU.64 R22, [R1+0xe8] ;  /* 0x0000e80001167983 */ /* 0x010f280000300a00 */
[----:B------:R1:W-:Y:S01]  /*43200*/  LDGSTS.E [R8+0x46d80], desc[UR60][R10.64], P4 ;  /* 0x46d800000a087fae */ /* 0x0003e2000a12187c */
[----:B------:R-:W-:-:S03]  /*43210*/  IMAD.WIDE R30, R252, 0x4, R28 ;  /* 0x00000004fc1e7825 */ /* 0x000fc600078e021c */
[----:B------:R-:W-:Y:S04]  /*43220*/  STL.64 [R1+0x5a0], R40 ;  /* 0x0005a02801007387 */ /* 0x000fe80000100a00 */
[----:B------:R-:W4:Y:S04]  /*43230*/  LDL.LU.64 R20, [R1+0xc8] ;  /* 0x0000c80001147983 */ /* 0x000f280000300a00 */
        /* <DEDUP_REMOVED lines=14> */
[----:B---3--:R-:W-:-:S04]  /*43320*/  IMAD.WIDE R26, R252, 0x4, R26 ;  /* 0x00000004fc1a7825 */ /* 0x008fc800078e021a */
        /* <DEDUP_REMOVED lines=8> */
[----:B---3--:R-:W3:Y:S01]  /*433b0*/  LDL.LU.64 R26, [R1+0x8] ;  /* 0x00000800011a7983 */ /* 0x008ee20000300a00 */
[----:B------:R-:W-:-:S03]  /*433c0*/  IMAD.WIDE R32, R252, 0x4, R32 ;  /* 0x00000004fc207825 */ /* 0x000fc600078e0220 */
[----:B------:R-:W-:Y:S01]  /*433d0*/  LDGSTS.E [R9+0x60980], desc[UR60][R36.64], P4 ;  /* 0x6098000024097fae */ /* 0x000fe2000a12187c */
[----:B----4-:R-:W-:-:S03]  /*433e0*/  IMAD.WIDE R22, R252, 0x4, R22 ;  /* 0x00000004fc167825 */ /* 0x010fc600078e0216 */
[----:B------:R-:W-:Y:S01]  /*433f0*/  STL.64 [R1+0x568], R34 ;  /* 0x0005682201007387 */ /* 0x000fe20000100a00 */
[----:B------:R-:W-:-:S03]  /*43400*/  IMAD.WIDE R20, R252, 0x4, R20 ;  /* 0x00000004fc147825 */ /* 0x000fc600078e0214 */
[----:B------:R-:W-:Y:S04]  /*43410*/  LDGSTS.E [R8+0x60d80], desc[UR60][R34.64], P4 ;  /* 0x60d8000022087fae */ /* 0x000fe8000a12187c */
        /* <DEDUP_REMOVED lines=12> */
[C---:B----4-:R-:W-:Y:S01]  /*434e0*/  IMAD.WIDE R20, R252.reuse, 0x4, R28 ;  /* 0x00000004fc147825 */ /* 0x050fe200078e021c */
        /* <DEDUP_REMOVED lines=11> */
[----:B------:R-:W-:-:S04]  /*435a0*/  IMAD.WIDE R30, R252, 0x4, R228 ;  /* 0x00000004fc1e7825 */ /* 0x000fc800078e02e4 */
[----:B------:R-:W-:-:S04]  /*435b0*/  IMAD.WIDE R28, R252, 0x4, R230 ;  /* 0x00000004fc1c7825 */ /* 0x000fc800078e02e6 */
[----:B---3--:R-:W-:-:S05]  /*435c0*/  IMAD.WIDE R24, R252, 0x4, R26 ;  /* 0x00000004fc187825 */ /* 0x008fca00078e021a */
        /* <DEDUP_REMOVED lines=26> */
[----:B------:R-:W-:Y:S04]  /*43770*/  STL.64 [R1+0x4d0], R20 ;  /* 0x0004d01401007387 */ /* 0x000fe80000100a00 */
[----:B------:R2:W-:Y:S04]  /*43780*/  STL.64 [R1+0x4c8], R10 ;  /* 0x0004c80a01007387 */ /* 0x0005e80000100a00 */
[----:B------:R-:W4:Y:S04]  /*43790*/  LDL.LU.64 R26, [R1+0x4c0] ;  /* 0x0004c000011a7983 */ /* 0x000f280000300a00 */
[----:B------:R1:W-:Y:S04]  /*437a0*/  LDGSTS.E [R19+0x65180], desc[UR60][R24.64], P4 ;  /* 0x6518000018137fae */ /* 0x0003e8000a12187c */
[----:B------:R3:W-:Y:S04]  /*437b0*/  LDGSTS.E [R18+0x65580], desc[UR60][R22.64], P4 ;  /* 0x6558000016127fae */ /* 0x0007e8000a12187c */
[----:B------:R-:W-:Y:S04]  /*437c0*/  LDGSTS.E [R9+0x65980], desc[UR60][R20.64], P4 ;  /* 0x6598000014097fae */ /* 0x000fe8000a12187c */
[----:B------:R-:W-:Y:S01]  /*437d0*/  LDGSTS.E [R8+0x65d80], desc[UR60][R10.64], P4 ;  /* 0x65d800000a087fae */ /* 0x000fe2000a12187c */
[----:B-1----:R-:W-:-:S03]  /*437e0*/  IMAD.WIDE R24, R252, 0x4, R232 ;  /* 0x00000004fc187825 */ /* 0x002fc600078e02e8 */
[----:B------:R-:W-:Y:S01]  /*437f0*/  LDGSTS.E [R19+0x66180], desc[UR60][R30.64], P4 ;  /* 0x661800001e137fae */ /* 0x000fe2000a12187c */
[----:B---3--:R-:W-:-:S03]  /*43800*/  IMAD.WIDE R22, R252, 0x4, R234 ;  /* 0x00000004fc167825 */ /* 0x008fc600078e02ea */
[----:B------:R-:W-:Y:S04]  /*43810*/  LDGSTS.E [R18+0x66580], desc[UR60][R28.64], P4 ;  /* 0x665800001c127fae */ /* 0x000fe8000a12187c */
[----:B--2---:R-:W2:Y:S04]  /*43820*/  LDL.LU.64 R10, [R1+0x4a0] ;  /* 0x0004a000010a7983 */ /* 0x004ea80000300a00 */
[----:B------:R-:W3:Y:S04]  /*43830*/  LDL.LU.64 R20, [R1+0x480] ;  /* 0x0004800001147983 */ /* 0x000ee80000300a00 */
[----:B------:R1:W-:Y:S04]  /*43840*/  STL.64 [R1+0x4b8], R30 ;  /* 0x0004b81e01007387 */ /* 0x0003e80000100a00 */
[----:B------:R-:W-:Y:S04]  /*43850*/  STL.64 [R1+0x4b0], R28 ;  /* 0x0004b01c01007387 */ /* 0x000fe80000100a00 */
[----:B------:R1:W-:Y:S04]  /*43860*/  STL.64 [R1+0x4a8], R24 ;  /* 0x0004a81801007387 */ /* 0x0003e80000100a00 */
[----:B------:R-:W3:Y:S01]  /*43870*/  LDL.LU.64 R244, [R1+0x460] ;  /* 0x0004600001f47983 */ /* 0x000ee20000300a00 */
[----:B------:R-:W-:-:S03]  /*43880*/  IMAD.WIDE R36, R252, 0x4, R238 ;  /* 0x00000004fc247825 */ /* 0x000fc600078e02ee */
[----:B------:R1:W-:Y:S01]  /*43890*/  LDGSTS.E [R9+0x66980], desc[UR60][R24.64], P4 ;  /* 0x6698000018097fae */ /* 0x0003e2000a12187c */
[----:B------:R-:W-:-:S03]  /*438a0*/  IMAD.WIDE R34, R252, 0x4, R240 ;  /* 0x00000004fc227825 */ /* 0x000fc600078e02f0 */
[----:B------:R1:W-:Y:S04]  /*438b0*/  STL.64 [R1+0x498], R22 ;  /* 0x0004981601007387 */ /* 0x0003e80000100a00 */
[----:B-1----:R-:W3:Y:S01]  /*438c0*/  LDL.LU.64 R30, [R1+0x440] ;  /* 0x00044000011e7983 */ /* 0x002ee20000300a00 */
[----:B------:R-:W-:-:S03]  /*438d0*/  IMAD.WIDE R24, R252, 0x4, R236 ;  /* 0x00000004fc187825 */ /* 0x000fc600078e02ec */
[----:B------:R-:W-:Y:S04]  /*438e0*/  LDGSTS.E [R8+0x66d80], desc[UR60][R22.64], P4 ;  /* 0x66d8000016087fae */ /* 0x000fe8000a12187c */
[----:B------:R-:W3:Y:S01]  /*438f0*/  LDL.LU.64 R28, [R1+0x420] ;  /* 0x00042000011c7983 */ /* 0x000ee20000300a00 */
[----:B------:R-:W-:-:S03]  /*43900*/  IMAD.WIDE R32, R252, 0x4, R242 ;  /* 0x00000004fc207825 */ /* 0x000fc600078e02f2 */
[----:B------:R-:W-:Y:S04]  /*43910*/  LDGSTS.E [R19+0x67180], desc[UR60][R24.64], P4 ;  /* 0x6718000018137fae */ /* 0x000fe8000a12187c */
[----:B------:R-:W3:Y:S04]  /*43920*/  LDL.LU.64 R22, [R1+0x400] ;  /* 0x0004000001167983 */ /* 0x000ee80000300a00 */
[----:B------:R1:W-:Y:S04]  /*43930*/  STL.64 [R1+0x490], R24 ;  /* 0x0004901801007387 */ /* 0x0003e80000100a00 */
[----:B------:R4:W-:Y:S04]  /*43940*/  STL.64 [R1+0x488], R36 ;  /* 0x0004882401007387 */ /* 0x0009e80000100a00 */
[----:B------:R2:W-:Y:S04]  /*43950*/  STL.64 [R1+0x478], R34 ;  /* 0x0004782201007387 */ /* 0x0005e80000100a00 */
[----:B-1----:R-:W3:Y:S04]  /*43960*/  LDL.LU.64 R24, [R1+0x3e0] ;  /* 0x0003e00001187983 */ /* 0x002ee80000300a00 */
[----:B------:R4:W-:Y:S04]  /*43970*/  LDGSTS.E [R18+0x67580], desc[UR60][R36.64], P4 ;  /* 0x6758000024127fae */ /* 0x0009e8000a12187c */
[----:B------:R3:W-:Y:S04]  /*43980*/  STL.64 [R1+0x470], R32 ;  /* 0x0004702001007387 */ /* 0x0007e80000100a00 */
[----:B------:R2:W-:Y:S04]  /*43990*/  LDGSTS.E [R9+0x67980], desc[UR60][R34.64], P4 ;  /* 0x6798000022097fae */ /* 0x0005e8000a12187c */
[----:B------:R3:W-:Y:S01]  /*439a0*/  LDGSTS.E [R8+0x67d80], desc[UR60][R32.64], P4 ;  /* 0x67d8000020087fae */ /* 0x0007e2000a12187c */
[----:B----4-:R-:W-:-:S03]  /*439b0*/  IMAD.WIDE R36, R252, 0x4, R26 ;  /* 0x00000004fc247825 */ /* 0x010fc600078e021a */
[----:B------:R-:W4:Y:S01]  /*439c0*/  LDL.LU.64 R26, [R1+0x3c0] ;  /* 0x0003c000011a7983 */ /* 0x000f220000300a00 */
[----:B--2---:R-:W-:-:S03]  /*439d0*/  IMAD.WIDE R34, R252, 0x4, R10 ;  /* 0x00000004fc227825 */ /* 0x004fc600078e020a */
[----:B------:R-:W2:Y:S04]  /*439e0*/  LDL.LU.64 R10, [R1+0x3a0] ;  /* 0x0003a000010a7983 */ /* 0x000ea80000300a00 */
[----:B------:R1:W-:Y:S04]  /*439f0*/  STL.64 [R1+0x468], R36 ;  /* 0x0004682401007387 */ /* 0x0003e80000100a00 */
[----:B------:R1:W-:Y:S01]  /*43a00*/  STL.64 [R1+0x458], R34 ;  /* 0x0004582201007387 */ /* 0x0003e20000100a00 */
[----:B---3--:R-:W-:-:S03]  /*43a10*/  IMAD.WIDE R32, R252, 0x4, R244 ;  /* 0x00000004fc207825 */ /* 0x008fc600078e02f4 */
[----:B------:R-:W3:Y:S01]  /*43a20*/  LDL.LU.64 R244, [R1+0x1490] ;  /* 0x0014900001f47983 */ /* 0x000ee20000300a00 */
[C---:B------:R-:W-:Y:S01]  /*43a30*/  IADD3 R19, R249.reuse, 0x100000, RZ ;  /* 0x00100000f9137810 */ /* 0x040fe20007ffe0ff */
[C---:B------:R-:W-:Y:S02]  /*43a40*/  VIADD R18, R249.reuse, 0x100000 ;  /* 0x00100000f9127836 */ /* 0x040fe40000000000 */
[C---:B------:R-:W-:Y:S02]  /*43a50*/  IMAD.WIDE R20, R252.reuse, 0x4, R20 ;  /* 0x00000004fc147825 */ /* 0x040fe400078e0214 */
[----:B------:R1:W-:Y:S02]  /*43a60*/  LDGSTS.E [R19+0x40200], desc[UR60][R36.64], P4 ;  /* 0x4020000024137fae */ /* 0x0003e4000a12187c */
[C---:B------:R-:W-:Y:S01]  /*43a70*/  VIADD R9, R249.reuse, 0x100000 ;  /* 0x00100000f9097836 */ /* 0x040fe20000000000 */
[----:B------:R-:W-:Y:S01]  /*43a80*/  IADD3 R8, R249, 0x100000, RZ ;  /* 0x00100000f9087810 */ /* 0x000fe20007ffe0ff */
[----:B------:R1:W-:Y:S04]  /*43a90*/  STL.64 [R1+0x450], R20 ;  /* 0x0004501401007387 */ /* 0x0003e80000100a00 */
[----:B------:R1:W-:Y:S04]  /*43aa0*/  LDGSTS.E [R18+0x40600], desc[UR60][R34.64], P4 ;  /* 0x4060000022127fae */ /* 0x0003e8000a12187c */
[----:B------:R1:W-:Y:S02]  /*43ab0*/  STL.64 [R1+0x448], R32 ;  /* 0x0004482001007387 */ /* 0x0003e40000100a00 */
[----:B-1----:R-:W-:-:S02]  /*43ac0*/  IMAD.WIDE R36, R252, 0x4, R30 ;  /* 0x00000004fc247825 */ /* 0x002fc400078e021e */
[----:B------:R-:W-:Y:S02]  /*43ad0*/  LDGSTS.E [R9+0x40a00], desc[UR60][R20.64], P4 ;  /* 0x40a0000014097fae */ /* 0x000fe4000a12187c */
[C---:B------:R-:W-:Y:S02]  /*43ae0*/  IMAD.WIDE R34, R252.reuse, 0x4, R28 ;  /* 0x00000004fc227825 */ /* 0x040fe400078e021c */
[----:B------:R1:W-:Y:S04]  /*43af0*/  LDGSTS.E [R8+0x40e00], desc[UR60][R32.64], P4 ;  /* 0x40e0000020087fae */ /* 0x0003e8000a12187c */
[----:B------:R2:W-:Y:S04]  /*43b00*/  LDGSTS.E [R19+0x41200], desc[UR60][R36.64], P4 ;  /* 0x4120000024137fae */ /* 0x0005e8000a12187c */
[----:B------:R-:W3:Y:S04]  /*43b10*/  LDL.LU.64 R20, [R1+0x14a8] ;  /* 0x0014a80001147983 */ /* 0x000ee80000300a00 */
[----:B------:R-:W3:Y:S01]  /*43b20*/  LDL.LU.64 R30, [R1+0x14b0] ;  /* 0x0014b000011e7983 */ /* 0x000ee20000300a00 */
[----:B-1----:R-:W-:-:S03]  /*43b30*/  IMAD.WIDE R32, R252, 0x4, R22 ;  /* 0x00000004fc207825 */ /* 0x002fc600078e0216 */
[----:B------:R-:W3:Y:S01]  /*43b40*/  LDL.LU.64 R28, [R1+0x14b8] ;  /* 0x0014b800011c7983 */ /* 0x000ee20000300a00 */
[----:B------:R-:W-:-:S03]  /*43b50*/  IMAD.WIDE R22, R252, 0x4, R24 ;  /* 0x00000004fc167825 */ /* 0x000fc600078e0218 */
[----:B------:R-:W-:Y:S04]  /*43b60*/  STL.64 [R1+0x440], R36 ;  /* 0x0004402401007387 */ /* 0x000fe80000100a00 */
[----:B------:R-:W-:Y:S04]  /*43b70*/  STL.64 [R1+0x438], R34 ;  /* 0x0004382201007387 */ /* 0x000fe80000100a00 */
[----:B------:R-:W3:Y:S04]  /*43b80*/  LDL.LU.64 R24, [R1+0x14c8] ;  /* 0x0014c80001187983 */ /* 0x000ee80000300a00 */
[----:B------:R1:W-:Y:S04]  /*43b90*/  STL.64 [R1+0x430], R32 ;  /* 0x0004302001007387 */ /* 0x0003e80000100a00 */
[----:B------:R3:W-:Y:S04]  /*43ba0*/  LDGSTS.E [R18+0x41600], desc[UR60][R34.64], P4 ;  /* 0x4160000022127fae */ /* 0x0007e8000a12187c */
[----:B------:R4:W-:Y:S04]  /*43bb0*/  STL.64 [R1+0x428], R22 ;  /* 0x0004281601007387 */ /* 0x0009e80000100a00 */
[----:B------:R-:W-:Y:S04]  /*43bc0*/  LDGSTS.E [R9+0x41a00], desc[UR60][R32.64], P4 ;  /* 0x41a0000020097fae */ /* 0x000fe8000a12187c */
[----:B------:R-:W-:Y:S04]  /*43bd0*/  LDGSTS.E [R8+0x41e00], desc[UR60][R22.64], P4 ;  /* 0x41e0000016087fae */ /* 0x000fe8000a12187c */
[----:B-1----:R-:W3:Y:S01]  /*43be0*/  LDL.LU.64 R32, [R1+0x14d0] ;  /* 0x0014d00001207983 */ /* 0x002ee20000300a00 */
[----:B----4-:R-:W-:-:S03]  /*43bf0*/  IMAD.WIDE R38, R252, 0x4, R26 ;  /* 0x00000004fc267825 */ /* 0x010fc600078e021a */
[----:B------:R-:W4:Y:S04]  /*43c00*/  LDL.LU.64 R26, [R1+0x14d8] ;  /* 0x0014d800011a7983 */ /* 0x000f280000300a00 */
[----:B------:R-:W4:Y:S04]  /*43c10*/  LDL.LU.64 R22, [R1+0x14e8] ;  /* 0x0014e80001167983 */ /* 0x000f280000300a00 */
[----:B------:R1:W-:Y:S04]  /*43c20*/  STL.64 [R1+0x420], R38 ;  /* 0x0004202601007387 */ /* 0x0003e80000100a00 */
[----:B------:R1:W-:Y:S01]  /*43c30*/  LDGSTS.E [R19+0x42200], desc[UR60][R38.64], P4 ;  /* 0x4220000026137fae */ /* 0x0003e2000a12187c */
[----:B--2---:R-:W-:-:S03]  /*43c40*/  IMAD.WIDE R36, R252, 0x4, R10 ;  /* 0x00000004fc247825 */ /* 0x004fc600078e020a */
[----:B------:R-:W2:Y:S04]  /*43c50*/  LDL.LU.64 R10, [R1+0x14f0] ;  /* 0x0014f000010a7983 */ /* 0x000ea80000300a00 */
[----:B------:R1:W-:Y:S04]  /*43c60*/  STL.64 [R1+0x340], R36 ;  /* 0x0003402401007387 */ /* 0x0003e80000100a00 */
[----:B------:R1:W-:Y:S01]  /*43c70*/  LDGSTS.E [R18+0x42600], desc[UR60][R36.64], P4 ;  /* 0x4260000024127fae */ /* 0x0003e2000a12187c */
[----:B---3--:R-:W-:-:S03]  /*43c80*/  IMAD.WIDE R34, R252, 0x4, R244 ;  /* 0x00000004fc227825 */ /* 0x008fc600078e02f4 */
[----:B------:R-:W3:Y:S04]  /*43c90*/  LDL.LU.64 R244, [R1+0x14f8] ;  /* 0x0014f80001f47983 */ /* 0x000ee80000300a00 */
[----:B------:R-:W-:Y:S04]  /*43ca0*/  STL.64 [R1+0x320], R34 ;  /* 0x0003202201007387 */ /* 0x000fe80000100a00 */
[----:B------:R1:W-:Y:S01]  /*43cb0*/  LDGSTS.E [R9+0x42a00], desc[UR60][R34.64], P4 ;  /* 0x42a0000022097fae */ /* 0x0003e2000a12187c */
[----:B------:R-:W-:-:S04]  /*43cc0*/  IMAD.WIDE R20, R252, 0x4, R20 ;  /* 0x00000004fc147825 */ /* 0x000fc800078e0214 */
[C---:B-1----:R-:W-:Y:S01]  /*43cd0*/  IMAD.WIDE R38, R252.reuse, 0x4, R30 ;  /* 0x00000004fc267825 */ /* 0x042fe200078e021e */
[----:B------:R1:W-:Y:S03]  /*43ce0*/  STL.64 [R1+0x300], R20 ;  /* 0x0003001401007387 */ /* 0x0003e60000100a00 */
[C---:B------:R-:W-:Y:S01]  /*43cf0*/  IMAD.WIDE R36, R252.reuse, 0x4, R28 ;  /* 0x00000004fc247825 */ /* 0x040fe200078e021c */
[----:B------:R-:W-:Y:S04]  /*43d00*/  LDGSTS.E [R8+0x42e00], desc[UR60][R20.64], P4 ;  /* 0x42e0000014087fae */ /* 0x000fe8000a12187c */
[----:B------:R-:W-:Y:S04]  /*43d10*/  LDGSTS.E [R19+0x43200], desc[UR60][R38.64], P4 ;  /* 0x4320000026137fae */ /* 0x000fe8000a12187c */
[----:B------:R4:W-:Y:S04]  /*43d20*/  LDGSTS.E [R18+0x43600], desc[UR60][R36.64], P4 ;  /* 0x4360000024127fae */ /* 0x0009e8000a12187c */
[----:B-1----:R-:W3:Y:S01]  /*43d30*/  LDL.LU.64 R20, [R1+0x1508] ;  /* 0x0015080001147983 */ /* 0x002ee20000300a00 */
[----:B------:R-:W-:-:S03]  /*43d40*/  IMAD.WIDE R34, R252, 0x4, R24 ;  /* 0x00000004fc227825 */ /* 0x000fc600078e0218 */
[----:B------:R-:W3:Y:S04]  /*43d50*/  LDL.LU.64 R30, [R1+0x1510] ;  /* 0x00151000011e7983 */ /* 0x000ee80000300a00 */
[----:B------:R-:W-:Y:S04]  /*43d60*/  STL.64 [R1+0x2e0], R38 ;  /* 0x0002e02601007387 */ /* 0x000fe80000100a00 */
[----:B------:R-:W3:Y:S04]  /*43d70*/  LDL.LU.64 R28, [R1+0x1518] ;  /* 0x00151800011c7983 */ /* 0x000ee80000300a00 */
[----:B------:R4:W-:Y:S04]  /*43d80*/  STL.64 [R1+0x2c0], R36 ;  /* 0x0002c02401007387 */ /* 0x0009e80000100a00 */
[----:B------:R-:W3:Y:S04]  /*43d90*/  LDL.LU.64 R24, [R1+0x1528] ;  /* 0x0015280001187983 */ /* 0x000ee80000300a00 */
[----:B------:R1:W-:Y:S01]  /*43da0*/  STL.64 [R1+0x2a0], R34 ;  /* 0x0002a02201007387 */ /* 0x0003e20000100a00 */
[----:B------:R-:W-:-:S03]  /*43db0*/  IMAD.WIDE R32, R252, 0x4, R32 ;  /* 0x00000004fc207825 */ /* 0x000fc600078e0220 */
[----:B------:R1:W-:Y:S04]  /*43dc0*/  LDGSTS.E [R9+0x43a00], desc[UR60][R34.64], P4 ;  /* 0x43a0000022097fae */ /* 0x0003e8000a12187c */
[----:B------:R3:W-:Y:S04]  /*43dd0*/  STL.64 [R1+0x280], R32 ;  /* 0x0002802001007387 */ /* 0x0007e80000100a00 */
[----:B------:R3:W-:Y:S01]  /*43de0*/  LDGSTS.E [R8+0x43e00], desc[UR60][R32.64], P4 ;  /* 0x43e0000020087fae */ /* 0x0007e2000a12187c */
[----:B----4-:R-:W-:-:S03]  /*43df0*/  IMAD.WIDE R36, R252, 0x4, R26 ;  /* 0x00000004fc247825 */ /* 0x010fc600078e021a */
[----:B------:R-:W4:Y:S01]  /*43e00*/  LDL.LU.64 R26, [R1+0x1530] ;  /* 0x00153000011a7983 */ /* 0x000f220000300a00 */
[----:B-1----:R-:W-:-:S03]  /*43e10*/  IMAD.WIDE R34, R252, 0x4, R22 ;  /* 0x00000004fc227825 */ /* 0x002fc600078e0216 */
[----:B------:R-:W-:Y:S04]  /*43e20*/  STL.64 [R1+0x260], R36 ;  /* 0x0002602401007387 */ /* 0x000fe80000100a00 */
[----:B------:R-:W-:Y:S04]  /*43e30*/  STL.64 [R1+0x240], R34 ;  /* 0x0002402201007387 */ /* 0x000fe80000100a00 */
[----:B------:R-:W4:Y:S04]  /*43e40*/  LDL.LU.64 R22, [R1+0x1538] ;  /* 0x0015380001167983 */ /* 0x000f280000300a00 */
[----:B------:R-:W-:Y:S04]  /*43e50*/  LDGSTS.E [R19+0x44200], desc[UR60][R36.64], P4 ;  /* 0x4420000024137fae */ /* 0x000fe8000a12187c */
[----:B------:R1:W-:Y:S01]  /*43e60*/  LDGSTS.E [R18+0x44600], desc[UR60][R34.64], P4 ;  /* 0x4460000022127fae */ /* 0x0003e2000a12187c */
[----:B--2---:R-:W-:-:S05]  /*43e70*/  IMAD.WIDE R10, R252, 0x4, R10 ;  /* 0x00000004fc0a7825 */ /* 0x004fca00078e020a */
[----:B------:R2:W-:Y:S04]  /*43e80*/  STL.64 [R1+0x220], R10 ;  /* 0x0002200a01007387 */ /* 0x0005e80000100a00 */
[----:B------:R-:W-:Y:S01]  /*43e90*/  LDGSTS.E [R9+0x44a00], desc[UR60][R10.64], P4 ;  /* 0x44a000000a097fae */ /* 0x000fe2000a12187c */
[----:B---3--:R-:W-:-:S03]  /*43ea0*/  IMAD.WIDE R32, R252, 0x4, R244 ;  /* 0x00000004fc207825 */ /* 0x008fc600078e02f4 */
[----:B------:R-:W3:Y:S04]  /*43eb0*/  LDL.LU.64 R244, [R1+0x1540] ;  /* 0x0015400001f47983 */ /* 0x000ee80000300a00 */
[----:B------:R1:W-:Y:S04]  /*43ec0*/  STL.64 [R1+0x200], R32 ;  /* 0x0002002001007387 */ /* 0x0003e80000100a00 */
[----:B--2---:R-:W2:Y:S04]  /*43ed0*/  LDL.LU.64 R10, [R1+0x1548] ;  /* 0x00154800010a7983 */ /* 0x004ea80000300a00 */
[----:B------:R1:W-:Y:S02]  /*43ee0*/  LDGSTS.E [R8+0x44e00], desc[UR60][R32.64], P4 ;  /* 0x44e0000020087fae */ /* 0x0003e4000a12187c */
[----:B-1----:R-:W-:-:S02]  /*43ef0*/  IMAD.WIDE R34, R252, 0x4, R20 ;  /* 0x00000004fc227825 */ /* 0x002fc400078e0214 */
[----:B------:R-:W2:Y:S02]  /*43f00*/  LDL.LU.64 R20, [R1+0x1550] ;  /* 0x0015500001147983 */ /* 0x000ea40000300a00 */
[C---:B------:R-:W-:Y:S02]  /*43f10*/  IMAD.WIDE R32, R252.reuse, 0x4, R30 ;  /* 0x00000004fc207825 */ /* 0x040fe400078e021e */
[----:B------:R1:W-:Y:S04]  /*43f20*/  STL.64 [R1+0x1e0], R34 ;  /* 0x0001e02201007387 */ /* 0x0003e80000100a00 */
[----:B------:R1:W-:Y:S01]  /*43f30*/  STL.64 [R1+0x1c0], R32 ;  /* 0x0001c02001007387 */ /* 0x0003e20000100a00 */
[----:B------:R-:W-:-:S03]  /*43f40*/  IMAD.WIDE R28, R252, 0x4, R28 ;  /* 0x00000004fc1c7825 */ /* 0x000fc600078e021c */
[----:B------:R-:W2:Y:S01]  /*43f50*/  LDL.LU.64 R30, [R1+0x1558] ;  /* 0x00155800011e7983 */ /* 0x000ea20000300a00 */
[----:B------:R-:W-:-:S03]  /*43f60*/  IMAD.WIDE R24, R252, 0x4, R24 ;  /* 0x00000004fc187825 */ /* 0x000fc600078e0218 */
[----:B------:R4:W-:Y:S04]  /*43f70*/  STL.64 [R1+0x1a0], R28 ;  /* 0x0001a01c01007387 */ /* 0x0009e80000100a00 */
[----:B------:R-:W-:Y:S04]  /*43f80*/  LDGSTS.E [R19+0x45200], desc[UR60][R34.64], P4 ;  /* 0x4520000022137fae */ /* 0x000fe8000a12187c */
[----:B------:R-:W-:Y:S04]  /*43f90*/  LDGSTS.E [R18+0x45600], desc[UR60][R32.64], P4 ;  /* 0x4560000020127fae */ /* 0x000fe8000a12187c */
[----:B------:R-:W-:Y:S04]  /*43fa0*/  LDGSTS.E [R9+0x45a00], desc[UR60][R28.64], P4 ;  /* 0x45a000001c097fae */ /* 0x000fe8000a12187c */
[----:B-1----:R-:W2:Y:S04]  /*43fb0*/  LDL.LU.64 R34, [R1+0x1560] ;  /* 0x0015600001227983 */ /* 0x002ea80000300a00 */
[----:B------:R1:W-:Y:S04]  /*43fc0*/  STL.64 [R1+0x180], R24 ;  /* 0x0001801801007387 */ /* 0x0003e80000100a00 */
[----:B------:R-:W2:Y:S04]  /*43fd0*/  LDL.LU.64 R32, [R1+0x1568] ;  /* 0x0015680001207983 */ /* 0x000ea80000300a00 */
[----:B------:R-:W-:Y:S01]  /*43fe0*/  LDGSTS.E [R8+0x45e00], desc[UR60][R24.64], P4 ;  /* 0x45e0000018087fae */ /* 0x000fe2000a12187c */
[----:B----4-:R-:W-:-:S03]  /*43ff0*/  IMAD.WIDE R38, R252, 0x4, R26 ;  /* 0x00000004fc267825 */ /* 0x010fc600078e021a */
[----:B------:R-:W4:Y:S04]  /*44000*/  LDL.LU.64 R26, [R1+0x1570] ;  /* 0x00157000011a7983 */ /* 0x000f280000300a00 */
[----:B------:R-:W4:Y:S04]  /*44010*/  LDL.LU.64 R28, [R1+0x1578] ;  /* 0x00157800011c7983 */ /* 0x000f280000300a00 */
[----:B-1----:R-:W4:Y:S01]  /*44020*/  LDL.LU.64 R24, [R1+0x1580] ;  /* 0x0015800001187983 */ /* 0x002f220000300a00 */
[----:B------:R-:W-:-:S03]  /*44030*/  IMAD.WIDE R36, R252, 0x4, R22 ;  /* 0x00000004fc247825 */ /* 0x000fc600078e0216 */
[----:B------:R-:W-:Y:S04]  /*44040*/  STL.64 [R1+0x160], R38 ;  /* 0x0001602601007387 */ /* 0x000fe80000100a00 */
[----:B------:R1:W-:Y:S04]  /*44050*/  LDGSTS.E [R19+0x46200], desc[UR60][R38.64], P4 ;  /* 0x4620000026137fae */ /* 0x0003e8000a12187c */
[----:B------:R1:W-:Y:S01]  /*44060*/  LDGSTS.E [R18+0x46600], desc[UR60][R36.64], P4 ;  /* 0x4660000024127fae */ /* 0x0003e2000a12187c */
[----:B---3--:R-:W-:-:S03]  /*44070*/  IMAD.WIDE R22, R252, 0x4, R244 ;  /* 0x00000004fc167825 */ /* 0x008fc600078e02f4 */
[----:B------:R-:W3:Y:S01]  /*44080*/  LDL.LU.64 R244, [R1+0x1588] ;  /* 0x0015880001f47983 */ /* 0x000ee20000300a00 */
[----:B--2---:R-:W-:-:S03]  /*44090*/  IMAD.WIDE R10, R252, 0x4, R10 ;  /* 0x00000004fc0a7825 */ /* 0x004fc600078e020a */
[----:B------:R-:W-:Y:S04]  /*440a0*/  STL.64 [R1+0x140], R36 ;  /* 0x0001402401007387 */ /* 0x000fe80000100a00 */
[----:B------:R2:W-:Y:S04]  /*440b0*/  STL.64 [R1+0x120], R22 ;  /* 0x0001201601007387 */ /* 0x0005e80000100a00 */
[----:B------:R-:W-:Y:S04]  /*440c0*/  LDGSTS.E [R9+0x46a00], desc[UR60][R22.64], P4 ;  /* 0x46a0000016097fae */ /* 0x000fe8000a12187c */
[----:B------:R1:W-:Y:S04]  /*440d0*/  STL.64 [R1+0x100], R10 ;  /* 0x0001000a01007387 */ /* 0x0003e80000100a00 */
[----:B------:R-:W-:Y:S04]  /*440e0*/  LDGSTS.E [R8+0x46e00], desc[UR60][R10.64], P4 ;  /* 0x46e000000a087fae */ /* 0x000fe8000a12187c */
[----:B--2---:R-:W2:Y:S04]  /*440f0*/  LDL.LU.64 R22, [R1+0x1590] ;  /* 0x0015900001167983 */ /* 0x004ea80000300a00 */
[----:B-1----:R-:W2:Y:S01]  /*44100*/  LDL.LU.64 R10, [R1+0x1598] ;  /* 0x00159800010a7983 */ /* 0x002ea20000300a00 */
[----:B------:R-:W-:-:S03]  /*44110*/  IMAD.WIDE R38, R252, 0x4, R20 ;  /* 0x00000004fc267825 */ /* 0x000fc600078e0214 */
[----:B------:R-:W2:Y:S04]  /*44120*/  LDL.LU.64 R20, [R1+0x15a0] ;  /* 0x0015a00001147983 */ /* 0x000ea80000300a00 */
[----:B------:R-:W-:Y:S04]  /*44130*/  STL.64 [R1+0xe0], R38 ;  /* 0x0000e02601007387 */ /* 0x000fe80000100a00 */
[----:B------:R-:W-:Y:S01]  /*44140*/  LDGSTS.E [R19+0x47200], desc[UR60][R38.64], P4 ;  /* 0x4720000026137fae */ /* 0x000fe2000a12187c */
[----:B------:R-:W-:-:S03]  /*44150*/  IMAD.WIDE R36, R252, 0x4, R30 ;  /* 0x00000004fc247825 */ /* 0x000fc600078e021e */
[----:B------:R-:W2:Y:S04]  /*44160*/  LDL.LU.64 R30, [R1+0x15a8] ;  /* 0x0015a800011e7983 */ /* 0x000ea80000300a00 */
[----:B------:R1:W-:Y:S04]  /*44170*/  STL.64 [R1+0xc0], R36 ;  /* 0x0000c02401007387 */ /* 0x0003e80000100a00 */
[----:B------:R1:W-:Y:S01]  /*44180*/  LDGSTS.E [R18+0x47600], desc[UR60][R36.64], P4 ;  /* 0x4760000024127fae */ /* 0x0003e2000a12187c */
[----:B------:R-:W-:-:S05]  /*44190*/  IMAD.WIDE R34, R252, 0x4, R34 ;  /* 0x00000004fc227825 */ /* 0x000fca00078e0222 */
[----:B------:R1:W-:Y:S01]  /*441a0*/  STL.64 [R1+0xa0], R34 ;  /* 0x0000a02201007387 */ /* 0x0003e20000100a00 */
[----:B------:R-:W-:-:S03]  /*441b0*/  IMAD.WIDE R32, R252, 0x4, R32 ;  /* 0x00000004fc207825 */ /* 0x000fc600078e0220 */
[----:B------:R1:W-:Y:S04]  /*441c0*/  LDGSTS.E [R9+0x47a00], desc[UR60][R34.64], P4 ;  /* 0x47a0000022097fae */ /* 0x0003e8000a12187c */
[----:B------:R3:W-:Y:S04]  /*441d0*/  STL.64 [R1+0x80], R32 ;  /* 0x0000802001007387 */ /* 0x0007e80000100a00 */
[----:B------:R3:W-:Y:S01]  /*441e0*/  LDGSTS.E [R8+0x47e00], desc[UR60][R32.64], P4 ;  /* 0x47e0000020087fae */ /* 0x0007e2000a12187c */
[----:B----4-:R-:W-:-:S04]  /*441f0*/  IMAD.WIDE R26, R252, 0x4, R26 ;  /* 0x00000004fc1a7825 */ /* 0x010fc800078e021a */
[C---:B-1----:R-:W-:Y:S01]  /*44200*/  IMAD.WIDE R36, R252.reuse, 0x4, R28 ;  /* 0x00000004fc247825 */ /* 0x042fe200078e021c */
[----:B------:R1:W-:Y:S03]  /*44210*/  STL.64 [R1+0x60], R26 ;  /* 0x0000601a01007387 */ /* 0x0003e60000100a00 */
[C---:B------:R-:W-:Y:S01]  /*44220*/  IMAD.WIDE R34, R252.reuse, 0x4, R24 ;  /* 0x00000004fc227825 */ /* 0x040fe200078e0218 */
[----:B------:R-:W-:Y:S04]  /*44230*/  STL.64 [R1+0x40], R36 ;  /* 0x0000402401007387 */ /* 0x000fe80000100a00 */
[----:B------:R-:W4:Y:S04]  /*44240*/  LDL.LU.64 R28, [R1+0x15b0] ;  /* 0x0015b000011c7983 */ /* 0x000f280000300a00 */
[----:B------:R-:W-:Y:S04]  /*44250*/  STL.64 [R1+0x20], R34 ;  /* 0x0000202201007387 */ /* 0x000fe80000100a00 */
[----:B------:R-:W4:Y:S04]  /*44260*/  LDL.LU.64 R24, [R1+0x15b8] ;  /* 0x0015b80001187983 */ /* 0x000f280000300a00 */
[----:B------:R-:W-:Y:S04]  /*44270*/  LDGSTS.E [R19+0x60200], desc[UR60][R26.64], P4 ;  /* 0x602000001a137fae */ /* 0x000fe8000a12187c */
[----:B------:R4:W-:Y:S04]  /*44280*/  LDGSTS.E [R18+0x60600], desc[UR60][R36.64], P4 ;  /* 0x6060000024127fae */ /* 0x0009e8000a12187c */
[----:B------:R4:W-:Y:S01]  /*44290*/  LDGSTS.E [R9+0x60a00], desc[UR60][R34.64], P4 ;  /* 0x60a0000022097fae */ /* 0x0009e2000a12187c */
[----:B---3--:R-:W-:-:S03]  /*442a0*/  IMAD.WIDE R32, R252, 0x4, R244 ;  /* 0x00000004fc207825 */ /* 0x008fc600078e02f4 */
[----:B------:R-:W3:Y:S04]  /*442b0*/  LDL.LU.64 R244, [R1+0x15c0] ;  /* 0x0015c00001f47983 */ /* 0x000ee80000300a00 */
[----:B------:R3:W-:Y:S04]  /*442c0*/  STL.64 [R1], R32 ;  /* 0x0000002001007387 */ /* 0x0007e80000100a00 */
[----:B-1----:R-:W3:Y:S04]  /*442d0*/  LDL.LU.64 R26, [R1+0x15c8] ;  /* 0x0015c800011a7983 */ /* 0x002ee80000300a00 */
[----:B------:R-:W-:Y:S01]  /*442e0*/  LDGSTS.E [R8+0x60e00], desc[UR60][R32.64], P4 ;  /* 0x60e0000020087fae */ /* 0x000fe2000a12187c */
[----:B--2---:R-:W-:-:S03]  /*442f0*/  IMAD.WIDE R238, R252, 0x4, R22 ;  /* 0x00000004fcee7825 */ /* 0x004fc600078e0216 */
[----:B------:R-:W2:Y:S04]  /*44300*/  LDL.LU.64 R22, [R1+0x15d0] ;  /* 0x0015d00001167983 */ /* 0x000ea80000300a00 */
[----:B------:R-:W-:Y:S01]  /*44310*/  LDGSTS.E [R19+0x61200], desc[UR60][R238.64], P4 ;  /* 0x61200000ee137fae */ /* 0x000fe2000a12187c */
[----:B------:R-:W-:-:S03]  /*44320*/  IMAD.WIDE R230, R252, 0x4, R10 ;  /* 0x00000004fce67825 */ /* 0x000fc600078e020a */
[----:B------:R-:W2:Y:S04]  /*44330*/  LDL.LU.64 R10, [R1+0x15d8] ;  /* 0x0015d800010a7983 */ /* 0x000ea80000300a00 */
[----:B------:R-:W-:Y:S01]  /*44340*/  LDGSTS.E [R18+0x61600], desc[UR60][R230.64], P4 ;  /* 0x61600000e6127fae */ /* 0x000fe2000a12187c */
[----:B------:R-:W-:-:S03]  /*44350*/  IMAD.WIDE R170, R252, 0x4, R20 ;  /* 0x00000004fcaa7825 */ /* 0x000fc600078e0214 */
[----:B------:R-:W2:Y:S04]  /*44360*/  LDL.LU.64 R20, [R1+0x15e0] ;  /* 0x0015e00001147983 */ /* 0x000ea80000300a00 */
[----:B------:R-:W-:Y:S01]  /*44370*/  LDGSTS.E [R9+0x61a00], desc[UR60][R170.64], P4 ;  /* 0x61a00000aa097fae */ /* 0x000fe2000a12187c */
[----:B------:R-:W-:-:S03]  /*44380*/  IMAD.WIDE R168, R252, 0x4, R30 ;  /* 0x00000004fca87825 */ /* 0x000fc600078e021e */
[----:B------:R-:W2:Y:S04]  /*44390*/  LDL.LU.64 R30, [R1+0x15e8] ;  /* 0x0015e800011e7983 */ /* 0x000ea80000300a00 */
[----:B------:R-:W-:Y:S04]  /*443a0*/  STL.64 [R1+0x4ad8], R238 ;  /* 0x004ad8ee01007387 */ /* 0x000fe80000100a00 */
[----:B------:R-:W-:Y:S04]  /*443b0*/  STL.64 [R1+0x4ae0], R230 ;  /* 0x004ae0e601007387 */ /* 0x000fe80000100a00 */
[----:B------:R-:W-:Y:S04]  /*443c0*/  STL.64 [R1+0x4ae8], R170 ;  /* 0x004ae8aa01007387 */ /* 0x000fe80000100a00 */
[----:B------:R-:W-:Y:S04]  /*443d0*/  STL.64 [R1+0x4af0], R168 ;  /* 0x004af0a801007387 */ /* 0x000fe80000100a00 */
[----:B------:R-:W-:Y:S01]  /*443e0*/  LDGSTS.E [R8+0x61e00], desc[UR60][R168.64], P4 ;  /* 0x61e00000a8087fae */ /* 0x000fe2000a12187c */
[----:B----4-:R-:W-:-:S03]  /*443f0*/  IMAD.WIDE R166, R252, 0x4, R28 ;  /* 0x00000004fca67825 */ /* 0x010fc600078e021c */
[----:B------:R-:W4:Y:S04]  /*44400*/  LDL.LU.64 R28, [R1+0x15f0] ;  /* 0x0015f000011c7983 */ /* 0x000f280000300a00 */
[----:B------:R-:W-:Y:S01]  /*44410*/  LDGSTS.E [R19+0x62200], desc[UR60][R166.64], P4 ;  /* 0x62200000a6137fae */ /* 0x000fe2000a12187c */
[----:B------:R-:W-:-:S03]  /*44420*/  IMAD.WIDE R164, R252, 0x4, R24 ;  /* 0x00000004fca47825 */ /* 0x000fc600078e0218 */
[----:B------:R-:W4:Y:S04]  /*44430*/  LDL.LU.64 R24, [R1+0x15f8] ;  /* 0x0015f80001187983 */ /* 0x000f280000300a00 */
[----:B------:R-:W-:Y:S01]  /*44440*/  LDGSTS.E [R18+0x62600], desc[UR60][R164.64], P4 ;  /* 0x62600000a4127fae */ /* 0x000fe2000a12187c */
[----:B---3--:R-:W-:-:S03]  /*44450*/  IMAD.WIDE R160, R252, 0x4, R26 ;  /* 0x00000004fca07825 */ /* 0x008fc600078e021a */
[----:B------:R-:W3:Y:S01]  /*44460*/  LDL.LU.64 R26, [R1+0x1600] ;  /* 0x00160000011a7983 */ /* 0x000ee20000300a00 */
[----:B------:R-:W-:-:S03]  /*44470*/  IMAD.WIDE R162, R252, 0x4, R244 ;  /* 0x00000004fca27825 */ /* 0x000fc600078e02f4 */
[----:B------:R-:W3:Y:S04]  /*44480*/  LDL.LU.64 R244, [R1+0x1608] ;  /* 0x0016080001f47983 */ /* 0x000ee80000300a00 */
[----:B------:R-:W-:Y:S04]  /*44490*/  STL.64 [R1+0x4af8], R166 ;  /* 0x004af8a601007387 */ /* 0x000fe80000100a00 */
[----:B------:R-:W-:Y:S04]  /*444a0*/  STL.64 [R1+0x4b00], R164 ;  /* 0x004b00a401007387 */ /* 0x000fe80000100a00 */
[----:B------:R-:W-:Y:S04]  /*444b0*/  STL.64 [R1+0x4b08], R162 ;  /* 0x004b08a201007387 */ /* 0x000fe80000100a00 */
[----:B------:R-:W-:Y:S01]  /*444c0*/  STL.64 [R1+0x4b10], R160 ;  /* 0x004b10a001007387 */ /* 0x000fe20000100a00 */
[----:B--2---:R-:W-:-:S03]  /*444d0*/  IMAD.WIDE R158, R252, 0x4, R22 ;  /* 0x00000004fc9e7825 */ /* 0x004fc600078e0216 */
[----:B------:R-:W-:Y:S01]  /*444e0*/  LDGSTS.E [R9+0x62a00], desc[UR60][R162.64], P4 ;  /* 0x62a00000a2097fae */ /* 0x000fe2000a12187c */
[----:B------:R-:W-:-:S03]  /*444f0*/  IMAD.WIDE R156, R252, 0x4, R10 ;  /* 0x00000004fc9c7825 */ /* 0x000fc600078e020a */
[----:B------:R-:W-:Y:S04]  /*44500*/  LDGSTS.E [R8+0x62e00], desc[UR60][R160.64], P4 ;  /* 0x62e00000a0087fae */ /* 0x000fe8000a12187c */
[----:B------:R-:W-:Y:S04]  /*44510*/  LDGSTS.E [R19+0x63200], desc[UR60][R158.64], P4 ;  /* 0x632000009e137fae */ /* 0x000fe8000a12187c */
[----:B------:R-:W-:Y:S01]  /*44520*/  LDGSTS.E [R18+0x63600], desc[UR60][R156.64], P4 ;  /* 0x636000009c127fae */ /* 0x000fe2000a12187c */
[----:B------:R-:W-:-:S03]  /*44530*/  IMAD.WIDE R154, R252, 0x4, R20 ;  /* 0x00000004fc9a7825 */ /* 0x000fc600078e0214 */
[----:B------:R-:W2:Y:S04]  /*44540*/  LDL.LU.64 R20, [R1+0x1610] ;  /* 0x0016100001147983 */ /* 0x000ea80000300a00 */
[----:B------:R-:W-:Y:S01]  /*44550*/  LDGSTS.E [R9+0x63a00], desc[UR60][R154.64], P4 ;  /* 0x63a000009a097fae */ /* 0x000fe2000a12187c */
[----:B------:R-:W-:-:S03]  /*44560*/  IMAD.WIDE R152, R252, 0x4, R30 ;  /* 0x00000004fc987825 */ /* 0x000fc600078e021e */
[----:B------:R-:W2:Y:S04]  /*44570*/  LDL.LU.64 R30, [R1+0x1618] ;  /* 0x00161800011e7983 */ /* 0x000ea80000300a00 */
[----:B------:R-:W2:Y:S04]  /*44580*/  LDL.LU.64 R22, [R1+0x1620] ;  /* 0x0016200001167983 */ /* 0x000ea80000300a00 */
[----:B------:R-:W2:Y:S04]  /*44590*/  LDL.LU.64 R10, [R1+0x1628] ;  /* 0x00162800010a7983 */ /* 0x000ea80000300a00 */
        /* <DEDUP_REMOVED lines=14> */
[----:B------:R-:W-:Y:S04]  /*44680*/  LDGSTS.E [R9+0x64a00], desc[UR60][R146.64], P4 ;  /* 0x64a0000092097fae */ /* 0x000fe8000a12187c */
[----:B------:R-:W-:Y:S01]  /*44690*/  LDGSTS.E [R8+0x64e00], desc[UR60][R144.64], P4 ;  /* 0x64e0000090087fae */ /* 0x000fe2000a12187c */
[----:B--2---:R-:W-:-:S03]  /*446a0*/  IMAD.WIDE R142, R252, 0x4, R20 ;  /* 0x00000004fc8e7825 */ /* 0x004fc600078e0214 */
[----:B------:R-:W2:Y:S04]  /*446b0*/  LDL.LU.64 R20, [R1+0x1650] ;  /* 0x0016500001147983 */ /* 0x000ea80000300a00 */
[----:B------:R-:W-:Y:S01]  /*446c0*/  LDGSTS.E [R19+0x65200], desc[UR60][R142.64], P4 ;  /* 0x652000008e137fae */ /* 0x000fe2000a12187c */
[----:B------:R-:W-:-:S03]  /*446d0*/  IMAD.WIDE R140, R252, 0x4, R30 ;  /* 0x00000004fc8c7825 */ /* 0x000fc600078e021e */
[----:B------:R-:W2:Y:S01]  /*446e0*/  LDL.LU.64 R30, [R1+0x1658] ;  /* 0x00165800011e7983 */ /* 0x000ea20000300a00 */
[----:B------:R-:W-:-:S03]  /*446f0*/  IMAD.WIDE R138, R252, 0x4, R22 ;  /* 0x00000004fc8a7825 */ /* 0x000fc600078e0216 */
[----:B------:R-:W2:Y:S01]  /*44700*/  LDL.LU.64 R22, [R1+0x1660] ;  /* 0x0016600001167983 */ /* 0x000ea20000300a00 */
[----:B------:R-:W-:-:S03]  /*44710*/  IMAD.WIDE R136, R252, 0x4, R10 ;  /* 0x00000004fc887825 */ /* 0x000fc600078e020a */
[----:B------:R-:W2:Y:S04]  /*44720*/  LDL.LU.64 R10, [R1+0x1668] ;  /* 0x00166800010a7983 */ /* 0x000ea80000300a00 */
[----:B------:R-:W-:Y:S04]  /*44730*/  LDGSTS.E [R18+0x65600], desc[UR60][R140.64], P4 ;  /* 0x656000008c127fae */ /* 0x000fe8000a12187c */
[----:B------:R-:W-:Y:S04]  /*44740*/  LDGSTS.E [R9+0x65a00], desc[UR60][R138.64], P4 ;  /* 0x65a000008a097fae */ /* 0x000fe8000a12187c */
        /* <DEDUP_REMOVED lines=15> */
[----:B------:R1:W-:Y:S01]  /*44840*/  LDGSTS.E [R19+0x67200], desc[UR60][R126.64], P4 ;  /* 0x672000007e137fae */ /* 0x0003e2000a12187c */
[----:B------:R-:W-:-:S03]  /*44850*/  IMAD.WIDE R124, R252, 0x4, R30 ;  /* 0x00000004fc7c7825 */ /* 0x000fc600078e021e */
[----:B------:R-:W2:Y:S01]  /*44860*/  LDL.LU.64 R30, [R1+0x1698] ;  /* 0x00169800011e7983 */ /* 0x000ea20000300a00 */
[----:B------:R-:W-:-:S03]  /*44870*/  IMAD.WIDE R122, R252, 0x4, R22 ;  /* 0x00000004fc7a7825 */ /* 0x000fc600078e0216 */
[----:B------:R-:W2:Y:S04]  /*44880*/  LDL.LU.64 R22, [R1+0x16a0] ;  /* 0x0016a00001167983 */ /* 0x000ea80000300a00 */
[----:B------:R-:W2:Y:S01]  /*44890*/  LDL.LU.64 R32, [R1+0x16a8] ;  /* 0x0016a80001207983 */ /* 0x000ea20000300a00 */
[----:B----4-:R-:W-:-:S03]  /*448a0*/  IMAD.WIDE R38, R252, 0x4, R28 ;  /* 0x00000004fc267825 */ /* 0x010fc600078e021c */
[----:B------:R4:W-:Y:S04]  /*448b0*/  LDGSTS.E [R18+0x67600], desc[UR60][R124.64], P4 ;  /* 0x676000007c127fae */ /* 0x0009e8000a12187c */
[----:B------:R-:W2:Y:S01]  /*448c0*/  LDL.LU.64 R28, [R1+0x16b0] ;  /* 0x0016b000011c7983 */ /* 0x000ea20000300a00 */
[----:B------:R-:W-:-:S03]  /*448d0*/  IMAD.WIDE R36, R252, 0x4, R24 ;  /* 0x00000004fc247825 */ /* 0x000fc600078e0218 */
[----:B------:R4:W-:Y:S04]  /*448e0*/  LDGSTS.E [R9+0x67a00], desc[UR60][R122.64], P4 ;  /* 0x67a000007a097fae */ /* 0x0009e8000a12187c */
[----:B------:R-:W2:Y:S04]  /*448f0*/  LDL.LU.64 R24, [R1+0x16b8] ;  /* 0x0016b80001187983 */ /* 0x000ea80000300a00 */
[----:B------:R-:W-:Y:S01]  /*44900*/  STL.64 [R1+0x418], R38 ;  /* 0x0004182601007387 */ /* 0x000fe20000100a00 */
[----:B---3--:R-:W-:-:S03]  /*44910*/  IMAD.WIDE R34, R252, 0x4, R26 ;  /* 0x00000004fc227825 */ /* 0x008fc600078e021a */
[----:B------:R-:W3:Y:S01]  /*44920*/  LDL.LU.64 R26, [R1+0x16c0] ;  /* 0x0016c000011a7983 */ /* 0x000ee20000300a00 */
[----:B------:R-:W-:-:S03]  /*44930*/  IMAD.WIDE R120, R252, 0x4, R10 ;  /* 0x00000004fc787825 */ /* 0x000fc600078e020a */
[----:B------:R2:W-:Y:S01]  /*44940*/  STL.64 [R1+0x400], R36 ;  /* 0x0004002401007387 */ /* 0x0005e20000100a00 */
[C---:B-1----:R-:W-:Y:S02]  /*44950*/  VIADD R19, R250.reuse, 0x100000 ;  /* 0x00100000fa137836 */ /* 0x042fe40000000000 */
[----:B----4-:R-:W-:Y:S01]  /*44960*/  VIADD R18, R250, 0x100000 ;  /* 0x00100000fa127836 */ /* 0x010fe20000000000 */
[----:B------:R-:W-:Y:S01]  /*44970*/  STL.64 [R1+0x3e8], R34 ;  /* 0x0003e82201007387 */ /* 0x000fe20000100a00 */
[----:B------:R-:W-:Y:S01]  /*44980*/  IMAD.WIDE R10, R252, 0x4, R244 ;  /* 0x00000004fc0a7825 */ /* 0x000fe200078e02f4 */
[C---:B------:R-:W-:Y:S02]  /*44990*/  IADD3 R9, R250.reuse, 0x100000, RZ ;  /* 0x00100000fa097810 */ /* 0x040fe40007ffe0ff */
[----:B------:R-:W4:Y:S04]  /*449a0*/  LDL.LU.64 R244, [R1+0x16c8] ;  /* 0x0016c80001f47983 */ /* 0x000f280000300a00 */
[----:B------:R1:W-:Y:S04]  /*449b0*/  LDGSTS.E [R8+0x67e00], desc[UR60][R120.64], P4 ;  /* 0x67e0000078087fae */ /* 0x0003e8000a12187c */
[----:B------:R-:W-:Y:S04]  /*449c0*/  LDGSTS.E [R19+0x40280], desc[UR60][R38.64], P4 ;  /* 0x4028000026137fae */ /* 0x000fe8000a12187c */
[----:B------:R2:W-:Y:S01]  /*449d0*/  LDGSTS.E [R18+0x40680], desc[UR60][R36.64], P4 ;  /* 0x4068000024127fae */ /* 0x0005e2000a12187c */
[----:B-1----:R-:W-:-:S03]  /*449e0*/  VIADD R8, R250, 0x100000 ;  /* 0x00100000fa087836 */ /* 0x002fc60000000000 */
[----:B------:R1:W-:Y:S04]  /*449f0*/  STL.64 [R1+0x3d0], R10 ;  /* 0x0003d00a01007387 */ /* 0x0003e80000100a00 */
[----:B------:R-:W-:Y:S04]  /*44a00*/  LDGSTS.E [R9+0x40a80], desc[UR60][R34.64], P4 ;  /* 0x40a8000022097fae */ /* 0x000fe8000a12187c */
[----:B------:R1:W-:Y:S01]  /*44a10*/  LDGSTS.E [R8+0x40e80], desc[UR60][R10.64], P4 ;  /* 0x40e800000a087fae */ /* 0x0003e2000a12187c */
[----:B--2---:R-:W-:-:S03]  /*44a20*/  IMAD.WIDE R36, R252, 0x4, R20 ;  /* 0x00000004fc247825 */ /* 0x004fc600078e0214 */
[----:B------:R-:W2:Y:S04]  /*44a30*/  LDL.LU.64 R20, [R1+0x16d0] ;  /* 0x0016d00001147983 */ /* 0x000ea80000300a00 */
[----:B------:R1:W-:Y:S02]  /*44a40*/  LDGSTS.E [R19+0x41280], desc[UR60][R36.64], P4 ;  /* 0x4128000024137fae */ /* 0x0003e4000a12187c */
[C---:B-1----:R-:W-:Y:S02]  /*44a50*/  IMAD.WIDE R10, R252.reuse, 0x4, R30 ;  /* 0x00000004fc0a7825 */ /* 0x042fe400078e021e */
[----:B------:R-:W2:Y:S02]  /*44a60*/  LDL.LU.64 R30, [R1+0x16d8] ;  /* 0x0016d800011e7983 */ /* 0x000ea40000300a00 */
[----:B------:R-:W-:-:S02]  /*44a70*/  IMAD.WIDE R34, R252, 0x4, R22 ;  /* 0x00000004fc227825 */ /* 0x000fc400078e0216 */
[----:B------:R-:W-:Y:S04]  /*44a80*/  STL.64 [R1+0x3b8], R36 ;  /* 0x0003b82401007387 */ /* 0x000fe80000100a00 */
[----:B------:R-:W2:Y:S01]  /*44a90*/  LDL.LU.64 R22, [R1+0x16e0] ;  /* 0x0016e00001167983 */ /* 0x000ea20000300a00 */
[----:B------:R-:W-:-:S03]  /*44aa0*/  IMAD.WIDE R32, R252, 0x4, R32 ;  /* 0x00000004fc207825 */ /* 0x000fc600078e0220 */
[----:B------:R1:W-:Y:S04]  /*44ab0*/  STL.64 [R1+0x3a0], R10 ;  /* 0x0003a00a01007387 */ /* 0x0003e80000100a00 */
[----:B------:R3:W-:Y:S04]  /*44ac0*/  STL.64 [R1+0x388], R34 ;  /* 0x0003882201007387 */ /* 0x0007e80000100a00 */
[----:B------:R-:W-:Y:S04]  /*44ad0*/  LDGSTS.E [R18+0x41680], desc[UR60][R10.64], P4 ;  /* 0x416800000a127fae */ /* 0x000fe8000a12187c */
[----:B------:R3:W-:Y:S04]  /*44ae0*/  LDGSTS.E [R9+0x41a80], desc[UR60][R34.64], P4 ;  /* 0x41a8000022097fae */ /* 0x0007e8000a12187c */
[----:B------:R4:W-:Y:S04]  /*44af0*/  LDGSTS.E [R8+0x41e80], desc[UR60][R32.64], P4 ;  /* 0x41e8000020087fae */ /* 0x0009e8000a12187c */
[----:B-1----:R-:W2:Y:S04]  /*44b00*/  LDL.LU.64 R10, [R1+0x16e8] ;  /* 0x0016e800010a7983 */ /* 0x002ea80000300a00 */
[----:B------:R4:W-:Y:S01]  /*44b10*/  STL.64 [R1+0x370], R32 ;  /* 0x0003702001007387 */ /* 0x0009e20000100a00 */
[----:B------:R-:W-:-:S03]  /*44b20*/  IMAD.WIDE R38, R252, 0x4, R28 ;  /* 0x00000004fc267825 */ /* 0x000fc600078e021c */
[----:B------:R-:W2:Y:S04]  /*44b30*/  LDL.LU.64 R28, [R1+0x16f0] ;  /* 0x0016f000011c7983 */ /* 0x000ea80000300a00 */
[----:B------:R-:W-:Y:S01]  /*44b40*/  LDGSTS.E [R19+0x42280], desc[UR60][R38.64], P4 ;  /* 0x4228000026137fae */ /* 0x000fe2000a12187c */
[----:B------:R-:W-:-:S03]  /*44b50*/  IMAD.WIDE R36, R252, 0x4, R24 ;  /* 0x00000004fc247825 */ /* 0x000fc600078e0218 */
[----:B------:R-:W2:Y:S04]  /*44b60*/  LDL.LU.64 R24, [R1+0x16f8] ;  /* 0x0016f80001187983 */ /* 0x000ea80000300a00 */
[----:B------:R-:W-:Y:S04]  /*44b70*/  STL.64 [R1+0x358], R38 ;  /* 0x0003582601007387 */ /* 0x000fe80000100a00 */
[----:B------:R2:W-:Y:S01]  /*44b80*/  LDGSTS.E [R18+0x42680], desc[UR60][R36.64], P4 ;  /* 0x4268000024127fae */ /* 0x0005e2000a12187c */
[----:B---3--:R-:W-:-:S03]  /*44b90*/  IMAD.WIDE R34, R252, 0x4, R26 ;  /* 0x00000004fc227825 */ /* 0x008fc600078e021a */
[----:B------:R-:W3:Y:S04]  /*44ba0*/  LDL.LU.64 R26, [R1+0x1700] ;  /* 0x00170000011a7983 */ /* 0x000ee80000300a00 */
[----:B------:R2:W-:Y:S04]  /*44bb0*/  STL.64 [R1+0x338], R36 ;  /* 0x0003382401007387 */ /* 0x0005e80000100a00 */
[----:B------:R-:W-:Y:S01]  /*44bc0*/  STL.64 [R1+0x318], R34 ;  /* 0x0003182201007387 */ /* 0x000fe20000100a00 */
[----:B----4-:R-:W-:-:S03]  /*44bd0*/  IMAD.WIDE R32, R252, 0x4, R244 ;  /* 0x00000004fc207825 */ /* 0x010fc600078e02f4 */
[----:B------:R-:W-:Y:S04]  /*44be0*/  LDGSTS.E [R9+0x42a80], desc[UR60][R34.64], P4 ;  /* 0x42a8000022097fae */ /* 0x000fe8000a12187c */
[----:B------:R-:W4:Y:S04]  /*44bf0*/  LDL.LU.64 R244, [R1+0x1708] ;  /* 0x0017080001f47983 */ /* 0x000f280000300a00 */
[----:B------:R1:W-:Y:S04]  /*44c00*/  STL.64 [R1+0x2f8], R32 ;  /* 0x0002f82001007387 */ /* 0x0003e80000100a00 */
[----:B------:R1:W-:Y:S01]  /*44c10*/  LDGSTS.E [R8+0x42e80], desc[UR60][R32.64], P4 ;  /* 0x42e8000020087fae */ /* 0x0003e2000a12187c */
[----:B--2---:R-:W-:-:S03]  /*44c20*/  IMAD.WIDE R36, R252, 0x4, R20 ;  /* 0x00000004fc247825 */ /* 0x004fc600078e0214 */
[----:B------:R-:W2:Y:S04]  /*44c30*/  LDL.LU.64 R20, [R1+0x1710] ;  /* 0x0017100001147983 */ /* 0x000ea80000300a00 */
[----:B------:R1:W-:Y:S02]  /*44c40*/  LDGSTS.E [R19+0x43280], desc[UR60][R36.64], P4 ;  /* 0x4328000024137fae */ /* 0x0003e4000a12187c */
[C---:B-1----:R-:W-:Y:S02]  /*44c50*/  IMAD.WIDE R32, R252.reuse, 0x4, R30 ;  /* 0x00000004fc207825 */ /* 0x042fe400078e021e */
[----:B------:R-:W2:Y:S04]  /*44c60*/  LDL.LU.64 R30, [R1+0x1718] ;  /* 0x00171800011e7983 */ /* 0x000ea80000300a00 */
[----:B------:R-:W-:Y:S01]  /*44c70*/  STL.64 [R1+0x2d8], R36 ;  /* 0x0002d82401007387 */ /* 0x000fe20000100a00 */
[----:B------:R-:W-:-:S03]  /*44c80*/  IMAD.WIDE R34, R252, 0x4, R22 ;  /* 0x00000004fc227825 */ /* 0x000fc600078e0216 */
[----:B------:R-:W2:Y:S04]  /*44c90*/  LDL.LU.64 R22, [R1+0x1720] ;  /* 0x0017200001167983 */ /* 0x000ea80000300a00 */
[----:B------:R1:W-:Y:S04]  /*44ca0*/  STL.64 [R1+0x2b8], R32 ;  /* 0x0002b82001007387 */ /* 0x0003e80000100a00 */
[----:B------:R3:W-:Y:S04]  /*44cb0*/  STL.64 [R1+0x298], R34 ;  /* 0x0002982201007387 */ /* 0x0007e80000100a00 */
[----:B------:R-:W-:Y:S04]  /*44cc0*/  LDGSTS.E [R18+0x43680], desc[UR60][R32.64], P4 ;  /* 0x4368000020127fae */ /* 0x000fe8000a12187c */
[----:B------:R3:W-:Y:S01]  /*44cd0*/  LDGSTS.E [R9+0x43a80], desc[UR60][R34.64], P4 ;  /* 0x43a8000022097fae */ /* 0x0007e2000a12187c */
[----:B------:R-:W-:-:S03]  /*44ce0*/  IMAD.WIDE R10, R252, 0x4, R10 ;  /* 0x00000004fc0a7825 */ /* 0x000fc600078e020a */
[----:B-1----:R-:W2:Y:S04]  /*44cf0*/  LDL.LU.64 R32, [R1+0x1728] ;  /* 0x0017280001207983 */ /* 0x002ea80000300a00 */
[----:B------:R4:W-:Y:S04]  /*44d00*/  STL.64 [R1+0x278], R10 ;  /* 0x0002780a01007387 */ /* 0x0009e80000100a00 */
[----:B------:R4:W-:Y:S01]  /*44d10*/  LDGSTS.E [R8+0x43e80], desc[UR60][R10.64], P4 ;  /* 0x43e800000a087fae */ /* 0x0009e2000a12187c */
        /* <DEDUP_REMOVED lines=10> */
[----:B------:R-:W-:Y:S04]  /*44dc0*/  STL.64 [R1+0x218], R34 ;  /* 0x0002182201007387 */ /* 0x000fe80000100a00 */
[----:B------:R-:W-:Y:S01]  /*44dd0*/  LDGSTS.E [R9+0x44a80], desc[UR60][R34.64], P4 ;  /* 0x44a8000022097fae */ /* 0x000fe2000a12187c */
[----:B----4-:R-:W-:-:S03]  /*44de0*/  IMAD.WIDE R10, R252, 0x4, R244 ;  /* 0x00000004fc0a7825 */ /* 0x010fc600078e02f4 */
        /* <DEDUP_REMOVED lines=21> */
[----:B------:R2:W-:Y:S01]  /*44f40*/  LDGSTS.E [R19+0x46280], desc[UR60][R38.64], P4 ;  /* 0x4628000026137fae */ /* 0x0005e2000a12187c */
[----:B------:R-:W-:-:S03]  /*44f50*/  IMAD.WIDE R36, R252, 0x4, R24 ;  /* 0x00000004fc247825 */ /* 0x000fc600078e0218 */
[----:B------:R-:W2:Y:S04]  /*44f60*/  LDL.LU.64 R24, [R1+0x1778] ;  /* 0x0017780001187983 */ /* 0x000ea80000300a00 */
[----:B------:R2:W-:Y:S04]  /*44f70*/  STL.64 [R1+0x158], R38 ;  /* 0x0001582601007387 */ /* 0x0005e80000100a00 */
[----:B------:R1:W-:Y:S01]  /*44f80*/  LDGSTS.E [R18+0x46680], desc[UR60][R36.64], P4 ;  /* 0x4668000024127fae */ /* 0x0003e2000a12187c */
[----:B---3--:R-:W-:-:S03]  /*44f90*/  IMAD.WIDE R34, R252, 0x4, R26 ;  /* 0x00000004fc227825 */ /* 0x008fc600078e021a */
[----:B------:R-:W3:Y:S04]  /*44fa0*/  LDL.LU.64 R26, [R1+0x1780] ;  /* 0x00178000011a7983 */ /* 0x000ee80000300a00 */
[----:B------:R1:W-:Y:S04]  /*44fb0*/  STL.64 [R1+0x138], R36 ;  /* 0x0001382401007387 */ /* 0x0003e80000100a00 */
[----:B------:R1:W-:Y:S04]  /*44fc0*/  STL.64 [R1+0x118], R34 ;  /* 0x0001182201007387 */ /* 0x0003e80000100a00 */
[----:B------:R1:W-:Y:S01]  /*44fd0*/  LDGSTS.E [R9+0x46a80], desc[UR60][R34.64], P4 ;  /* 0x46a8000022097fae */ /* 0x0003e2000a12187c */
        /* <DEDUP_REMOVED lines=9> */
[----:B------:R1:W-:Y:S01]  /*45070*/  STL.64 [R1+0xd8], R38 ;  /* 0x0000d82601007387 */ /* 0x0003e20000100a00 */
[----:B------:R-:W-:-:S03]  /*45080*/  IMAD.WIDE R34, R252, 0x4, R22 ;  /* 0x00000004fc227825 */ /* 0x000fc600078e0216 */
[----:B------:R-:W2:Y:S04]  /*45090*/  LDL.LU.64 R22, [R1+0x17a0] ;  /* 0x0017a00001167983 */ /* 0x000ea80000300a00 */
[----:B------:R1:W-:Y:S04]  /*450a0*/  STL.64 [R1+0xb8], R36 ;  /* 0x0000b82401007387 */ /* 0x0003e80000100a00 */
[----:B------:R3:W-:Y:S04]  /*450b0*/  STL.64 [R1+0x98], R34 ;  /* 0x0000982201007387 */ /* 0x0007e80000100a00 */
[----:B------:R1:W-:Y:S04]  /*450c0*/  LDGSTS.E [R18+0x47680], desc[UR60][R36.64], P4 ;  /* 0x4768000024127fae */ /* 0x0003e8000a12187c */
[----:B------:R3:W-:Y:S01]  /*450d0*/  LDGSTS.E [R9+0x47a80], desc[UR60][R34.64], P4 ;  /* 0x47a8000022097fae */ /* 0x0007e2000a12187c */
[----:B------:R-:W-:-:S03]  /*450e0*/  IMAD.WIDE R32, R252, 0x4, R10 ;  /* 0x00000004fc207825 */ /* 0x000fc600078e020a */
[----:B------:R-:W2:Y:S04]  /*450f0*/  LDL.LU.64 R10, [R1+0x17a8] ;  /* 0x0017a800010a7983 */ /* 0x000ea80000300a00 */
[----:B------:R3:W-:Y:S04]  /*45100*/  STL.64 [R1+0x78], R32 ;  /* 0x0000782001007387 */ /* 0x0007e80000100a00 */
[----:B------:R-:W-:Y:S01]  /*45110*/  LDGSTS.E [R8+0x47e80], desc[UR60][R32.64], P4 ;  /* 0x47e8000020087fae */ /* 0x000fe2000a12187c */
[----:B-1----:R-:W-:-:S03]  /*45120*/  IMAD.WIDE R38, R252, 0x4, R28 ;  /* 0x00000004fc267825 */ /* 0x002fc600078e021c */
[----:B------:R-:W2:Y:S04]  /*45130*/  LDL.LU.64 R28, [R1+0x17b0] ;  /* 0x0017b000011c7983 */ /* 0x000ea80000300a00 */
[----:B------:R-:W-:Y:S01]  /*45140*/  LDGSTS.E [R19+0x60280], desc[UR60][R38.64], P4 ;  /* 0x6028000026137fae */ /* 0x000fe2000a12187c */
[----:B------:R-:W-:-:S03]  /*45150*/  IMAD.WIDE R36, R252, 0x4, R24 ;  /* 0x00000004fc247825 */ /* 0x000fc600078e0218 */
[----:B------:R-:W2:Y:S04]  /*45160*/  LDL.LU.64 R24, [R1+0x17b8] ;  /* 0x0017b80001187983 */ /* 0x000ea80000300a00 */
[----:B------:R-:W-:Y:S04]  /*45170*/  STL.64 [R1+0x58], R38 ;  /* 0x0000582601007387 */ /* 0x000fe80000100a00 */
[----:B------:R-:W-:Y:S01]  /*45180*/  LDGSTS.E [R18+0x60680], desc[UR60][R36.64], P4 ;  /* 0x6068000024127fae */ /* 0x000fe2000a12187c */
[----:B---3--:R-:W-:-:S03]  /*45190*/  IMAD.WIDE R34, R252, 0x4, R26 ;  /* 0x00000004fc227825 */ /* 0x008fc600078e021a */
[----:B------:R-:W3:Y:S04]  /*451a0*/  LDL.LU.64 R26, [R1+0x17c0] ;  /* 0x0017c000011a7983 */ /* 0x000ee80000300a00 */
[----:B------:R-:W-:Y:S04]  /*451b0*/  STL.64 [R1+0x38], R36 ;  /* 0x0000382401007387 */ /* 0x000fe80000100a00 */
[----:B------:R1:W-:Y:S04]  /*451c0*/  STL.64 [R1+0x18], R34 ;  /* 0x0000182201007387 */ /* 0x0003e80000100a00 */
[----:B------:R-:W3:Y:S01]  /*451d0*/  LDL.LU.64 R32, [R1+0x17c8] ;  /* 0x0017c80001207983 */ /* 0x000ee20000300a00 */
[----:B----4-:R-:W-:-:S03]  /*451e0*/  IMAD.WIDE R244, R252, 0x4, R244 ;  /* 0x00000004fcf47825 */ /* 0x010fc600078e02f4 */
[----:B------:R-:W-:Y:S04]  /*451f0*/  LDGSTS.E [R9+0x60a80], desc[UR60][R34.64], P4 ;  /* 0x60a8000022097fae */ /* 0x000fe8000a12187c */
[----:B------:R-:W-:Y:S01]  /*45200*/  LDGSTS.E [R8+0x60e80], desc[UR60][R244.64], P4 ;  /* 0x60e80000f4087fae */ /* 0x000fe2000a12187c */
[----:B--2---:R-:W-:-:S03]  /*45210*/  IMAD.WIDE R236, R252, 0x4, R20 ;  /* 0x00000004fcec7825 */ /* 0x004fc600078e0214 */
[----:B------:R-:W2:Y:S04]  /*45220*/  LDL.LU.64 R20, [R1+0x17d0] ;  /* 0x0017d00001147983 */ /* 0x000ea80000300a00 */
[----:B------:R-:W-:Y:S01]  /*45230*/  LDGSTS.E [R19+0x61280], desc[UR60][R236.64], P4 ;  /* 0x61280000ec137fae */ /* 0x000fe2000a12187c */
[----:B------:R-:W-:-:S03]  /*45240*/  IMAD.WIDE R228, R252, 0x4, R30 ;  /* 0x00000004fce47825 */ /* 0x000fc600078e021e */
[----:B------:R-:W4:Y:S04]  /*45250*/  LDL.LU.64 R30, [R1+0x17d8] ;  /* 0x0017d800011e7983 */ /* 0x000f280000300a00 */
        /* <DEDUP_REMOVED lines=13> */
[----:B---3--:R-:W-:-:S03]  /*45330*/  IMAD.WIDE R110, R252, 0x4, R26 ;  /* 0x00000004fc6e7825 */ /* 0x008fc600078e021a */
[----:B------:R-:W3:Y:S04]  /*45340*/  LDL.LU.64 R26, [R1+0x1800] ;  /* 0x00180000011a7983 */ /* 0x000ee80000300a00 */
[----:B------:R-:W-:Y:S01]  /*45350*/  LDGSTS.E [R9+0x62a80], desc[UR60][R110.64], P4 ;  /* 0x62a800006e097fae */ /* 0x000fe2000a12187c */
[----:B------:R-:W-:-:S03]  /*45360*/  IMAD.WIDE R108, R252, 0x4, R32 ;  /* 0x00000004fc6c7825 */ /* 0x000fc600078e0220 */
[----:B------:R-:W3:Y:S04]  /*45370*/  LDL.LU.64 R32, [R1+0x1808] ;  /* 0x0018080001207983 */ /* 0x000ee80000300a00 */
[----:B------:R-:W-:Y:S01]  /*45380*/  LDGSTS.E [R8+0x62e80], desc[UR60][R108.64], P4 ;  /* 0x62e800006c087fae */ /* 0x000fe2000a12187c */
[----:B--2---:R-:W-:-:S03]  /*45390*/  IMAD.WIDE R106, R252, 0x4, R20 ;  /* 0x00000004fc6a7825 */ /* 0x004fc600078e0214 */
[----:B------:R-:W2:Y:S04]  /*453a0*/  LDL.LU.64 R20, [R1+0x1810] ;  /* 0x0018100001147983 */ /* 0x000ea80000300a00 */
[----:B------:R-:W-:Y:S01]  /*453b0*/  LDGSTS.E [R19+0x63280], desc[UR60][R106.64], P4 ;  /* 0x632800006a137fae */ /* 0x000fe2000a12187c */
[----:B----4-:R-:W-:-:S03]  /*453c0*/  IMAD.WIDE R104, R252, 0x4, R30 ;  /* 0x00000004fc687825 */ /* 0x010fc600078e021e */
        /* <DEDUP_REMOVED lines=40> */
[----:B-1----:R-:W3:Y:S04]  /*45650*/  LDL.LU.64 R34, [R1+0x1888] ;  /* 0x0018880001227983 */ /* 0x002ee80000300a00 */
[----:B------:R-:W-:Y:S01]  /*45660*/  LDGSTS.E [R9+0x66a80], desc[UR60][R78.64], P4 ;  /* 0x66a800004e097fae */ /* 0x000fe2000a12187c */
[----:B------:R-:W-:-:S05]  /*45670*/  IMAD.WIDE R76, R252, 0x4, R32 ;  /* 0x00000004fc4c7825 */ /* 0x000fca00078e0220 */
[----:B------:R-:W-:Y:S01]  /*45680*/  LDGSTS.E [R8+0x66e80], desc[UR60][R76.64], P4 ;  /* 0x66e800004c087fae */ /* 0x000fe2000a12187c */
[----:B--2---:R-:W-:-:S03]  /*45690*/  IMAD.WIDE R74, R252, 0x4, R20 ;  /* 0x00000004fc4a7825 */ /* 0x004fc600078e0214 */
[----:B------:R-:W2:Y:S04]  /*456a0*/  LDL.LU.64 R20, [R1+0x1890] ;  /* 0x0018900001147983 */ /* 0x000ea80000300a00 */
[----:B------:R1:W-:Y:S01]  /*456b0*/  LDGSTS.E [R19+0x67280], desc[UR60][R74.64], P4 ;  /* 0x672800004a137fae */ /* 0x0003e2000a12187c */
[----:B----4-:R-:W-:-:S03]  /*456c0*/  IMAD.WIDE R72, R252, 0x4, R30 ;  /* 0x00000004fc487825 */ /* 0x010fc600078e021e */
[----:B------:R-:W4:Y:S04]  /*456d0*/  LDL.LU.64 R30, [R1+0x1898] ;  /* 0x00189800011e7983 */ /* 0x000f280000300a00 */
[----:B------:R-:W4:Y:S01]  /*456e0*/  LDL.LU.64 R32, [R1+0x18a0] ;  /* 0x0018a00001207983 */ /* 0x000f220000300a00 */
[----:B------:R-:W-:-:S03]  /*456f0*/  IMAD.WIDE R70, R252, 0x4, R22 ;  /* 0x00000004fc467825 */ /* 0x000fc600078e0216 */
[----:B------:R-:W4:Y:S01]  /*45700*/  LDL.LU.64 R22, [R1+0x18a8] ;  /* 0x0018a80001167983 */ /* 0x000f220000300a00 */
[----:B-1----:R-:W-:-:S03]  /*45710*/  VIADD R19, R251, 0x100000 ;  /* 0x00100000fb137836 */ /* 0x002fc60000000000 */
[----:B------:R1:W-:Y:S04]  /*45720*/  LDGSTS.E [R18+0x67680], desc[UR60][R72.64], P4 ;  /* 0x6768000048127fae */ /* 0x0003e8000a12187c */
[----:B------:R3:W-:Y:S01]  /*45730*/  LDGSTS.E [R9+0x67a80], desc[UR60][R70.64], P4 ;  /* 0x67a8000046097fae */ /* 0x0007e2000a12187c */
[----:B-1----:R-:W-:Y:S01]  /*45740*/  IADD3 R18, R251, 0x100000, RZ ;  /* 0x00100000fb127810 */ /* 0x002fe20007ffe0ff */
[----:B------:R-:W-:-:S05]  /*45750*/  IMAD.WIDE R68, R252, 0x4, R10 ;  /* 0x00000004fc447825 */ /* 0x000fca00078e020a */
[----:B------:R1:W-:Y:S01]  /*45760*/  LDGSTS.E [R8+0x67e80], desc[UR60][R68.64], P4 ;  /* 0x67e8000044087fae */ /* 0x0003e2000a12187c */
[----:B------:R-:W-:-:S03]  /*45770*/  IMAD.WIDE R38, R252, 0x4, R28 ;  /* 0x00000004fc267825 */ /* 0x000fc600078e021c */
[----:B------:R-:W4:Y:S04]  /*45780*/  LDL.LU.64 R28, [R1+0x18b0] ;  /* 0x0018b000011c7983 */ /* 0x000f280000300a00 */
[----:B------:R2:W-:Y:S01]  /*45790*/  LDGSTS.E [R19+0x40300], desc[UR60][R38.64], P4 ;  /* 0x4030000026137fae */ /* 0x0005e2000a12187c */
[----:B------:R-:W-:-:S03]  /*457a0*/  IMAD.WIDE R10, R252, 0x4, R24 ;  /* 0x00000004fc0a7825 */ /* 0x000fc600078e0218 */
[----:B------:R-:W4:Y:S04]  /*457b0*/  LDL.LU.64 R24, [R1+0x18b8] ;  /* 0x0018b80001187983 */ /* 0x000f280000300a00 */
[----:B------:R-:W-:Y:S04]  /*457c0*/  STL.64 [R1+0x410], R38 ;  /* 0x0004102601007387 */ /* 0x000fe80000100a00 */
[----:B------:R-:W-:Y:S01]  /*457d0*/  LDGSTS.E [R18+0x40700], desc[UR60][R10.64], P4 ;  /* 0x407000000a127fae */ /* 0x000fe2000a12187c */
[----:B---3--:R-:W-:-:S03]  /*457e0*/  IMAD.WIDE R36, R252, 0x4, R26 ;  /* 0x00000004fc247825 */ /* 0x008fc600078e021a */
[----:B------:R-:W3:Y:S04]  /*457f0*/  LDL.LU.64 R26, [R1+0x18c0] ;  /* 0x0018c000011a7983 */ /* 0x000ee80000300a00 */
[----:B------:R1:W-:Y:S04]  /*45800*/  STL.64 [R1+0x3f8], R10 ;  /* 0x0003f80a01007387 */ /* 0x0003e80000100a00 */
[----:B------:R-:W-:Y:S04]  /*45810*/  STL.64 [R1+0x3e0], R36 ;  /* 0x0003e02401007387 */ /* 0x000fe80000100a00 */
[----:B-1----:R-:W3:Y:S01]  /*45820*/  LDL.LU.64 R10, [R1+0x18c8] ;  /* 0x0018c800010a7983 */ /* 0x002ee20000300a00 */
[----:B------:R-:W-:-:S04]  /*45830*/  IMAD.WIDE R34, R252, 0x4, R34 ;  /* 0x00000004fc227825 */ /* 0x000fc800078e0222 */
[C---:B------:R-:W-:Y:S01]  /*45840*/  VIADD R9, R251.reuse, 0x100000 ;  /* 0x00100000fb097836 */ /* 0x040fe20000000000 */
[----:B------:R4:W-:Y:S01]  /*45850*/  STL.64 [R1+0x3c8], R34 ;  /* 0x0003c82201007387 */ /* 0x0009e20000100a00 */
[----:B------:R-:W-:-:S03]  /*45860*/  VIADD R8, R251, 0x100000 ;  /* 0x00100000fb087836 */ /* 0x000fc60000000000 */
[----:B------:R-:W-:Y:S04]  /*45870*/  LDGSTS.E [R9+0x40b00], desc[UR60][R36.64], P4 ;  /* 0x40b0000024097fae */ /* 0x000fe8000a12187c */
[----:B------:R4:W-:Y:S01]  /*45880*/  LDGSTS.E [R8+0x40f00], desc[UR60][R34.64], P4 ;  /* 0x40f0000022087fae */ /* 0x0009e2000a12187c */
[----:B--2---:R-:W-:-:S03]  /*45890*/  IMAD.WIDE R38, R252, 0x4, R20 ;  /* 0x00000004fc267825 */ /* 0x004fc600078e0214 */
[----:B------:R-:W2:Y:S04]  /*458a0*/  LDL.LU.64 R20, [R1+0x18d0] ;  /* 0x0018d00001147983 */ /* 0x000ea80000300a00 */
[----:B------:R1:W-:Y:S01]  /*458b0*/  LDGSTS.E [R19+0x41300], desc[UR60][R38.64], P4 ;  /* 0x4130000026137fae */ /* 0x0003e2000a12187c */
[----:B----4-:R-:W-:-:S03]  /*458c0*/  IMAD.WIDE R34, R252, 0x4, R30 ;  /* 0x00000004fc227825 */ /* 0x010fc600078e021e */
[----:B------:R-:W4:Y:S01]  /*458d0*/  LDL.LU.64 R30, [R1+0x18d8] ;  /* 0x0018d800011e7983 */ /* 0x000f220000300a00 */
[----:B------:R-:W-:-:S03]  /*458e0*/  IMAD.WIDE R36, R252, 0x4, R32 ;  /* 0x00000004fc247825 */ /* 0x000fc600078e0220 */
[----:B------:R-:W-:Y:S01]  /*458f0*/  STL.64 [R1+0x3b0], R38 ;  /* 0x0003b02601007387 */ /* 0x000fe20000100a00 */
[----:B------:R-:W-:-:S03]  /*45900*/  IMAD.WIDE R22, R252, 0x4, R22 ;  /* 0x00000004fc167825 */ /* 0x000fc600078e0216 */
[----:B------:R-:W4:Y:S04]  /*45910*/  LDL.LU.64 R32, [R1+0x18e0] ;  /* 0x0018e00001207983 */ /* 0x000f280000300a00 */
[----:B------:R1:W-:Y:S04]  /*45920*/  STL.64 [R1+0x398], R34 ;  /* 0x0003982201007387 */ /* 0x0003e80000100a00 */
[----:B------:R-:W-:Y:S04]  /*45930*/  STL.64 [R1+0x380], R36 ;  /* 0x0003802401007387 */ /* 0x000fe80000100a00 */
[----:B------:R-:W-:Y:S04]  /*45940*/  LDGSTS.E [R18+0x41700], desc[UR60][R34.64], P4 ;  /* 0x4170000022127fae */ /* 0x000fe8000a12187c */
[----:B------:R-:W-:Y:S04]  /*45950*/  LDGSTS.E [R9+0x41b00], desc[UR60][R36.64], P4 ;  /* 0x41b0000024097fae */ /* 0x000fe8000a12187c */
[----:B------:R1:W-:Y:S04]  /*45960*/  LDGSTS.E [R8+0x41f00], desc[UR60][R22.64], P4 ;  /* 0x41f0000016087fae */ /* 0x0003e8000a12187c */
[----:B-1----:R-:W4:Y:S04]  /*45970*/  LDL.LU.64 R34, [R1+0x18e8] ;  /* 0x0018e80001227983 */ /* 0x002f280000300a00 */
[----:B------:R1:W-:Y:S01]  /*45980*/  STL.64 [R1+0x368], R22 ;  /* 0x0003681601007387 */ /* 0x0003e20000100a00 */
[----:B------:R-:W-:-:S03]  /*45990*/  IMAD.WIDE R38, R252, 0x4, R28 ;  /* 0x00000004fc267825 */ /* 0x000fc600078e021c */
[----:B------:R-:W4:Y:S04]  /*459a0*/  LDL.LU.64 R28, [R1+0x18f0] ;  /* 0x0018f000011c7983 */ /* 0x000f280000300a00 */
[----:B------:R2:W-:Y:S01]  /*459b0*/  LDGSTS.E [R19+0x42300], desc[UR60][R38.64], P4 ;  /* 0x4230000026137fae */ /* 0x0005e2000a12187c */
[----:B-1----:R-:W-:-:S03]  /*459c0*/  IMAD.WIDE R22, R252, 0x4, R24 ;  /* 0x00000004fc167825 */ /* 0x002fc600078e0218 */
[----:B------:R-:W4:Y:S04]  /*459d0*/  LDL.LU.64 R24, [R1+0x18f8] ;  /* 0x0018f80001187983 */ /* 0x000f280000300a00 */
[----:B------:R-:W-:Y:S04]  /*459e0*/  STL.64 [R1+0x350], R38 ;  /* 0x0003502601007387 */ /* 0x000fe80000100a00 */
[----:B------:R-:W-:Y:S01]  /*459f0*/  LDGSTS.E [R18+0x42700], desc[UR60][R22.64], P4 ;  /* 0x4270000016127fae */ /* 0x000fe2000a12187c */
[----:B---3--:R-:W-:-:S03]  /*45a00*/  IMAD.WIDE R36, R252, 0x4, R26 ;  /* 0x00000004fc247825 */ /* 0x008fc600078e021a */
[----:B------:R-:W3:Y:S04]  /*45a10*/  LDL.LU.64 R26, [R1+0x1900] ;  /* 0x00190000011a7983 */ /* 0x000ee80000300a00 */
[----:B------:R1:W-:Y:S04]  /*45a20*/  STL.64 [R1+0x330], R22 ;  /* 0x0003301601007387 */ /* 0x0003e80000100a00 */
[----:B------:R-:W-:Y:S04]  /*45a30*/  STL.64 [R1+0x310], R36 ;  /* 0x0003102401007387 */ /* 0x000fe80000100a00 */
[----:B------:R4:W-:Y:S01]  /*45a40*/  LDGSTS.E [R9+0x42b00], desc[UR60][R36.64], P4 ;  /* 0x42b0000024097fae */ /* 0x0009e2000a12187c */
[----:B------:R-:W-:-:S03]  /*45a50*/  IMAD.WIDE R10, R252, 0x4, R10 ;  /* 0x00000004fc0a7825 */ /* 0x000fc600078e020a */
[----:B-1----:R-:W3:Y:S04]  /*45a60*/  LDL.LU.64 R22, [R1+0x1908] ;  /* 0x0019080001167983 */ /* 0x002ee80000300a00 */
[----:B------:R1:W-:Y:S04]  /*45a70*/  STL.64 [R1+0x2f0], R10 ;  /* 0x0002f00a01007387 */ /* 0x0003e80000100a00 */
[----:B------:R-:W-:Y:S04]  /*45a80*/  LDGSTS.E [R8+0x42f00], desc[UR60][R10.64], P4 ;  /* 0x42f000000a087fae */ /* 0x000fe8000a12187c */
[----:B-1----:R-:W3:Y:S01]  /*45a90*/  LDL.LU.64 R10, [R1+0x1910] ;  /* 0x00191000010a7983 */ /* 0x002ee20000300a00 */
[----:B--2---:R-:W-:-:S03]  /*45aa0*/  IMAD.WIDE R38, R252, 0x4, R20 ;  /* 0x00000004fc267825 */ /* 0x004fc600078e0214 */
[----:B------:R-:W2:Y:S04]  /*45ab0*/  LDL.LU.64 R20, [R1+0x1918] ;  /* 0x0019180001147983 */ /* 0x000ea80000300a00 */
[----:B------:R-:W-:Y:S04]  /*45ac0*/  STL.64 [R1+0x2d0], R38 ;  /* 0x0002d02601007387 */ /* 0x000fe80000100a00 */
[----:B------:R1:W-:Y:S01]  /*45ad0*/  LDGSTS.E [R19+0x43300], desc[UR60][R38.64], P4 ;  /* 0x4330000026137fae */ /* 0x0003e2000a12187c */
[----:B----4-:R-:W-:-:S05]  /*45ae0*/  IMAD.WIDE R30, R252, 0x4, R30 ;  /* 0x00000004fc1e7825 */ /* 0x010fca00078e021e */
[----:B------:R-:W-:Y:S01]  /*45af0*/  LDGSTS.E [R18+0x43700], desc[UR60][R30.64], P4 ;  /* 0x437000001e127fae */ /* 0x000fe2000a12187c */
[----:B------:R-:W-:-:S03]  /*45b00*/  IMAD.WIDE R36, R252, 0x4, R32 ;  /* 0x00000004fc247825 */ /* 0x000fc600078e0220 */
[----:B------:R-:W4:Y:S04]  /*45b10*/  LDL.LU.64 R32, [R1+0x1920] ;  /* 0x0019200001207983 */ /* 0x000f280000300a00 */
[----:B------:R1:W-:Y:S04]  /*45b20*/  STL.64 [R1+0x2b0], R30 ;  /* 0x0002b01e01007387 */ /* 0x0003e80000100a00 */
[----:B------:R-:W-:Y:S04]  /*45b30*/  STL.64 [R1+0x290], R36 ;  /* 0x0002902401007387 */ /* 0x000fe80000100a00 */
[----:B------:R-:W-:Y:S04]  /*45b40*/  LDGSTS.E [R9+0x43b00], desc[UR60][R36.64], P4 ;  /* 0x43b0000024097fae */ /* 0x000fe8000a12187c */
[----:B-1----:R-:W4:Y:S01]  /*45b50*/  LDL.LU.64 R30, [R1+0x1928] ;  /* 0x00192800011e7983 */ /* 0x002f220000300a00 */
[----:B------:R-:W-:-:S05]  /*45b60*/  IMAD.WIDE R34, R252, 0x4, R34 ;  /* 0x00000004fc227825 */ /* 0x000fca00078e0222 */
[----:B------:R1:W-:Y:S04]  /*45b70*/  STL.64 [R1+0x270], R34 ;  /* 0x0002702201007387 */ /* 0x0003e80000100a00 */
[----:B------:R1:W-:Y:S01]  /*45b80*/  LDGSTS.E [R8+0x43f00], desc[UR60][R34.64], P4 ;  /* 0x43f0000022087fae */ /* 0x0003e2000a12187c */
        /* <DEDUP_REMOVED lines=11> */
[----:B------:R-:W-:Y:S01]  /*45c40*/  LDGSTS.E [R9+0x44b00], desc[UR60][R36.64], P4 ;  /* 0x44b0000024097fae */ /* 0x000fe2000a12187c */
[----:B------:R-:W-:-:S03]  /*45c50*/  IMAD.WIDE R22, R252, 0x4, R22 ;  /* 0x00000004fc167825 */ /* 0x000fc600078e0216 */
[----:B-1----:R-:W3:Y:S04]  /*45c60*/  LDL.LU.64 R34, [R1+0x1948] ;  /* 0x0019480001227983 */ /* 0x002ee80000300a00 */
[----:B------:R2:W-:Y:S04]  /*45c70*/  STL.64 [R1+0x1f0], R22 ;  /* 0x0001f01601007387 */ /* 0x0005e80000100a00 */
[----:B------:R2:W-:Y:S01]  /*45c80*/  LDGSTS.E [R8+0x44f00], desc[UR60][R22.64], P4 ;  /* 0x44f0000016087fae */ /* 0x0005e2000a12187c */
[----:B------:R-:W-:-:S03]  /*45c90*/  IMAD.WIDE R38, R252, 0x4, R10 ;  /* 0x00000004fc267825 */ /* 0x000fc600078e020a */
[----:B------:R-:W3:Y:S04]  /*45ca0*/  LDL.LU.64 R10, [R1+0x1950] ;  /* 0x00195000010a7983 */ /* 0x000ee80000300a00 */
[----:B------:R1:W-:Y:S01]  /*45cb0*/  LDGSTS.E [R19+0x45300], desc[UR60][R38.64], P4 ;  /* 0x4530000026137fae */ /* 0x0003e2000a12187c */
[----:B--2---:R-:W-:-:S03]  /*45cc0*/  IMAD.WIDE R22, R252, 0x4, R20 ;  /* 0x00000004fc167825 */ /* 0x004fc600078e0214 */
[----:B------:R-:W2:Y:S04]  /*45cd0*/  LDL.LU.64 R20, [R1+0x1958] ;  /* 0x0019580001147983 */ /* 0x000ea80000300a00 */
[----:B------:R-:W-:Y:S04]  /*45ce0*/  STL.64 [R1+0x1d0], R38 ;  /* 0x0001d02601007387 */ /* 0x000fe80000100a00 */
[----:B------:R-:W-:Y:S01]  /*45cf0*/  LDGSTS.E [R18+0x45700], desc[UR60][R22.64], P4 ;  /* 0x4570000016127fae */ /* 0x000fe2000a12187c */
[----:B----4-:R-:W-:-:S03]  /*45d00*/  IMAD.WIDE R36, R252, 0x4, R32 ;  /* 0x00000004fc247825 */ /* 0x010fc600078e0220 */
[----:B------:R-:W4:Y:S04]  /*45d10*/  LDL.LU.64 R32, [R1+0x1960] ;  /* 0x0019600001207983 */ /* 0x000f280000300a00 */
[----:B------:R1:W-:Y:S04]  /*45d20*/  STL.64 [R1+0x1b0], R22 ;  /* 0x0001b01601007387 */ /* 0x0003e80000100a00 */
[----:B------:R-:W-:Y:S04]  /*45d30*/  STL.64 [R1+0x190], R36 ;  /* 0x0001902401007387 */ /* 0x000fe80000100a00 */
[----:B------:R3:W-:Y:S01]  /*45d40*/  LDGSTS.E [R9+0x45b00], desc[UR60][R36.64], P4 ;  /* 0x45b0000024097fae */ /* 0x0007e2000a12187c */
[----:B------:R-:W-:-:S03]  /*45d50*/  IMAD.WIDE R30, R252, 0x4, R30 ;  /* 0x00000004fc1e7825 */ /* 0x000fc600078e021e */
[----:B-1----:R-:W4:Y:S04]  /*45d60*/  LDL.LU.64 R22, [R1+0x1968] ;  /* 0x0019680001167983 */ /* 0x002f280000300a00 */
[----:B------:R1:W-:Y:S04]  /*45d70*/  STL.64 [R1+0x170], R30 ;  /* 0x0001701e01007387 */ /* 0x0003e80000100a00 */
[----:B------:R-:W-:Y:S04]  /*45d80*/  LDGSTS.E [R8+0x45f00], desc[UR60][R30.64], P4 ;  /* 0x45f000001e087fae */ /* 0x000fe8000a12187c */
[----:B-1----:R-:W4:Y:S01]  /*45d90*/  LDL.LU.64 R30, [R1+0x1970] ;  /* 0x00197000011e7983 */ /* 0x002f220000300a00 */
[----:B------:R-:W-:-:S03]  /*45da0*/  IMAD.WIDE R38, R252, 0x4, R28 ;  /* 0x00000004fc267825 */ /* 0x000fc600078e021c */
[----:B------:R-:W4:Y:S04]  /*45db0*/  LDL.LU.64 R28, [R1+0x1978] ;  /* 0x00197800011c7983 */ /* 0x000f280000300a00 */
[----:B------:R-:W-:Y:S01]  /*45dc0*/  STL.64 [R1+0x150], R38 ;  /* 0x0001502601007387 */ /* 0x000fe20000100a00 */
[----:B------:R-:W-:-:S03]  /*45dd0*/  IMAD.WIDE R24, R252, 0x4, R24 ;  /* 0x00000004fc187825 */ /* 0x000fc600078e0218 */
[----:B------:R2:W-:Y:S04]  /*45de0*/  LDGSTS.E [R19+0x46300], desc[UR60][R38.64], P4 ;  /* 0x4630000026137fae */ /* 0x0005e8000a12187c */
[----:B------:R-:W-:Y:S01]  /*45df0*/  LDGSTS.E [R18+0x46700], desc[UR60][R24.64], P4 ;  /* 0x4670000018127fae */ /* 0x000fe2000a12187c */
[----:B---3--:R-:W-:-:S03]  /*45e00*/  IMAD.WIDE R36, R252, 0x4, R26 ;  /* 0x00000004fc247825 */ /* 0x008fc600078e021a */
[----:B------:R-:W3:Y:S04]  /*45e10*/  LDL.LU.64 R26, [R1+0x1980] ;  /* 0x00198000011a7983 */ /* 0x000ee80000300a00 */
[----:B------:R1:W-:Y:S04]  /*45e20*/  STL.64 [R1+0x130], R24 ;  /* 0x0001301801007387 */ /* 0x0003e80000100a00 */
[----:B------:R4:W-:Y:S04]  /*45e30*/  STL.64 [R1+0x110], R36 ;  /* 0x0001102401007387 */ /* 0x0009e80000100a00 */
[----:B------:R4:W-:Y:S01]  /*45e40*/  LDGSTS.E [R9+0x46b00], desc[UR60][R36.64], P4 ;  /* 0x46b0000024097fae */ /* 0x0009e2000a12187c */
[----:B------:R-:W-:-:S03]  /*45e50*/  IMAD.WIDE R34, R252, 0x4, R34 ;  /* 0x00000004fc227825 */ /* 0x000fc600078e0222 */
[----:B-1----:R-:W3:Y:S04]  /*45e60*/  LDL.LU.64 R24, [R1+0x1988] ;  /* 0x0019880001187983 */ /* 0x002ee80000300a00 */
[----:B------:R1:W-:Y:S04]  /*45e70*/  STL.64 [R1+0xf0], R34 ;  /* 0x0000f02201007387 */ /* 0x0003e80000100a00 */
[----:B------:R1:W-:Y:S01]  /*45e80*/  LDGSTS.E [R8+0x46f00], desc[UR60][R34.64], P4 ;  /* 0x46f0000022087fae */ /* 0x0003e2000a12187c */
[----:B------:R-:W-:-:S03]  /*45e90*/  IMAD.WIDE R40, R252, 0x4, R10 ;  /* 0x00000004fc287825 */ /* 0x000fc600078e020a */
[----:B------:R-:W3:Y:S04]  /*45ea0*/  LDL.LU.64 R10, [R1+0x1990] ;  /* 0x00199000010a7983 */ /* 0x000ee80000300a00 */
[----:B------:R-:W-:Y:S01]  /*45eb0*/  LDGSTS.E [R19+0x47300], desc[UR60][R40.64], P4 ;  /* 0x4730000028137fae */ /* 0x000fe2000a12187c */
[----:B--2---:R-:W-:-:S03]  /*45ec0*/  IMAD.WIDE R38, R252, 0x4, R20 ;  /* 0x00000004fc267825 */ /* 0x004fc600078e0214 */
[----:B------:R-:W2:Y:S04]  /*45ed0*/  LDL.LU.64 R20, [R1+0x1998] ;  /* 0x0019980001147983 */ /* 0x000ea80000300a00 */
[----:B------:R-:W-:Y:S04]  /*45ee0*/  STL.64 [R1+0xd0], R40 ;  /* 0x0000d02801007387 */ /* 0x000fe80000100a00 */
[----:B------:R1:W-:Y:S01]  /*45ef0*/  LDGSTS.E [R18+0x47700], desc[UR60][R38.64], P4 ;  /* 0x4770000026127fae */ /* 0x0003e2000a12187c */
[----:B----4-:R-:W-:-:S03]  /*45f00*/  IMAD.WIDE R36, R252, 0x4, R32 ;  /* 0x00000004fc247825 */ /* 0x010fc600078e0220 */
[----:B------:R-:W4:Y:S04]  /*45f10*/  LDL.LU.64 R32, [R1+0x19a0] ;  /* 0x0019a00001207983 */ /* 0x000f280000300a00 */
[----:B------:R1:W-:Y:S04]  /*45f20*/  STL.64 [R1+0xb0], R38 ;  /* 0x0000b02601007387 */ /* 0x0003e80000100a00 */
[----:B------:R1:W-:Y:S04]  /*45f30*/  STL.64 [R1+0x90], R36 ;  /* 0x0000902401007387 */ /* 0x0003e80000100a00 */
[----:B------:R1:W-:Y:S02]  /*45f40*/  LDGSTS.E [R9+0x47b00], desc[UR60][R36.64], P4 ;  /* 0x47b0000024097fae */ /* 0x0003e4000a12187c */
[----:B-1----:R-:W-:-:S02]  /*45f50*/  IMAD.WIDE R34, R252, 0x4, R22 ;  /* 0x00000004fc227825 */ /* 0x002fc400078e0216 */
[----:B------:R-:W4:Y:S04]  /*45f60*/  LDL.LU.64 R22, [R1+0x19a8] ;  /* 0x0019a80001167983 */ /* 0x000f280000300a00 */
[----:B------:R3:W-:Y:S04]  /*45f70*/  STL.64 [R1+0x70], R34 ;  /* 0x0000702201007387 */ /* 0x0007e80000100a00 */
[----:B------:R3:W-:Y:S01]  /*45f80*/  LDGSTS.E [R8+0x47f00], desc[UR60][R34.64], P4 ;  /* 0x47f0000022087fae */ /* 0x0007e2000a12187c */
[----:B------:R-:W-:-:S03]  /*45f90*/  IMAD.WIDE R38, R252, 0x4, R30 ;  /* 0x00000004fc267825 */ /* 0x000fc600078e021e */
[----:B------:R-:W4:Y:S04]  /*45fa0*/  LDL.LU.64 R30, [R1+0x19b0] ;  /* 0x0019b000011e7983 */ /* 0x000f280000300a00 */
[----:B------:R1:W-:Y:S01]  /*45fb0*/  LDGSTS.E [R19+0x60300], desc[UR60][R38.64], P4 ;  /* 0x6030000026137fae */ /* 0x0003e2000a12187c */
[----:B------:R-:W-:-:S03]  /*45fc0*/  IMAD.WIDE R36, R252, 0x4, R28 ;  /* 0x00000004fc247825 */ /* 0x000fc600078e021c */
[----:B------:R-:W4:Y:S04]  /*45fd0*/  LDL.LU.64 R28, [R1+0x19b8] ;  /* 0x0019b800011c7983 */ /* 0x000f280000300a00 */
[----:B------:R1:W-:Y:S04]  /*45fe0*/  STL.64 [R1+0x50], R38 ;  /* 0x0000502601007387 */ /* 0x0003e80000100a00 */
[----:B------:R1:W-:Y:S01]  /*45ff0*/  LDGSTS.E [R18+0x60700], desc[UR60][R36.64], P4 ;  /* 0x6070000024127fae */ /* 0x0003e2000a12187c */
[----:B---3--:R-:W-:-:S03]  /*46000*/  IMAD.WIDE R34, R252, 0x4, R26 ;  /* 0x00000004fc227825 */ /* 0x008fc600078e021a */
[----:B------:R-:W3:Y:S04]  /*46010*/  LDL.LU.64 R26, [R1+0x19c0] ;  /* 0x0019c000011a7983 */ /* 0x000ee80000300a00 */
[----:B------:R1:W-:Y:S04]  /*46020*/  STL.64 [R1+0x30], R36 ;  /* 0x0000302401007387 */ /* 0x0003e80000100a00 */
[----:B------:R1:W-:Y:S04]  /*46030*/  STL.64 [R1+0x10], R34 ;  /* 0x0000102201007387 */ /* 0x0003e80000100a00 */
[----:B------:R1:W-:Y:S01]  /*46040*/  LDGSTS.E [R9+0x60b00], desc[UR60][R34.64], P4 ;  /* 0x60b0000022097fae */ /* 0x0003e2000a12187c */
[----:B------:R-:W-:-:S03]  /*46050*/  IMAD.WIDE R242, R252, 0x4, R24 ;  /* 0x00000004fcf27825 */ /* 0x000fc600078e0218 */
        /* <DEDUP_REMOVED lines=26> */
[----:B------:R-:W-:-:S03]  /*46200*/  IMAD.WIDE R54, R252, 0x4, R10 ;  /* 0x00000004fc367825 */ /* 0x000fc600078e020a */
[----:B------:R-:W1:Y:S04]  /*46210*/  LDL.LU.64 R10, [R1+0x1a10] ;  /* 0x001a1000010a7983 */ /* 0x000e680000300a00 */
        /* <DEDUP_REMOVED lines=22> */
[----:B-1----:R-:W-:-:S03]  /*46380*/  IMAD.WIDE R38, R252, 0x4, R10 ;  /* 0x00000004fc267825 */ /* 0x002fc600078e020a */
[----:B------:R-:W3:Y:S04]  /*46390*/  LDL.LU.64 R10, [R1+0x1a50] ;  /* 0x001a5000010a7983 */ /* 0x000ee80000300a00 */
[----:B------:R-:W-:Y:S01]  /*463a0*/  LDGSTS.E [R19+0x65300], desc[UR60][R38.64], P4 ;  /* 0x6530000026137fae */ /* 0x000fe2000a12187c */
[----:B--2---:R-:W-:-:S03]  /*463b0*/  IMAD.WIDE R36, R252, 0x4, R20 ;  /* 0x00000004fc247825 */ /* 0x004fc600078e0214 */
[----:B------:R-:W2:Y:S04]  /*463c0*/  LDL.LU.64 R20, [R1+0x1a68] ;  /* 0x001a680001147983 */ /* 0x000ea80000300a00 */
[----:B------:R-:W2:Y:S04]  /*463d0*/  LDL.LU.64 R184, [R1+0x1a60] ;  /* 0x001a600001b87983 */ /* 0x000ea80000300a00 */
[----:B------:R-:W2:Y:S04]  /*463e0*/  LDL.LU.64 R182, [R1+0x1a58] ;  /* 0x001a580001b67983 */ /* 0x000ea80000300a00 */
[----:B------:R-:W2:Y:S04]  /*463f0*/  LDL.LU.64 R180, [R1+0x1a70] ;  /* 0x001a700001b47983 */ /* 0x000ea80000300a00 */
[----:B------:R-:W2:Y:S04]  /*46400*/  LDL.LU.64 R178, [R1+0x1a78] ;  /* 0x001a780001b27983 */ /* 0x000ea80000300a00 */
[----:B------:R-:W2:Y:S04]  /*46410*/  LDL.LU.64 R188, [R1+0x1a80] ;  /* 0x001a800001bc7983 */ /* 0x000ea80000300a00 */
[----:B------:R-:W2:Y:S01]  /*46420*/  LDL.LU.64 R176, [R1+0x1a88] ;  /* 0x001a880001b07983 */ /* 0x000ea20000300a00 */
[----:B----4-:R-:W-:-:S03]  /*46430*/  IMAD.WIDE R34, R252, 0x4, R32 ;  /* 0x00000004fc227825 */ /* 0x010fc600078e0220 */
[----:B------:R-:W4:Y:S04]  /*46440*/  LDL.LU.64 R186, [R1+0x1a90] ;  /* 0x001a900001ba7983 */ /* 0x000f280000300a00 */
[----:B------:R-:W-:Y:S01]  /*46450*/  LDGSTS.E [R18+0x65700], desc[UR60][R36.64], P4 ;  /* 0x6570000024127fae */ /* 0x000fe2000a12187c */
[----:B------:R-:W-:-:S03]  /*46460*/  IMAD.WIDE R32, R252, 0x4, R22 ;  /* 0x00000004fc207825 */ /* 0x000fc600078e0216 */
[----:B------:R-:W-:Y:S04]  /*46470*/  LDGSTS.E [R9+0x65b00], desc[UR60][R34.64], P4 ;  /* 0x65b0000022097fae */ /* 0x000fe8000a12187c */
[----:B------:R-:W-:Y:S01]  /*46480*/  LDGSTS.E [R8+0x65f00], desc[UR60][R32.64], P4 ;  /* 0x65f0000020087fae */ /* 0x000fe2000a12187c */
[----:B---3--:R-:W-:-:S03]  /*46490*/  IMAD.WIDE R22, R252, 0x4, R10 ;  /* 0x00000004fc167825 */ /* 0x008fc600078e020a */
[----:B------:R-:W3:Y:S01]  /*464a0*/  LDL.LU.64 R10, [R1+0x1a98] ;  /* 0x001a9800010a7983 */ /* 0x000ee20000300a00 */
[----:B------:R-:W-:-:S04]  /*464b0*/  IMAD.WIDE R30, R252, 0x4, R30 ;  /* 0x00000004fc1e7825 */ /* 0x000fc800078e021e */
[C---:B------:R-:W-:Y:S01]  /*464c0*/  IMAD.WIDE R28, R252.reuse, 0x4, R28 ;  /* 0x00000004fc1c7825 */ /* 0x040fe200078e021c */
[----:B------:R-:W-:Y:S03]  /*464d0*/  LDGSTS.E [R19+0x66300], desc[UR60][R30.64], P4 ;  /* 0x663000001e137fae */ /* 0x000fe6000a12187c */
[C---:B------:R-:W-:Y:S01]  /*464e0*/  IMAD.WIDE R26, R252.reuse, 0x4, R26 ;  /* 0x00000004fc1a7825 */ /* 0x040fe200078e021a */
[----:B------:R2:W-:Y:S03]  /*464f0*/  LDGSTS.E [R18+0x66700], desc[UR60][R28.64], P4 ;  /* 0x667000001c127fae */ /* 0x0005e6000a12187c */
[C---:B------:R-:W-:Y:S01]  /*46500*/  IMAD.WIDE R24, R252.reuse, 0x4, R24 ;  /* 0x00000004fc187825 */ /* 0x040fe200078e0218 */
[----:B------:R-:W-:Y:S04]  /*46510*/  LDGSTS.E [R9+0x66b00], desc[UR60][R26.64], P4 ;  /* 0x66b000001a097fae */ /* 0x000fe8000a12187c */
[----:B------:R1:W-:Y:S01]  /*46520*/  LDGSTS.E [R8+0x66f00], desc[UR60][R24.64], P4 ;  /* 0x66f0000018087fae */ /* 0x0003e2000a12187c */
[----:B--2---:R-:W-:-:S03]  /*46530*/  IMAD.WIDE R18, R252, 0x4, R184 ;  /* 0x00000004fc127825 */ /* 0x004fc600078e02b8 */
[----:B------:R-:W2:Y:S01]  /*46540*/  LDL.LU.64 R184, [R1+0x1aa0] ;  /* 0x001aa00001b87983 */ /* 0x000ea20000300a00 */
[----:B------:R-:W-:-:S04]  /*46550*/  IMAD.WIDE R160, R252, 0x4, R180 ;  /* 0x00000004fca07825 */ /* 0x000fc800078e02b4 */
[C---:B-1----:R-:W-:Y:S02]  /*46560*/  IMAD.WIDE R8, R252.reuse, 0x4, R182 ;  /* 0x00000004fc087825 */ /* 0x042fe400078e02b6 */
[----:B------:R-:W2:Y:S02]  /*46570*/  LDL.LU.64 R182, [R1+0x1aa8] ;  /* 0x001aa80001b67983 */ /* 0x000ea40000300a00 */
[C---:B------:R-:W-:Y:S02]  /*46580*/  IMAD.WIDE R158, R252.reuse, 0x4, R178 ;  /* 0x00000004fc9e7825 */ /* 0x040fe400078e02b2 */
[----:B------:R-:W2:Y:S01]  /*46590*/  LDL.LU.64 R180, [R1+0x1ab0] ;  /* 0x001ab00001b47983 */ /* 0x000ea20000300a00 */
[C---:B------:R-:W-:Y:S01]  /*465a0*/  IADD3 R175, R251.reuse, 0x100000, RZ ;  /* 0x00100000fbaf7810 */ /* 0x040fe20007ffe0ff */
[----:B------:R-:W-:Y:S02]  /*465b0*/  IMAD.WIDE R156, R252, 0x4, R188 ;  /* 0x00000004fc9c7825 */ /* 0x000fe400078e02bc */
[----:B------:R-:W2:Y:S04]  /*465c0*/  LDL.LU.64 R178, [R1+0x1ab8] ;  /* 0x001ab80001b27983 */ /* 0x000ea80000300a00 */
[----:B------:R4:W-:Y:S01]  /*465d0*/  STL.64 [R1+0x408], R160 ;  /* 0x000408a001007387 */ /* 0x0009e20000100a00 */
[----:B------:R-:W-:-:S03]  /*465e0*/  VIADD R174, R251, 0x100000 ;  /* 0x00100000fbae7836 */ /* 0x000fc60000000000 */
[----:B------:R-:W2:Y:S01]  /*465f0*/  LDL.LU.64 R188, [R1+0x1ac0] ;  /* 0x001ac00001bc7983 */ /* 0x000ea20000300a00 */
[C---:B------:R-:W-:Y:S01]  /*46600*/  IMAD.WIDE R20, R252.reuse, 0x4, R20 ;  /* 0x00000004fc147825 */ /* 0x040fe200078e0214 */
[C---:B------:R-:W-:Y:S02]  /*46610*/  IADD3 R172, R251.reuse, 0x100000, RZ ;  /* 0x00100000fbac7810 */ /* 0x040fe40007ffe0ff */
[----:B------:R3:W-:Y:S01]  /*46620*/  STL.64 [R1+0x3f0], R158 ;  /* 0x0003f09e01007387 */ /* 0x0007e20000100a00 */
[----:B------:R-:W-:Y:S02]  /*46630*/  VIADD R173, R251, 0x100000 ;  /* 0x00100000fbad7836 */ /* 0x000fe40000000000 */
[----:B------:R-:W-:Y:S01]  /*46640*/  IMAD.WIDE R154, R252, 0x4, R176 ;  /* 0x00000004fc9a7825 */ /* 0x000fe200078e02b0 */
[----:B------:R2:W-:Y:S04]  /*46650*/  STL.64 [R1+0x3d8], R156 ;  /* 0x0003d89c01007387 */ /* 0x0005e80000100a00 */
[----:B------:R1:W-:Y:S04]  /*46660*/  LDGSTS.E [R175+0x67300], desc[UR60][R22.64], P4 ;  /* 0x6730000016af7fae */ /* 0x0003e8000a12187c */
[----:B------:R-:W2:Y:S04]  /*46670*/  LDL.LU.64 R176, [R1+0x1ac8] ;  /* 0x001ac80001b07983 */ /* 0x000ea80000300a00 */
[----:B------:R4:W-:Y:S01]  /*46680*/  LDGSTS.E [R174+0x67700], desc[UR60][R20.64], P4 ;  /* 0x6770000014ae7fae */ /* 0x0009e2000a12187c */
[----:B-1----:R-:W-:-:S03]  /*46690*/  VIADD R175, R16, 0x100000 ;  /* 0x0010000010af7836 */ /* 0x002fc60000000000 */
[----:B------:R-:W-:Y:S04]  /*466a0*/  LDGSTS.E [R173+0x67b00], desc[UR60][R18.64], P4 ;  /* 0x67b0000012ad7fae */ /* 0x000fe8000a12187c */
[----:B------:R-:W-:Y:S01]  /*466b0*/  LDGSTS.E [R172+0x67f00], desc[UR60][R8.64], P4 ;  /* 0x67f0000008ac7fae */ /* 0x000fe2000a12187c */
[----:B----4-:R-:W-:-:S03]  /*466c0*/  VIADD R174, R16, 0x100000 ;  /* 0x0010000010ae7836 */ /* 0x010fc60000000000 */
[----:B------:R1:W-:Y:S04]  /*466d0*/  LDGSTS.E [R175+0x40380], desc[UR60][R160.64], P4 ;  /* 0x40380000a0af7fae */ /* 0x0003e8000a12187c */
[----:B------:R4:W-:Y:S04]  /*466e0*/  STL.64 [R1+0x3c0], R154 ;  /* 0x0003c09a01007387 */ /* 0x0009e80000100a00 */
[----:B------:R3:W-:Y:S01]  /*466f0*/  LDGSTS.E [R174+0x40780], desc[UR60][R158.64], P4 ;  /* 0x407800009eae7fae */ /* 0x0007e2000a12187c */
[----:B-1----:R-:W-:-:S03]  /*46700*/  IMAD.WIDE R160, R252, 0x4, R186 ;  /* 0x00000004fca07825 */ /* 0x002fc600078e02ba */
[----:B------:R-:W4:Y:S01]  /*46710*/  LDL.LU.64 R186, [R1+0x1ad0] ;  /* 0x001ad00001ba7983 */ /* 0x000f220000300a00 */
[----:B---3--:R-:W-:-:S03]  /*46720*/  IMAD.WIDE R158, R252, 0x4, R10 ;  /* 0x00000004fc9e7825 */ /* 0x008fc600078e020a */
[----:B------:R-:W3:Y:S01]  /*46730*/  LDL.LU.64 R10, [R1+0x1ad8] ;  /* 0x001ad800010a7983 */ /* 0x000ee20000300a00 */
[C---:B------:R-:W-:Y:S01]  /*46740*/  IADD3 R173, R16.reuse, 0x100000, RZ ;  /* 0x0010000010ad7810 */ /* 0x040fe20007ffe0ff */
[----:B------:R-:W-:-:S04]  /*46750*/  VIADD R172, R16, 0x100000 ;  /* 0x0010000010ac7836 */ /* 0x000fc80000000000 */
[----:B------:R2:W-:Y:S04]  /*46760*/  LDGSTS.E [R173+0x40b80], desc[UR60][R156.64], P4 ;  /* 0x40b800009cad7fae */ /* 0x0005e8000a12187c */
[----:B------:R1:W-:Y:S04]  /*46770*/  STL.64 [R1+0x3a8], R160 ;  /* 0x0003a8a001007387 */ /* 0x0003e80000100a00 */
[----:B------:R4:W-:Y:S04]  /*46780*/  LDGSTS.E [R172+0x40f80], desc[UR60][R154.64], P4 ;  /* 0x40f800009aac7fae */ /* 0x0009e8000a12187c */
[----:B------:R1:W-:Y:S04]  /*46790*/  LDGSTS.E [R175+0x41380], desc[UR60][R160.64], P4 ;  /* 0x41380000a0af7fae */ /* 0x0003e8000a12187c */
[----:B------:R1:W-:Y:S01]  /*467a0*/  LDGSTS.E [R174+0x41780], desc[UR60][R158.64], P4 ;  /* 0x417800009eae7fae */ /* 0x0003e2000a12187c */
[----:B--2---:R-:W-:-:S03]  /*467b0*/  IMAD.WIDE R156, R252, 0x4, R184 ;  /* 0x00000004fc9c7825 */ /* 0x004fc600078e02b8 */
[----:B------:R-:W2:Y:S04]  /*467c0*/  LDL.LU.64 R184, [R1+0x1ae0] ;  /* 0x001ae00001b87983 */ /* 0x000ea80000300a00 */
[----:B------:R1:W-:Y:S01]  /*467d0*/  STL.64 [R1+0x390], R158 ;  /* 0x0003909e01007387 */ /* 0x0003e20000100a00 */
[----:B----4-:R-:W-:-:S03]  /*467e0*/  IMAD.WIDE R154, R252, 0x4, R182 ;  /* 0x00000004fc9a7825 */ /* 0x010fc600078e02b6 */
[----:B------:R4:W-:Y:S01]  /*467f0*/  STL.64 [R1+0x378], R156 ;  /* 0x0003789c01007387 */ /* 0x0009e20000100a00 */
[----:B-1----:R-:W-:-:S03]  /*46800*/  IMAD.WIDE R160, R252, 0x4, R180 ;  /* 0x00000004fca07825 */ /* 0x002fc600078e02b4 */
[----:B------:R-:W2:Y:S04]  /*46810*/  LDL.LU.64 R182, [R1+0x1ae8] ;  /* 0x001ae80001b67983 */ /* 0x000ea80000300a00 */
[----:B------:R1:W-:Y:S01]  /*46820*/  STL.64 [R1+0x360], R154 ;  /* 0x0003609a01007387 */ /* 0x0003e20000100a00 */
[----:B------:R-:W-:-:S03]  /*46830*/  IMAD.WIDE R158, R252, 0x4, R178 ;  /* 0x00000004fc9e7825 */ /* 0x000fc600078e02b2 */
[----:B------:R4:W-:Y:S04]  /*46840*/  LDGSTS.E [R173+0x41b80], desc[UR60][R156.64], P4 ;  /* 0x41b800009cad7fae */ /* 0x0009e8000a12187c */
[----:B------:R-:W2:Y:S04]  /*46850*/  LDL.LU.64 R180, [R1+0x1af0] ;  /* 0x001af00001b47983 */ /* 0x000ea80000300a00 */
[----:B------:R-:W2:Y:S01]  /*46860*/  LDL.LU.64 R178, [R1+0x1af8] ;  /* 0x001af80001b27983 */ /* 0x000ea20000300a00 */
[----:B----4-:R-:W-:-:S03]  /*46870*/  IMAD.WIDE R156, R252, 0x4, R188 ;  /* 0x00000004fc9c7825 */ /* 0x010fc600078e02bc */
[----:B------:R4:W-:Y:S04]  /*46880*/  STL.64 [R1+0x348], R160 ;  /* 0x000348a001007387 */ /* 0x0009e80000100a00 */
[----:B------:R-:W2:Y:S04]  /*46890*/  LDL.LU.64 R188, [R1+0x1b00] ;  /* 0x001b000001bc7983 */ /* 0x000ea80000300a00 */
[----:B------:R1:W-:Y:S04]  /*468a0*/  LDGSTS.E [R172+0x41f80], desc[UR60][R154.64], P4 ;  /* 0x41f800009aac7fae */ /* 0x0003e8000a12187c */
[----:B------:R3:W-:Y:S04]  /*468b0*/  STL.64 [R1+0x328], R158 ;  /* 0x0003289e01007387 */ /* 0x0007e80000100a00 */
[----:B------:R2:W-:Y:S01]  /*468c0*/  STL.64 [R1+0x308], R156 ;  /* 0x0003089c01007387 */ /* 0x0005e20000100a00 */
[----:B-1----:R-:W-:-:S03]  /*468d0*/  IMAD.WIDE R154, R252, 0x4, R176 ;  /* 0x00000004fc9a7825 */ /* 0x002fc600078e02b0 */
[----:B------:R4:W-:Y:S04]  /*468e0*/  LDGSTS.E [R175+0x42380], desc[UR60][R160.64], P4 ;  /* 0x42380000a0af7fae */ /* 0x0009e8000a12187c */
[----:B------:R-:W2:Y:S04]  /*468f0*/  LDL.LU.64 R176, [R1+0x1b08] ;  /* 0x001b080001b07983 */ /* 0x000ea80000300a00 */
[----:B------:R1:W-:Y:S04]  /*46900*/  STL.64 [R1+0x2e8], R154 ;  /* 0x0002e89a01007387 */ /* 0x0003e80000100a00 */
[----:B------:R3:W-:Y:S01]  /*46910*/  LDGSTS.E [R174+0x42780], desc[UR60][R158.64], P4 ;  /* 0x427800009eae7fae */ /* 0x0007e2000a12187c */
[----:B----4-:R-:W-:-:S03]  /*46920*/  IMAD.WIDE R160, R252, 0x4, R186 ;  /* 0x00000004fca07825 */ /* 0x010fc600078e02ba */
[----:B------:R-:W4:Y:S04]  /*46930*/  LDL.LU.64 R186, [R1+0x1b10] ;  /* 0x001b100001ba7983 */ /* 0x000f280000300a00 */
[----:B------:R2:W-:Y:S04]  /*46940*/  LDGSTS.E [R173+0x42b80], desc[UR60][R156.64], P4 ;  /* 0x42b800009cad7fae */ /* 0x0005e8000a12187c */
[----:B------:R1:W-:Y:S04]  /*46950*/  LDGSTS.E [R172+0x42f80], desc[UR60][R154.64], P4 ;  /* 0x42f800009aac7fae */ /* 0x0003e8000a12187c */
[----:B------:R1:W-:Y:S01]  /*46960*/  LDGSTS.E [R175+0x43380], desc[UR60][R160.64], P4 ;  /* 0x43380000a0af7fae */ /* 0x0003e2000a12187c */
[----:B---3--:R-:W-:-:S03]  /*46970*/  IMAD.WIDE R158, R252, 0x4, R10 ;  /* 0x00000004fc9e7825 */ /* 0x008fc600078e020a */
[----:B------:R-:W3:Y:S04]  /*46980*/  LDL.LU.64 R10, [R1+0x1b18] ;  /* 0x001b1800010a7983 */ /* 0x000ee80000300a00 */
[----:B------:R1:W-:Y:S04]  /*46990*/  STL.64 [R1+0x2c8], R160 ;  /* 0x0002c8a001007387 */ /* 0x0003e80000100a00 */
[----:B------:R1:W-:Y:S04]  /*469a0*/  STL.64 [R1+0x2a8], R158 ;  /* 0x0002a89e01007387 */ /* 0x0003e80000100a00 */
[----:B------:R1:W-:Y:S01]  /*469b0*/  LDGSTS.E [R174+0x43780], desc[UR60][R158.64], P4 ;  /* 0x437800009eae7fae */ /* 0x0003e2000a12187c */
[----:B--2---:R-:W-:-:S03]  /*469c0*/  IMAD.WIDE R156, R252, 0x4, R184 ;  /* 0x00000004fc9c7825 */ /* 0x004fc600078e02b8 */
[----:B------:R-:W2:Y:S04]  /*469d0*/  LDL.LU.64 R184, [R1+0x1b20] ;  /* 0x001b200001b87983 */ /* 0x000ea80000300a00 */
[----:B------:R1:W-:Y:S04]  /*469e0*/  STL.64 [R1+0x288], R156 ;  /* 0x0002889c01007387 */ /* 0x0003e80000100a00 */
[----:B------:R1:W-:Y:S02]  /*469f0*/  LDGSTS.E [R173+0x43b80], desc[UR60][R156.64], P4 ;  /* 0x43b800009cad7fae */ /* 0x0003e4000a12187c */
[----:B-1----:R-:W-:-:S05]  /*46a00*/  IMAD.WIDE R154, R252, 0x4, R182 ;  /* 0x00000004fc9a7825 */ /* 0x002fca00078e02b6 */
[----:B------:R1:W-:Y:S04]  /*46a10*/  STL.64 [R1+0x268], R154 ;  /* 0x0002689a01007387 */ /* 0x0003e80000100a00 */
[----:B------:R-:W2:Y:S01]  /*46a20*/  LDL.LU.64 R182, [R1+0x1b28] ;  /* 0x001b280001b67983 */ /* 0x000ea20000300a00 */
[----:B------:R-:W-:-:S03]  /*46a30*/  IMAD.WIDE R160, R252, 0x4, R180 ;  /* 0x00000004fca07825 */ /* 0x000fc600078e02b4 */
[----:B------:R1:W-:Y:S01]  /*46a40*/  LDGSTS.E [R172+0x43f80], desc[UR60][R154.64], P4 ;  /* 0x43f800009aac7fae */ /* 0x0003e2000a12187c */
[----:B------:R-:W-:-:S03]  /*46a50*/  IMAD.WIDE R158, R252, 0x4, R178 ;  /* 0x00000004fc9e7825 */ /* 0x000fc600078e02b2 */
[----:B------:R-:W2:Y:S04]  /*46a60*/  LDL.LU.64 R180, [R1+0x1b30] ;  /* 0x001b300001b47983 */ /* 0x000ea80000300a00 */
[----:B------:R-:W2:Y:S01]  /*46a70*/  LDL.LU.64 R178, [R1+0x1b38] ;  /* 0x001b380001b27983 */ /* 0x000ea20000300a00 */
[----:B------:R-:W-:-:S03]  /*46a80*/  IMAD.WIDE R156, R252, 0x4, R188 ;  /* 0x00000004fc9c7825 */ /* 0x000fc600078e02bc */
[----:B------:R4:W-:Y:S04]  /*46a90*/  STL.64 [R1+0x248], R160 ;  /* 0x000248a001007387 */ /* 0x0009e80000100a00 */
[----:B------:R3:W-:Y:S04]  /*46aa0*/  STL.64 [R1+0x228], R158 ;  /* 0x0002289e01007387 */ /* 0x0007e80000100a00 */
[----:B------:R-:W2:Y:S04]  /*46ab0*/  LDL.LU.64 R190, [R1+0x1b40] ;  /* 0x001b400001be7983 */ /* 0x000ea80000300a00 */
[----:B------:R2:W-:Y:S04]  /*46ac0*/  STL.64 [R1+0x208], R156 ;  /* 0x0002089c01007387 */ /* 0x0005e80000100a00 */
[----:B------:R4:W-:Y:S01]  /*46ad0*/  LDGSTS.E [R175+0x44380], desc[UR60][R160.64], P4 ;  /* 0x44380000a0af7fae */ /* 0x0009e2000a12187c */
[----:B-1----:R-:W-:-:S03]  /*46ae0*/  IMAD.WIDE R154, R252, 0x4, R176 ;  /* 0x00000004fc9a7825 */ /* 0x002fc600078e02b0 */
[----:B------:R3:W-:Y:S04]  /*46af0*/  LDGSTS.E [R174+0x44780], desc[UR60][R158.64], P4 ;  /* 0x447800009eae7fae */ /* 0x0007e8000a12187c */
[----:B------:R1:W-:Y:S04]  /*46b00*/  STL.64 [R1+0x1e8], R154 ;  /* 0x0001e89a01007387 */ /* 0x0003e80000100a00 */
[----:B------:R-:W2:Y:S01]  /*46b10*/  LDL.LU.64 R176, [R1+0x1b48] ;  /* 0x001b480001b07983 */ /* 0x000ea20000300a00 */
[----:B----4-:R-:W-:-:S03]  /*46b20*/  IMAD.WIDE R160, R252, 0x4, R186 ;  /* 0x00000004fca07825 */ /* 0x010fc600078e02ba */
[----:B------:R-:W4:Y:S04]  /*46b30*/  LDL.LU.64 R188, [R1+0x1b50] ;  /* 0x001b500001bc7983 */ /* 0x000f280000300a00 */
[----:B------:R-:W4:Y:S04]  /*46b40*/  LDL.LU.64 R186, [R1+0x1b58] ;  /* 0x001b580001ba7983 */ /* 0x000f280000300a00 */
[----:B------:R1:W-:Y:S04]  /*46b50*/  STL.64 [R1+0x1c8], R160 ;  /* 0x0001c8a001007387 */ /* 0x0003e80000100a00 */
[----:B------:R2:W-:Y:S04]  /*46b60*/  LDGSTS.E [R173+0x44b80], desc[UR60][R156.64], P4 ;  /* 0x44b800009cad7fae */ /* 0x0005e8000a12187c */
[----:B------:R1:W-:Y:S04]  /*46b70*/  LDGSTS.E [R172+0x44f80], desc[UR60][R154.64], P4 ;  /* 0x44f800009aac7fae */ /* 0x0003e8000a12187c */
[----:B------:R1:W-:Y:S01]  /*46b80*/  LDGSTS.E [R175+0x45380], desc[UR60][R160.64], P4 ;  /* 0x45380000a0af7fae */ /* 0x0003e2000a12187c */
[----:B---3--:R-:W-:-:S03]  /*46b90*/  IMAD.WIDE R158, R252, 0x4, R10 ;  /* 0x00000004fc9e7825 */ /* 0x008fc600078e020a */
[----:B------:R-:W3:Y:S04]  /*46ba0*/  LDL.LU.64 R10, [R1+0x1b60] ;  /* 0x001b6000010a7983 */ /* 0x000ee80000300a00 */
[----:B------:R1:W-:Y:S04]  /*46bb0*/  STL.64 [R1+0x1a8], R158 ;  /* 0x0001a89e01007387 */ /* 0x0003e80000100a00 */
[----:B------:R1:W-:Y:S01]  /*46bc0*/  LDGSTS.E [R174+0x45780], desc[UR60][R158.64], P4 ;  /* 0x457800009eae7fae */ /* 0x0003e2000a12187c */
[----:B--2---:R-:W-:-:S05]  /*46bd0*/  IMAD.WIDE R156, R252, 0x4, R184 ;  /* 0x00000004fc9c7825 */ /* 0x004fca00078e02b8 */
[----:B------:R2:W-:Y:S04]  /*46be0*/  STL.64 [R1+0x188], R156 ;  /* 0x0001889c01007387 */ /* 0x0005e80000100a00 */
[----:B------:R2:W-:Y:S01]  /*46bf0*/  LDGSTS.E [R173+0x45b80], desc[UR60][R156.64], P4 ;  /* 0x45b800009cad7fae */ /* 0x0005e2000a12187c */
[----:B-1----:R-:W-:-:S05]  /*46c00*/  IMAD.WIDE R154, R252, 0x4, R182 ;  /* 0x00000004fc9a7825 */ /* 0x002fca00078e02b6 */
[----:B------:R1:W-:Y:S01]  /*46c10*/  STL.64 [R1+0x168], R154 ;  /* 0x0001689a01007387 */ /* 0x0003e20000100a00 */
[----:B------:R-:W-:-:S03]  /*46c20*/  IMAD.WIDE R160, R252, 0x4, R180 ;  /* 0x00000004fca07825 */ /* 0x000fc600078e02b4 */
[----:B------:R-:W3:Y:S01]  /*46c30*/  LDL.LU.64 R184, [R1+0x1b68] ;  /* 0x001b680001b87983 */ /* 0x000ee20000300a00 */
[----:B------:R-:W-:-:S03]  /*46c40*/  IMAD.WIDE R158, R252, 0x4, R178 ;  /* 0x00000004fc9e7825 */ /* 0x000fc600078e02b2 */
[----:B------:R-:W3:Y:S04]  /*46c50*/  LDL.LU.64 R182, [R1+0x1b70] ;  /* 0x001b700001b67983 */ /* 0x000ee80000300a00 */
[----:B------:R-:W3:Y:S04]  /*46c60*/  LDL.LU.64 R180, [R1+0x1b78] ;  /* 0x001b780001b47983 */ /* 0x000ee80000300a00 */
[----:B------:R1:W-:Y:S01]  /*46c70*/  LDGSTS.E [R172+0x45f80], desc[UR60][R154.64], P4 ;  /* 0x45f800009aac7fae */ /* 0x0003e2000a12187c */
[----:B--2---:R-:W-:-:S03]  /*46c80*/  IMAD.WIDE R156, R252, 0x4, R190 ;  /* 0x00000004fc9c7825 */ /* 0x004fc600078e02be */
[----:B------:R4:W-:Y:S04]  /*46c90*/  STL.64 [R1+0x148], R160 ;  /* 0x000148a001007387 */ /* 0x0009e80000100a00 */
[----:B------:R-:W2:Y:S04]  /*46ca0*/  LDL.LU.64 R178, [R1+0x1b80] ;  /* 0x001b800001b27983 */ /* 0x000ea80000300a00 */
[----:B------:R4:W-:Y:S04]  /*46cb0*/  STL.64 [R1+0x128], R158 ;  /* 0x0001289e01007387 */ /* 0x0009e80000100a00 */
[----:B------:R4:W-:Y:S04]  /*46cc0*/  LDGSTS.E [R175+0x46380], desc[UR60][R160.64], P4 ;  /* 0x46380000a0af7fae */ /* 0x0009e8000a12187c */
[----:B------:R3:W-:Y:S01]  /*46cd0*/  STL.64 [R1+0x108], R156 ;  /* 0x0001089c01007387 */ /* 0x0007e20000100a00 */
[----:B-1----:R-:W-:-:S03]  /*46ce0*/  IMAD.WIDE R154, R252, 0x4, R176 ;  /* 0x00000004fc9a7825 */ /* 0x002fc600078e02b0 */
[----:B------:R1:W-:Y:S01]  /*46cf0*/  LDGSTS.E [R174+0x46780], desc[UR60][R158.64], P4 ;  /* 0x467800009eae7fae */ /* 0x0003e2000a12187c */
[----:B----4-:R-:W-:-:S03]  /*46d00*/  IMAD.WIDE R160, R252, 0x4, R188 ;  /* 0x00000004fca07825 */ /* 0x010fc600078e02bc */
[----:B------:R-:W4:Y:S04]  /*46d10*/  LDL.LU.64 R176, [R1+0x1b88] ;  /* 0x001b880001b07983 */ /* 0x000f280000300a00 */
[----:B------:R3:W-:Y:S04]  /*46d20*/  STL.64 [R1+0xe8], R154 ;  /* 0x0000e89a01007387 */ /* 0x0007e80000100a00 */
[----:B------:R-:W4:Y:S01]  /*46d30*/  LDL.LU.64 R188, [R1+0x1b90] ;  /* 0x001b900001bc7983 */ /* 0x000f220000300a00 */
[----:B-1----:R-:W-:-:S03]  /*46d40*/  IMAD.WIDE R158, R252, 0x4, R186 ;  /* 0x00000004fc9e7825 */ /* 0x002fc600078e02ba */
[----:B------:R3:W-:Y:S04]  /*46d50*/  LDGSTS.E [R173+0x46b80], desc[UR60][R156.64], P4 ;  /* 0x46b800009cad7fae */ /* 0x0007e8000a12187c */
[----:B------:R-:W-:Y:S04]  /*46d60*/  STL.64 [R1+0xc8], R160 ;  /* 0x0000c8a001007387 */ /* 0x000fe80000100a00 */
[----:B------:R-:W4:Y:S04]  /*46d70*/  LDL.LU.64 R186, [R1+0x1b98] ;  /* 0x001b980001ba7983 */ /* 0x000f280000300a00 */
[----:B------:R1:W-:Y:S04]  /*46d80*/  LDGSTS.E [R172+0x46f80], desc[UR60][R154.64], P4 ;  /* 0x46f800009aac7fae */ /* 0x0003e8000a12187c */
[----:B------:R-:W-:Y:S04]  /*46d90*/  LDGSTS.E [R175+0x47380], desc[UR60][R160.64], P4 ;  /* 0x47380000a0af7fae */ /* 0x000fe8000a12187c */
[----:B------:R1:W-:Y:S01]  /*46da0*/  LDGSTS.E [R174+0x47780], desc[UR60][R158.64], P4 ;  /* 0x477800009eae7fae */ /* 0x0003e2000a12187c */
[----:B---3--:R-:W-:-:S03]  /*46db0*/  IMAD.WIDE R156, R252, 0x4, R10 ;  /* 0x00000004fc9c7825 */ /* 0x008fc600078e020a */
[----:B------:R-:W3:Y:S04]  /*46dc0*/  LDL.LU.64 R10, [R1+0x1ba0] ;  /* 0x001ba000010a7983 */ /* 0x000ee80000300a00 */
[----:B------:R1:W-:Y:S04]  /*46dd0*/  STL.64 [R1+0xa8], R158 ;  /* 0x0000a89e01007387 */ /* 0x0003e80000100a00 */
[----:B------:R1:W-:Y:S04]  /*46de0*/  STL.64 [R1+0x88], R156 ;  /* 0x0000889c01007387 */ /* 0x0003e80000100a00 */
[----:B------:R1:W-:Y:S02]  /*46df0*/  LDGSTS.E [R173+0x47b80], desc[UR60][R156.64], P4 ;  /* 0x47b800009cad7fae */ /* 0x0003e4000a12187c */
[----:B-1----:R-:W-:-:S02]  /*46e00*/  IMAD.WIDE R154, R252, 0x4, R184 ;  /* 0x00000004fc9a7825 */ /* 0x002fc400078e02b8 */
[----:B------:R-:W3:Y:S02]  /*46e10*/  LDL.LU.64 R184, [R1+0x1ba8] ;  /* 0x001ba80001b87983 */ /* 0x000ee40000300a00 */
[C---:B------:R-:W-:Y:S02]  /*46e20*/  IMAD.WIDE R158, R252.reuse, 0x4, R182 ;  /* 0x00000004fc9e7825 */ /* 0x040fe400078e02b6 */
[----:B------:R2:W-:Y:S02]  /*46e30*/  STL.64 [R1+0x68], R154 ;  /* 0x0000689a01007387 */ /* 0x0005e40000100a00 */
[C---:B------:R-:W-:Y:S02]  /*46e40*/  IMAD.WIDE R156, R252.reuse, 0x4, R180 ;  /* 0x00000004fc9c7825 */ /* 0x040fe400078e02b4 */
[----:B------:R2:W-:Y:S04]  /*46e50*/  LDGSTS.E [R172+0x47f80], desc[UR60][R154.64], P4 ;  /* 0x47f800009aac7fae */ /* 0x0005e8000a12187c */
[----:B------:R-:W3:Y:S04]  /*46e60*/  LDL.LU.64 R194, [R1+0x1bb0] ;  /* 0x001bb00001c27983 */ /* 0x000ee80000300a00 */
[----:B------:R-:W-:Y:S01]  /*46e70*/  STL.64 [R1+0x48], R158 ;  /* 0x0000489e01007387 */ /* 0x000fe20000100a00 */
[----:B--2---:R-:W-:-:S03]  /*46e80*/  IMAD.WIDE R154, R252, 0x4, R178 ;  /* 0x00000004fc9a7825 */ /* 0x004fc600078e02b2 */
[----:B------:R-:W2:Y:S04]  /*46e90*/  LDL.LU.64 R192, [R1+0x1bb8] ;  /* 0x001bb80001c07983 */ /* 0x000ea80000300a00 */
[----:B------:R-:W-:Y:S04]  /*46ea0*/  STL.64 [R1+0x28], R156 ;  /* 0x0000289c01007387 */ /* 0x000fe80000100a00 */
[----:B------:R1:W-:Y:S04]  /*46eb0*/  STL.64 [R1+0x8], R154 ;  /* 0x0000089a01007387 */ /* 0x0003e80000100a00 */
[----:B------:R-:W-:Y:S04]  /*46ec0*/  LDGSTS.E [R175+0x60380], desc[UR60][R158.64], P4 ;  /* 0x603800009eaf7fae */ /* 0x000fe8000a12187c */
[----:B------:R-:W2:Y:S01]  /*46ed0*/  LDL.LU.64 R180, [R1+0x1bc0] ;  /* 0x001bc00001b47983 */ /* 0x000ea20000300a00 */
[----:B----4-:R-:W-:-:S03]  /*46ee0*/  IMAD.WIDE R240, R252, 0x4, R176 ;  /* 0x00000004fcf07825 */ /* 0x010fc600078e02b0 */
[----:B------:R3:W-:Y:S04]  /*46ef0*/  LDGSTS.E [R174+0x60780], desc[UR60][R156.64], P4 ;  /* 0x607800009cae7fae */ /* 0x0007e8000a12187c */
[----:B------:R-:W4:Y:S01]  /*46f00*/  LDL.LU.64 R182, [R1+0x1bc8] ;  /* 0x001bc80001b67983 */ /* 0x000f220000300a00 */
[----:B------:R-:W-:-:S03]  /*46f10*/  IMAD.WIDE R232, R252, 0x4, R188 ;  /* 0x00000004fce87825 */ /* 0x000fc600078e02bc */
[----:B------:R1:W-:Y:S04]  /*46f20*/  LDGSTS.E [R173+0x60b80], desc[UR60][R154.64], P4 ;  /* 0x60b800009aad7fae */ /* 0x0003e8000a12187c */
[----:B------:R1:W-:Y:S04]  /*46f30*/  LDGSTS.E [R172+0x60f80], desc[UR60][R240.64], P4 ;  /* 0x60f80000f0ac7fae */ /* 0x0003e8000a12187c */
[----:B------:R-:W4:Y:S04]  /*46f40*/  LDL.LU.64 R200, [R1+0x1bd0] ;  /* 0x001bd00001c87983 */ /* 0x000f280000300a00 */
[----:B------:R-:W4:Y:S01]  /*46f50*/  LDL.LU.64 R188, [R1+0x1bd8] ;  /* 0x001bd80001bc7983 */ /* 0x000f220000300a00 */
[C---:B------:R-:W-:Y:S01]  /*46f60*/  VIADD R179, R16.reuse, 0x100000 ;  /* 0x0010000010b37836 */ /* 0x040fe20000000000 */
[----:B------:R-:W-:Y:S01]  /*46f70*/  IADD3 R178, R16, 0x100000, RZ ;  /* 0x0010000010b27810 */ /* 0x000fe20007ffe0ff */
[----:B------:R-:W-:-:S04]  /*46f80*/  IMAD.WIDE R224, R252, 0x4, R186 ;  /* 0x00000004fce07825 */ /* 0x000fc800078e02ba */
[C---:B------:R-:W-:Y:S01]  /*46f90*/  VIADD R177, R16.reuse, 0x100000 ;  /* 0x0010000010b17836 */ /* 0x040fe20000000000 */
[----:B------:R-:W-:Y:S01]  /*46fa0*/  LDGSTS.E [R179+0x61380], desc[UR60][R232.64], P4 ;  /* 0x61380000e8b37fae */ /* 0x000fe2000a12187c */
[C---:B------:R-:W-:Y:S01]  /*46fb0*/  VIADD R176, R16.reuse, 0x100000 ;  /* 0x0010000010b07836 */ /* 0x040fe20000000000 */
[C---:B------:R-:W-:Y:S01]  /*46fc0*/  IADD3 R202, R16.reuse, 0x100000, RZ ;  /* 0x0010000010ca7810 */ /* 0x040fe20007ffe0ff */
[----:B------:R-:W-:Y:S01]  /*46fd0*/  VIADD R203, R16, 0x100000 ;  /* 0x0010000010cb7836 */ /* 0x000fe20000000000 */
[----:B------:R1:W-:Y:S01]  /*46fe0*/  LDGSTS.E [R178+0x61780], desc[UR60][R224.64], P4 ;  /* 0x61780000e0b27fae */ /* 0x0003e2000a12187c */
[----:B---3--:R-:W-:-:S04]  /*46ff0*/  IMAD.WIDE R174, R252, 0x4, R184 ;  /* 0x00000004fcae7825 */ /* 0x008fc800078e02b8 */
[----:B--2---:R-:W-:Y:S01]  /*47000*/  IMAD.WIDE R180, R252, 0x4, R180 ;  /* 0x00000004fcb47825 */ /* 0x004fe200078e02b4 */
[----:B------:R-:W-:Y:S01]  /*47010*/  IADD3 R220, R16, 0x100000, RZ ;  /* 0x0010000010dc7810 */ /* 0x000fe20007ffe0ff */
[----:B-1----:R-:W1:Y:S02]  /*47020*/  LDC R154, c[0x0][0x230] ;  /* 0x00008c00ff9a7b82 */ /* 0x002e640000000800 */
[----:B------:R-:W-:Y:S02]  /*47030*/  IMAD.WIDE R172, R252, 0x4, R10 ;  /* 0x00000004fcac7825 */ /* 0x000fe400078e020a */
[----:B------:R-:W2:Y:S04]  /*47040*/  LDL.LU.64 R10, [R1+0x1be0] ;  /* 0x001be000010a7983 */ /* 0x000ea80000300a00 */
[----:B------:R-:W3:Y:S04]  /*47050*/  LDL.LU.64 R190, [R1+0x1be8] ;  /* 0x001be80001be7983 */ /* 0x000ee80000300a00 */
[----:B------:R-:W3:Y:S04]  /*47060*/  LDL.LU.64 R210, [R1+0x1bf0] ;  /* 0x001bf00001d27983 */ /* 0x000ee80000300a00 */
[----:B------:R-:W3:Y:S04]  /*47070*/  LDL.LU.64 R208, [R1+0x1bf8] ;  /* 0x001bf80001d07983 */ /* 0x000ee80000300a00 */
[----:B------:R-:W3:Y:S04]  /*47080*/  LDL.LU.64 R196, [R1+0x1c00] ;  /* 0x001c000001c47983 */ /* 0x000ee80000300a00 */
[----:B------:R-:W3:Y:S04]  /*47090*/  LDL.LU.64 R198, [R1+0x1c08] ;  /* 0x001c080001c67983 */ /* 0x000ee80000300a00 */
[----:B------:R-:W3:Y:S04]  /*470a0*/  LDL.LU.64 R206, [R1+0x1c10] ;  /* 0x001c100001ce7983 */ /* 0x000ee80000300a00 */
[----:B------:R-:W3:Y:S04]  /*470b0*/  LDL.LU.64 R204, [R1+0x1c18] ;  /* 0x001c180001cc7983 */ /* 0x000ee80000300a00 */
[----:B------:R-:W3:Y:S01]  /*470c0*/  LDL.LU.64 R246, [R1+0x1c20] ;  /* 0x001c200001f67983 */ /* 0x000ee20000300a00 */
[----:B------:R-:W-:-:S03]  /*470d0*/  IADD3 R187, R16, 0x100000, RZ ;  /* 0x0010000010bb7810 */ /* 0x000fc60007ffe0ff */
[----:B------:R-:W-:Y:S01]  /*470e0*/  LDGSTS.E [R177+0x61b80], desc[UR60][R172.64], P4 ;  /* 0x61b80000acb17fae */ /* 0x000fe2000a12187c */
[----:B------:R-:W-:-:S03]  /*470f0*/  VIADD R186, R16, 0x100000 ;  /* 0x0010000010ba7836 */ /* 0x000fc60000000000 */
[----:B------:R4:W-:Y:S01]  /*47100*/  LDGSTS.E [R176+0x61f80], desc[UR60][R174.64], P4 ;  /* 0x61f80000aeb07fae */ /* 0x0009e2000a12187c */
[----:B------:R-:W-:Y:S01]  /*47110*/  IMAD.WIDE R178, R252, 0x4, R192 ;  /* 0x00000004fcb27825 */ /* 0x000fe200078e02c0 */
[----:B------:R-:W-:-:S03]  /*47120*/  IADD3 R184, R16, 0x100000, RZ ;  /* 0x0010000010b87810 */ /* 0x000fc60007ffe0ff */
[----:B------:R-:W-:Y:S02]  /*47130*/  VIADD R185, R16, 0x100000 ;  /* 0x0010000010b97836 */ /* 0x000fe40000000000 */
[----:B----4-:R-:W-:-:S05]  /*47140*/  IMAD.WIDE R176, R252, 0x4, R194 ;  /* 0x00000004fcb07825 */ /* 0x010fca00078e02c2 */
[----:B------:R-:W-:Y:S01]  /*47150*/  LDGSTS.E [R187+0x62380], desc[UR60][R176.64], P4 ;  /* 0x62380000b0bb7fae */ /* 0x000fe2000a12187c */
[----:B------:R-:W-:-:S03]  /*47160*/  IMAD.WIDE R182, R252, 0x4, R182 ;  /* 0x00000004fcb67825 */ /* 0x000fc600078e02b6 */
[----:B------:R4:W-:Y:S01]  /*47170*/  LDGSTS.E [R186+0x62780], desc[UR60][R178.64], P4 ;  /* 0x62780000b2ba7fae */ /* 0x0009e2000a12187c */
[----:B------:R-:W-:-:S03]  /*47180*/  VIADD R195, R16, 0x100000 ;  /* 0x0010000010c37836 */ /* 0x000fc60000000000 */
[----:B------:R-:W-:Y:S01]  /*47190*/  LDGSTS.E [R185+0x62b80], desc[UR60][R180.64], P4 ;  /* 0x62b80000b4b97fae */ /* 0x000fe2000a12187c */
[----:B------:R-:W-:-:S03]  /*471a0*/  VIADD R194, R16, 0x100000 ;  /* 0x0010000010c27836 */ /* 0x000fc60000000000 */
[----:B------:R1:W-:Y:S01]  /*471b0*/  LDGSTS.E [R184+0x62f80], desc[UR60][R182.64], P4 ;  /* 0x62f80000b6b87fae */ /* 0x0003e2000a12187c */
[----:B----4-:R-:W-:Y:S01]  /*471c0*/  IMAD.WIDE R186, R252, 0x4, R188 ;  /* 0x00000004fcba7825 */ /* 0x010fe200078e02bc */
[----:B------:R-:W-:-:S03]  /*471d0*/  IADD3 R193, R16, 0x100000, RZ ;  /* 0x0010000010c17810 */ /* 0x000fc60007ffe0ff */
[----:B------:R-:W-:Y:S02]  /*471e0*/  VIADD R192, R16, 0x100000 ;  /* 0x0010000010c07836 */ /* 0x000fe40000000000 */
[----:B-1----:R-:W-:-:S05]  /*471f0*/  IMAD.WIDE R184, R252, 0x4, R200 ;  /* 0x00000004fcb87825 */ /* 0x002fca00078e02c8 */
[----:B------:R-:W-:Y:S04]  /*47200*/  LDGSTS.E [R195+0x63380], desc[UR60][R184.64], P4 ;  /* 0x63380000b8c37fae */ /* 0x000fe8000a12187c */
[----:B------:R1:W-:Y:S01]  /*47210*/  LDGSTS.E [R194+0x63780], desc[UR60][R186.64], P4 ;  /* 0x63780000bac27fae */ /* 0x0003e2000a12187c */
[----:B--2---:R-:W-:-:S03]  /*47220*/  IMAD.WIDE R188, R252, 0x4, R10 ;  /* 0x00000004fcbc7825 */ /* 0x004fc600078e020a */
[----:B------:R-:W2:Y:S01]  /*47230*/  LDL.LU.64 R10, [R1+0x1c28] ;  /* 0x001c2800010a7983 */ /* 0x000ea20000300a00 */
[----:B---3--:R-:W-:-:S03]  /*47240*/  IMAD.WIDE R190, R252, 0x4, R190 ;  /* 0x00000004fcbe7825 */ /* 0x008fc600078e02be */
[----:B------:R-:W3:Y:S04]  /*47250*/  LDL.LU.64 R168, [R1+0x1c30] ;  /* 0x001c300001a87983 */ /* 0x000ee80000300a00 */
[----:B------:R-:W4:Y:S04]  /*47260*/  LDL.LU.64 R170, [R1+0x1c38] ;  /* 0x001c380001aa7983 */ /* 0x000f280000300a00 */
[----:B------:R-:W3:Y:S01]  /*47270*/  LDL.LU.64 R212, [R1+0x1c40] ;  /* 0x001c400001d47983 */ /* 0x000ee20000300a00 */
[----:B-1----:R-:W-:-:S03]  /*47280*/  IMAD.WIDE R194, R252, 0x4, R208 ;  /* 0x00000004fcc27825 */ /* 0x002fc600078e02d0 */
[----:B------:R-:W-:Y:S04]  /*47290*/  LDGSTS.E [R193+0x63b80], desc[UR60][R188.64], P4 ;  /* 0x63b80000bcc17fae */ /* 0x000fe8000a12187c */
[----:B------:R-:W3:Y:S04]  /*472a0*/  LDL.LU.64 R214, [R1+0x1c48] ;  /* 0x001c480001d67983 */ /* 0x000ee80000300a00 */
[----:B------:R1:W-:Y:S04]  /*472b0*/  LDGSTS.E [R192+0x63f80], desc[UR60][R190.64], P4 ;  /* 0x63f80000bec07fae */ /* 0x0003e8000a12187c */
[----:B------:R-:W3:Y:S04]  /*472c0*/  LDL.LU.64 R216, [R1+0x1c50] ;  /* 0x001c500001d87983 */ /* 0x000ee80000300a00 */
[----:B------:R-:W3:Y:S01]  /*472d0*/  LDL.LU.64 R230, [R1+0x1c58] ;  /* 0x001c580001e67983 */ /* 0x000ee20000300a00 */
[----:B-1----:R-:W-:-:S03]  /*472e0*/  IMAD.WIDE R192, R252, 0x4, R210 ;  /* 0x00000004fcc07825 */ /* 0x002fc600078e02d2 */
[----:B------:R-:W3:Y:S04]  /*472f0*/  LDL.LU.64 R238, [R1+0x1c60] ;  /* 0x001c600001ee7983 */ /* 0x000ee80000300a00 */
[----:B------:R-:W-:Y:S04]  /*47300*/  LDGSTS.E [R203+0x64380], desc[UR60][R192.64], P4 ;  /* 0x64380000c0cb7fae */ /* 0x000fe8000a12187c */
[----:B------:R1:W-:Y:S02]  /*47310*/  LDGSTS.E [R202+0x64780], desc[UR60][R194.64], P4 ;  /* 0x64780000c2ca7fae */ /* 0x0003e4000a12187c */
[----:B-1----:R-:W-:-:S04]  /*47320*/  IMAD.WIDE R202, R252, 0x4, R204 ;  /* 0x00000004fcca7825 */ /* 0x002fc800078e02cc */
[----:B------:R-:W-:Y:S02]  /*47330*/  IMAD.WIDE R204, R252, 0x4, R246 ;  /* 0x00000004fccc7825 */ /* 0x000fe400078e02f6 */
[----:B------:R-:W3:Y:S02]  /*47340*/  LDL.LU.64 R246, [R1+0x1c68] ;  /* 0x001c680001f67983 */ /* 0x000ee40000300a00 */
[----:B------:R-:W-:Y:S02]  /*47350*/  VIADD R201, R16, 0x100000 ;  /* 0x0010000010c97836 */ /* 0x000fe40000000000 */
[----:B------:R-:W-:-:S04]  /*47360*/  IMAD.WIDE R196, R252, 0x4, R196 ;  /* 0x00000004fcc47825 */ /* 0x000fc800078e02c4 */
[----:B------:R-:W-:Y:S01]  /*47370*/  VIADD R200, R16, 0x100000 ;  /* 0x0010000010c87836 */ /* 0x000fe20000000000 */
[----:B------:R-:W-:Y:S01]  /*47380*/  LDGSTS.E [R201+0x64b80], desc[UR60][R196.64], P4 ;  /* 0x64b80000c4c97fae */ /* 0x000fe2000a12187c */
[----:B------:R-:W-:Y:S01]  /*47390*/  IMAD.WIDE R198, R252, 0x4, R198 ;  /* 0x00000004fcc67825 */ /* 0x000fe200078e02c6 */
[----:B------:R-:W-:-:S04]  /*473a0*/  IADD3 R211, R16, 0x100000, RZ ;  /* 0x0010000010d37810 */ /* 0x000fc80007ffe0ff */
[----:B------:R1:W-:Y:S01]  /*473b0*/  LDGSTS.E [R200+0x64f80], desc[UR60][R198.64], P4 ;  /* 0x64f80000c6c87fae */ /* 0x0003e2000a12187c */
[C---:B------:R-:W-:Y:S01]  /*473c0*/  VIADD R210, R16.reuse, 0x100000 ;  /* 0x0010000010d27836 */ /* 0x040fe20000000000 */
[C---:B------:R-:W-:Y:S01]  /*473d0*/  IADD3 R208, R16.reuse, 0x100000, RZ ;  /* 0x0010000010d07810 */ /* 0x040fe20007ffe0ff */
[----:B------:R-:W-:Y:S02]  /*473e0*/  VIADD R209, R16, 0x100000 ;  /* 0x0010000010d17836 */ /* 0x000fe40000000000 */
[----:B-1----:R-:W-:-:S05]  /*473f0*/  IMAD.WIDE R200, R252, 0x4, R206 ;  /* 0x00000004fcc87825 */ /* 0x002fca00078e02ce */
[----:B------:R-:W-:Y:S04]  /*47400*/  LDGSTS.E [R211+0x65380], desc[UR60][R200.64], P4 ;  /* 0x65380000c8d37fae */ /* 0x000fe8000a12187c */
[----:B------:R4:W-:Y:S04]  /*47410*/  LDGSTS.E [R210+0x65780], desc[UR60][R202.64], P4 ;  /* 0x65780000cad27fae */ /* 0x0009e8000a12187c */
[----:B------:R-:W-:Y:S01]  /*47420*/  LDGSTS.E [R209+0x65b80], desc[UR60][R204.64], P4 ;  /* 0x65b80000ccd17fae */ /* 0x000fe2000a12187c */
[C---:B------:R-:W-:Y:S02]  /*47430*/  VIADD R222, R16.reuse, 0x100000 ;  /* 0x0010000010de7836 */ /* 0x040fe40000000000 */
[----:B------:R-:W-:-:S02]  /*47440*/  VIADD R221, R16, 0x100000 ;  /* 0x0010000010dd7836 */ /* 0x000fc40000000000 */
[C---:B------:R-:W-:Y:S02]  /*47450*/  VIADD R219, R16.reuse, 0x100000 ;  /* 0x0010000010db7836 */ /* 0x040fe40000000000 */
[----:B------:R-:W-:Y:S02]  /*47460*/  VIADD R218, R16, 0x100000 ;  /* 0x0010000010da7836 */ /* 0x000fe40000000000 */
[C---:B--2---:R-:W-:Y:S02]  /*47470*/  IMAD.WIDE R206, R252.reuse, 0x4, R10 ;  /* 0x00000004fcce7825 */ /* 0x044fe400078e020a */
[----:B------:R-:W1:Y:S03]  /*47480*/  LDC R11, c[0x0][0x230] ;  /* 0x00008c00ff0b7b82 */ /* 0x000e660000000800 */
[----:B------:R2:W-:Y:S01]  /*47490*/  LDGSTS.E [R208+0x65f80], desc[UR60][R206.64], P4 ;  /* 0x65f80000ced07fae */ /* 0x0005e2000a12187c */
[----:B----4-:R-:W-:Y:S01]  /*474a0*/  IMAD.WIDE R210, R252, 0x4, R170 ;  /* 0x00000004fcd27825 */ /* 0x010fe200078e02aa */
[----:B------:R-:W-:-:S03]  /*474b0*/  IADD3 R156, R16, 0x100000, RZ ;  /* 0x00100000109c7810 */ /* 0x000fc60007ffe0ff */
[----:B------:R-:W4:Y:S01]  /*474c0*/  LDC R10, c[0x0][0x230] ;  /* 0x00008c00ff0a7b82 */ /* 0x000f220000000800 */
[----:B---3--:R-:W-:-:S04]  /*474d0*/  IMAD.WIDE R212, R252, 0x4, R212 ;  /* 0x00000004fcd47825 */ /* 0x008fc800078e02d4 */
[C---:B--2---:R-:W-:Y:S02]  /*474e0*/  IMAD.WIDE R208, R252.reuse, 0x4, R168 ;  /* 0x00000004fcd07825 */ /* 0x044fe400078e02a8 */
[----:B------:R-:W2:Y:S04]  /*474f0*/  LDL.LU.64 R168, [R1+0x1e00] ;  /* 0x001e000001a87983 */ /* 0x000ea80000300a00 */
[----:B------:R-:W3:Y:S01]  /*47500*/  LDL.LU.64 R166, [R1+0x1e08] ;  /* 0x001e080001a67983 */ /* 0x000ee20000300a00 */
[----:B------:R-:W-:-:S03]  /*47510*/  IMAD.WIDE R214, R252, 0x4, R214 ;  /* 0x00000004fcd67825 */ /* 0x000fc600078e02d6 */
[----:B------:R-:W4:Y:S01]  /*47520*/  LDL.LU.64 R158, [R1+0x1e10] ;  /* 0x001e1000019e7983 */ /* 0x000f220000300a00 */
[----:B------:R-:W-:-:S03]  /*47530*/  IMAD.WIDE R216, R252, 0x4, R216 ;  /* 0x00000004fcd87825 */ /* 0x000fc600078e02d8 */
[----:B------:R-:W4:Y:S04]  /*47540*/  LDL.LU.64 R170, [R1+0x1e18] ;  /* 0x001e180001aa7983 */ /* 0x000f280000300a00 */
[----:B------:R-:W-:Y:S04]  /*47550*/  LDGSTS.E [R222+0x66380], desc[UR60][R208.64], P4 ;  /* 0x66380000d0de7fae */ /* 0x000fe8000a12187c */
[----:B------:R-:W-:Y:S04]  /*47560*/  LDGSTS.E [R221+0x66780], desc[UR60][R210.64], P4 ;  /* 0x66780000d2dd7fae */ /* 0x000fe8000a12187c */
[----:B------:R-:W-:Y:S04]  /*47570*/  LDGSTS.E [R220+0x66b80], desc[UR60][R212.64], P4 ;  /* 0x66b80000d4dc7fae */ /* 0x000fe8000a12187c */
[----:B------:R-:W-:Y:S04]  /*47580*/  LDGSTS.E [R219+0x66f80], desc[UR60][R214.64], P4 ;  /* 0x66f80000d6db7fae */ /* 0x000fe8000a12187c */
[----:B------:R1:W-:Y:S02]  /*47590*/  LDGSTS.E [R218+0x67380], desc[UR60][R216.64], P4 ;  /* 0x67380000d8da7fae */ /* 0x0003e4000a12187c */
[----:B-1----:R-:W-:-:S02]  /*475a0*/  IMAD.WIDE R218, R252, 0x4, R230 ;  /* 0x00000004fcda7825 */ /* 0x002fc400078e02e6 */
[----:B------:R-:W4:Y:S02]  /*475b0*/  LDL.LU.64 R230, [R1+0x1e20] ;  /* 0x001e200001e67983 */ /* 0x000f240000300a00 */
[----:B------:R-:W-:Y:S02]  /*475c0*/  IMAD.WIDE R222, R252, 0x4, R246 ;  /* 0x00000004fcde7825 */ /* 0x000fe400078e02f6 */
[----:B------:R-:W4:Y:S04]  /*475d0*/  LDL.LU.64 R164, [R1+0x1e28] ;  /* 0x001e280001a47983 */ /* 0x000f280000300a00 */
[----:B------:R-:W4:Y:S04]  /*475e0*/  LDL.LU.64 R160, [R1+0x1e30] ;  /* 0x001e300001a07983 */ /* 0x000f280000300a00 */
[----:B------:R-:W4:Y:S01]  /*475f0*/  LDL.LU.64 R246, [R1+0x1e38] ;  /* 0x001e380001f67983 */ /* 0x000f220000300a00 */
[----:B------:R-:W-:Y:S01]  /*47600*/  IADD3 R11, R11, -0x101, RZ ;  /* 0xfffffeff0b0b7810 */ /* 0x000fe20007ffe0ff */
[----:B------:R-:W-:-:S02]  /*47610*/  VIADD R155, R16, 0x100000 ;  /* 0x00100000109b7836 */ /* 0x000fc40000000000 */
[----:B------:R-:W-:Y:S01]  /*47620*/  IMAD.WIDE R220, R252, 0x4, R238 ;  /* 0x00000004fcdc7825 */ /* 0x000fe200078e02ee */
[----:B------:R-:W-:Y:S01]  /*47630*/  ISETP.GE.U32.AND P0, PT, R11, 0x7ffffe80, PT ;  /* 0x7ffffe800b00780c */ /* 0x000fe20003f06070 */
[----:B------:R1:W-:Y:S01]  /*47640*/  LDGSTS.E [R156+0x67780], desc[UR60][R218.64], P4 ;  /* 0x67780000da9c7fae */ /* 0x0003e2000a12187c */
[----:B------:R-:W1:Y:S01]  /*47650*/  LDC R11, c[0x0][0x238] ;  /* 0x00008e00ff0b7b82 */ /* 0x000e620000000800 */
[----:B------:R-:W-:Y:S02]  /*47660*/  VIADD R13, R16, 0x100000 ;  /* 0x00100000100d7836 */ /* 0x000fe40000000000 */
[----:B------:R-:W-:Y:S04]  /*47670*/  LDGSTS.E [R155+0x67b80], desc[UR60][R220.64], P4 ;  /* 0x67b80000dc9b7fae */ /* 0x000fe8000a12187c */
[----:B------:R1:W-:Y:S01]  /*47680*/  LDGSTS.E [R13+0x67f80], desc[UR60][R222.64], P4 ;  /* 0x67f80000de0d7fae */ /* 0x0003e2000a12187c */
[----:B------:R-:W-:Y:S01]  /*47690*/  VIADD R157, R154, 0xfffffefe ;  /* 0xfffffefe9a9d7836 */ /* 0x000fe20000000000 */
[----:B------:R-:W4:Y:S02]  /*476a0*/  LDC R238, c[0x0][0x230] ;  /* 0x00008c00ffee7b82 */ /* 0x000f240000000800 */
[----:B------:R-:W0:Y:S01]  /*476b0*/  LDGDEPBAR ;  /* 0x00000000000079af */ /* 0x000e220000000000 */
[----:B------:R-:W-:-:S02]  /*476c0*/  VIADD R163, R14, 0x100000 ;  /* 0x001000000ea37836 */ /* 0x000fc40000000000 */
[C---:B------:R-:W-:Y:S01]  /*476d0*/  VIADD R162, R14.reuse, 0x100000 ;  /* 0x001000000ea27836 */ /* 0x040fe20000000000 */
[----:B-1----:R-:W-:Y:S01]  /*476e0*/  SHF.L.U32 R239, R11, 0x7, RZ ;  /* 0x000000070bef7819 */ /* 0x002fe200000006ff */
[C---:B------:R-:W-:Y:S01]  /*476f0*/  VIADD R156, R14.reuse, 0x100000 ;  /* 0x001000000e9c7836 */ /* 0x040fe20000000000 */
[----:B------:R-:W-:Y:S01]  /*47700*/  ISETP.GE.U32.AND P1, PT, R157, 0x7ffffe7f, PT ;  /* 0x7ffffe7f9d00780c */ /* 0x000fe20003f26070 */
[----:B------:R-:W1:Y:S01]  /*47710*/  LDC R13, c[0x0][0x230] ;  /* 0x00008c00ff0d7b82 */ /* 0x000e620000000800 */
[----:B------:R-:W-:-:S07]  /*47720*/  IADD3 R11, R14, 0x100000, RZ ;  /* 0x001000000e0b7810 */ /* 0x000fce0007ffe0ff */
[----:B------:R-:W-:Y:S01]  /*47730*/  BAR.SYNC.DEFER_BLOCKING 0x0 ;  /* 0x0000000000007b1d */ /* 0x000fe20000010000 */
[----:B--2---:R-:W-:-:S04]  /*47740*/  IMAD.WIDE R168, R239, 0x4, R168 ;  /* 0x00000004efa87825 */ /* 0x004fc800078e02a8 */
[C---:B---3--:R-:W-:Y:S01]  /*47750*/  IMAD.WIDE R166, R239.reuse, 0x4, R166 ;  /* 0x00000004efa67825 */ /* 0x048fe200078e02a6 */
[----:B------:R2:W-:Y:S03]  /*47760*/  STL.64 [R1+0x1e00], R168 ;  /* 0x001e00a801007387 */ /* 0x0005e60000100a00 */
[C---:B----4-:R-:W-:Y:S01]  /*47770*/  IMAD.WIDE R158, R239.reuse, 0x4, R158 ;  /* 0x00000004ef9e7825 */ /* 0x050fe200078e029e */
[----:B------:R3:W-:Y:S03]  /*47780*/  STL.64 [R1+0x1e08], R166 ;  /* 0x001e08a601007387 */ /* 0x0007e60000100a00 */
[C---:B------:R-:W-:Y:S01]  /*47790*/  IMAD.WIDE R154, R239.reuse, 0x4, R170 ;  /* 0x00000004ef9a7825 */ /* 0x040fe200078e02aa */
[----:B------:R4:W-:Y:S04]  /*477a0*/  STL.64 [R1+0x1e10], R158 ;  /* 0x001e109e01007387 */ /* 0x0009e80000100a00 */
[----:B------:R-:W-:Y:S01]  /*477b0*/  @!PT LDS RZ, [RZ] ;  /* 0x00000000fffff984 */ /* 0x000fe20000000800 */
[----:B------:R-:W-:Y:S01]  /*477c0*/  @!PT LDS RZ, [RZ] ;  /* 0x00000000fffff984 */ /* 0x000fe20000000800 */
[----:B------:R-:W-:Y:S01]  /*477d0*/  @!PT LDS RZ, [RZ] ;  /* 0x00000000fffff984 */ /* 0x000fe20000000800 */
[----:B------:R-:W-:Y:S04]  /*477e0*/  LDGSTS.E [R163+-0x80000], desc[UR60][R168.64], !P0 ;  /* 0x80000000a8a37fae */ /* 0x000fe8000c12187c */
[----:B------:R1:W-:Y:S04]  /*477f0*/  STL.64 [R1+0x1e18], R154 ;  /* 0x001e189a01007387 */ /* 0x0003e80000100a00 */
[----:B------:R-:W-:Y:S04]  /*47800*/  LDGSTS.E [R162+-0x7c000], desc[UR60][R166.64], !P0 ;  /* 0x84000000a6a27fae */ /* 0x000fe8000c12187c */
[----:B--2---:R-:W2:Y:S04]  /*47810*/  LDL.LU.64 R168, [R1+0x1e40] ;  /* 0x001e400001a87983 */ /* 0x004ea80000300a00 */
[----:B------:R4:W-:Y:S04]  /*47820*/  LDGSTS.E [R156+-0x78000], desc[UR60][R158.64], !P0 ;  /* 0x880000009e9c7fae */ /* 0x0009e8000c12187c */
[----:B---3--:R-:W3:Y:S04]  /*47830*/  LDL.LU.64 R166, [R1+0x1e48] ;  /* 0x001e480001a67983 */ /* 0x008ee80000300a00 */
[----:B------:R-:W3:Y:S04]  /*47840*/  LDL.LU.64 R162, [R1+0x1e50] ;  /* 0x001e500001a27983 */ /* 0x000ee80000300a00 */
[----:B------:R-:W3:Y:S01]  /*47850*/  LDL.LU.64 R170, [R1+0x1e58] ;  /* 0x001e580001aa7983 */ /* 0x000ee20000300a00 */
[----:B------:R-:W-:Y:S01]  /*47860*/  IMAD.WIDE R230, R239, 0x4, R230 ;  /* 0x00000004efe67825 */ /* 0x000fe200078e02e6 */
[----:B----4-:R-:W-:-:S02]  /*47870*/  IADD3 R158, R14, 0x100000, RZ ;  /* 0x001000000e9e7810 */ /* 0x010fc40007ffe0ff */
[----:B------:R1:W-:Y:S01]  /*47880*/  LDGSTS.E [R11+-0x74000], desc[UR60][R154.64], !P0 ;  /* 0x8c0000009a0b7fae */ /* 0x0003e2000c12187c */
[----:B------:R-:W-:-:S04]  /*47890*/  IMAD.WIDE R164, R239, 0x4, R164 ;  /* 0x00000004efa47825 */ /* 0x000fc800078e02a4 */
[----:B------:R-:W-:Y:S02]  /*478a0*/  VIADD R159, R14, 0x100000 ;  /* 0x001000000e9f7836 */ /* 0x000fe40000000000 */
[C---:B------:R-:W-:Y:S01]  /*478b0*/  IMAD.WIDE R160, R239.reuse, 0x4, R160 ;  /* 0x00000004efa07825 */ /* 0x040fe200078e02a0 */
[----:B------:R4:W-:Y:S03]  /*478c0*/  STL.64 [R1+0x1e20], R230 ;  /* 0x001e20e601007387 */ /* 0x0009e60000100a00 */
[----:B-1----:R-:W-:Y:S01]  /*478d0*/  IMAD.WIDE R154, R239, 0x4, R246 ;  /* 0x00000004ef9a7825 */ /* 0x002fe200078e02f6 */
[----:B------:R1:W-:Y:S01]  /*478e0*/  STL.64 [R1+0x1e28], R164 ;  /* 0x001e28a401007387 */ /* 0x0003e20000100a00 */
[----:B------:R-:W3:Y:S03]  /*478f0*/  LDC R11, c[0x0][0x230] ;  /* 0x00008c00ff0b7b82 */ /* 0x000ee60000000800 */
[----:B------:R-:W-:Y:S04]  /*47900*/  LDGSTS.E [R159+-0x7fffc], desc[UR60][R230.64], !P1 ;  /* 0x80004000e69f7fae */ /* 0x000fe8000c92187c */
[----:B------:R1:W-:Y:S04]  /*47910*/  STL.64 [R1+0x1e30], R160 ;  /* 0x001e30a001007387 */ /* 0x0003e80000100a00 */
[----:B------:R-:W-:Y:S04]  /*47920*/  LDGSTS.E [R158+-0x7bffc], desc[UR60][R164.64], !P1 ;  /* 0x84004000a49e7fae */ /* 0x000fe8000c92187c */
[----:B----4-:R-:W4:Y:S04]  /*47930*/  LDL.LU.64 R230, [R1+0x1e60] ;  /* 0x001e600001e67983 */ /* 0x010f280000300a00 */
[----:B------:R3:W-:Y:S04]  /*47940*/  STL.64 [R1+0x1e38], R154 ;  /* 0x001e389a01007387 */ /* 0x0007e80000100a00 */
[----:B-1----:R-:W4:Y:S04]  /*47950*/  LDL.LU.64 R164, [R1+0x1e68] ;  /* 0x001e680001a47983 */ /* 0x002f280000300a00 */
[----:B------:R-:W4:Y:S04]  /*47960*/  LDL.LU.64 R158, [R1+0x1e70] ;  /* 0x001e7000019e7983 */ /* 0x000f280000300a00 */
[----:B------:R-:W4:Y:S01]  /*47970*/  LDL.LU.64 R246, [R1+0x1e78] ;  /* 0x001e780001f67983 */ /* 0x000f220000300a00 */
[----:B------:R-:W-:-:S03]  /*47980*/  VIADD R157, R10, 0xfffffefd ;  /* 0xfffffefd0a9d7836 */ /* 0x000fc60000000000 */
[----:B------:R1:W-:Y:S02]  /*47990*/  LDGSTS.E [R156+-0x77ffc], desc[UR60][R160.64], !P1 ;  /* 0x88004000a09c7fae */ /* 0x0003e4000c92187c */
[----:B------:R-:W-:Y:S01]  /*479a0*/  ISETP.GE.U32.AND P0, PT, R157, 0x7ffffe7e, PT ;  /* 0x7ffffe7e9d00780c */ /* 0x000fe20003f06070 */
[----:B------:R-:W-:Y:S02]  /*479b0*/  VIADD R10, R14, 0x100000 ;  /* 0x001000000e0a7836 */ /* 0x000fe40000000000 */
[----:B------:R-:W-:-:S03]  /*479c0*/  VIADD R157, R13, 0xfffffefc ;  /* 0xfffffefc0d9d7836 */ /* 0x000fc60000000000 */
[----:B------:R1:W-:Y:S02]  /*479d0*/  LDGSTS.E [R10+-0x73ffc], desc[UR60][R154.64], !P1 ;  /* 0x8c0040009a0a7fae */ /* 0x0003e4000c92187c */
[C---:B-1----:R-:W-:Y:S01]  /*479e0*/  IADD3 R161, R14.reuse, 0x100000, RZ ;  /* 0x001000000ea17810 */ /* 0x042fe20007ffe0ff */
[C---:B------:R-:W-:Y:S01]  /*479f0*/  VIADD R160, R14.reuse, 0x100000 ;  /* 0x001000000ea07836 */ /* 0x040fe20000000000 */
[----:B------:R-:W-:Y:S01]  /*47a00*/  ISETP.GE.U32.AND P1, PT, R157, 0x7ffffe7d, PT ;  /* 0x7ffffe7d9d00780c */ /* 0x000fe20003f26070 */
[----:B------:R-:W-:Y:S01]  /*47a10*/  VIADD R13, R14, 0x100000 ;  /* 0x001000000e0d7836 */ /* 0x000fe20000000000 */
[----:B------:R-:W1:Y:S01]  /*47a20*/  LDC R10, c[0x0][0x230] ;  /* 0x00008c00ff0a7b82 */ /* 0x000e620000000800 */
[----:B--2---:R-:W-:-:S04]  /*47a30*/  IMAD.WIDE R168, R239, 0x4, R168 ;  /* 0x00000004efa87825 */ /* 0x004fc800078e02a8 */
[C---:B---3--:R-:W-:Y:S01]  /*47a40*/  IMAD.WIDE R166, R239.reuse, 0x4, R166 ;  /* 0x00000004efa67825 */ /* 0x048fe200078e02a6 */
[----:B------:R2:W-:Y:S03]  /*47a50*/  STL.64 [R1+0x1e40], R168 ;  /* 0x001e40a801007387 */ /* 0x0005e60000100a00 */
[C---:B------:R-:W-:Y:S01]  /*47a60*/  IMAD.WIDE R162, R239.reuse, 0x4, R162 ;  /* 0x00000004efa27825 */ /* 0x040fe200078e02a2 */
[----:B------:R3:W-:Y:S03]  /*47a70*/  STL.64 [R1+0x1e48], R166 ;  /* 0x001e48a601007387 */ /* 0x0007e60000100a00 */
[C---:B------:R-:W-:Y:S01]  /*47a80*/  IMAD.WIDE R154, R239.reuse, 0x4, R170 ;  /* 0x00000004ef9a7825 */ /* 0x040fe200078e02aa */
[----:B------:R-:W-:Y:S04]  /*47a90*/  LDGSTS.E [R161+-0x7fff8], desc[UR60][R168.64], !P0 ;  /* 0x80008000a8a17fae */ /* 0x000fe8000c12187c */
[----:B------:R1:W-:Y:S04]  /*47aa0*/  STL.64 [R1+0x1e50], R162 ;  /* 0x001e50a201007387 */ /* 0x0003e80000100a00 */
[----:B------:R-:W-:Y:S04]  /*47ab0*/  LDGSTS.E [R160+-0x7bff8], desc[UR60][R166.64], !P0 ;  /* 0x84008000a6a07fae */ /* 0x000fe8000c12187c */
[----:B--2---:R-:W2:Y:S04]  /*47ac0*/  LDL.LU.64 R168, [R1+0x2270] ;  /* 0x0022700001a87983 */ /* 0x004ea80000300a00 */
[----:B------:R1:W-:Y:S04]  /*47ad0*/  STL.64 [R1+0x1e58], R154 ;  /* 0x001e589a01007387 */ /* 0x0003e80000100a00 */
[----:B---3--:R-:W3:Y:S04]  /*47ae0*/  LDL.LU.64 R166, [R1+0x2280] ;  /* 0x0022800001a67983 */ /* 0x008ee80000300a00 */
[----:B------:R-:W3:Y:S04]  /*47af0*/  LDL.LU.64 R160, [R1+0x2290] ;  /* 0x0022900001a07983 */ /* 0x000ee80000300a00 */
[----:B------:R-:W3:Y:S01]  /*47b00*/  LDL.LU.64 R170, [R1+0x22a8] ;  /* 0x0022a80001aa7983 */ /* 0x000ee20000300a00 */
[----:B----4-:R-:W-:-:S03]  /*47b10*/  IMAD.WIDE R230, R239, 0x4, R230 ;  /* 0x00000004efe67825 */ /* 0x010fc600078e02e6 */
[----:B------:R1:W-:Y:S04]  /*47b20*/  LDGSTS.E [R156+-0x77ff8], desc[UR60][R162.64], !P0 ;  /* 0x88008000a29c7fae */ /* 0x0003e8000c12187c */
[----:B------:R4:W-:Y:S01]  /*47b30*/  LDGSTS.E [R13+-0x73ff8], desc[UR60][R154.64], !P0 ;  /* 0x8c0080009a0d7fae */ /* 0x0009e2000c12187c */
[----:B------:R-:W-:-:S03]  /*47b40*/  IMAD.WIDE R164, R239, 0x4, R164 ;  /* 0x00000004efa47825 */ /* 0x000fc600078e02a4 */
[----:B------:R4:W-:Y:S01]  /*47b50*/  STL.64 [R1+0x1e60], R230 ;  /* 0x001e60e601007387 */ /* 0x0009e20000100a00 */
[----:B------:R-:W-:-:S04]  /*47b60*/  IMAD.WIDE R158, R239, 0x4, R158 ;  /* 0x00000004ef9e7825 */ /* 0x000fc800078e029e */
[C---:B-1----:R-:W-:Y:S01]  /*47b70*/  VIADD R163, R14.reuse, 0x100000 ;  /* 0x001000000ea37836 */ /* 0x042fe20000000000 */
[----:B------:R-:W-:Y:S01]  /*47b80*/  IADD3 R157, R11, -0x121, RZ ;  /* 0xfffffedf0b9d7810 */ /* 0x000fe20007ffe0ff */
[----:B------:R-:W-:Y:S01]  /*47b90*/  VIADD R162, R14, 0x100000 ;  /* 0x001000000ea27836 */ /* 0x000fe20000000000 */
[----:B----4-:R-:W1:Y:S01]  /*47ba0*/  LDC R13, c[0x0][0x230] ;  /* 0x00008c00ff0d7b82 */ /* 0x010e620000000800 */
[----:B------:R-:W-:Y:S01]  /*47bb0*/  IMAD.WIDE R154, R239, 0x4, R246 ;  /* 0x00000004ef9a7825 */ /* 0x000fe200078e02f6 */
[----:B------:R4:W-:Y:S04]  /*47bc0*/  STL.64 [R1+0x1e68], R164 ;  /* 0x001e68a401007387 */ /* 0x0009e80000100a00 */
[----:B------:R-:W-:Y:S04]  /*47bd0*/  LDGSTS.E [R163+-0x7fff4], desc[UR60][R230.64], !P1 ;  /* 0x8000c000e6a37fae */ /* 0x000fe8000c92187c */
[----:B------:R4:W-:Y:S04]  /*47be0*/  STL.64 [R1+0x1e70], R158 ;  /* 0x001e709e01007387 */ /* 0x0009e80000100a00 */
[----:B------:R-:W-:Y:S04]  /*47bf0*/  LDGSTS.E [R162+-0x7bff4], desc[UR60][R164.64], !P1 ;  /* 0x8400c000a4a27fae */ /* 0x000fe8000c92187c */
[----:B------:R-:W3:Y:S04]  /*47c00*/  LDL.LU.64 R230, [R1+0x22d8] ;  /* 0x0022d80001e67983 */ /* 0x000ee80000300a00 */
[----:B------:R3:W-:Y:S04]  /*47c10*/  STL.64 [R1+0x1e78], R154 ;  /* 0x001e789a01007387 */ /* 0x0007e80000100a00 */
[----:B----4-:R-:W4:Y:S04]  /*47c20*/  LDL.LU.64 R164, [R1+0x2318] ;  /* 0x0023180001a47983 */ /* 0x010f280000300a00 */
[----:B------:R-:W4:Y:S04]  /*47c30*/  LDL.LU.64 R162, [R1+0x2320] ;  /* 0x0023200001a27983 */ /* 0x000f280000300a00 */
[----:B------:R-:W4:Y:S01]  /*47c40*/  LDL.LU.64 R246, [R1+0x2368] ;  /* 0x0023680001f67983 */ /* 0x000f220000300a00 */
[----:B------:R-:W-:-:S02]  /*47c50*/  ISETP.GE.U32.AND P0, PT, R157, 0x7ffffe60, PT ;  /* 0x7ffffe609d00780c */ /* 0x000fc40003f06070 */
[----:B------:R-:W-:Y:S01]  /*47c60*/  IADD3 R11, R14, 0x100000, RZ ;  /* 0x001000000e0b7810 */ /* 0x000fe20007ffe0ff */
[----:B------:R1:W-:Y:S01]  /*47c70*/  LDGSTS.E [R156+-0x77ff4], desc[UR60][R158.64], !P1 ;  /* 0x8800c0009e9c7fae */ /* 0x0003e2000c92187c */
[----:B------:R-:W-:-:S03]  /*47c80*/  VIADD R157, R10, 0xfffffede ;  /* 0xfffffede0a9d7836 */ /* 0x000fc60000000000 */
[----:B------:R1:W-:Y:S02]  /*47c90*/  LDGSTS.E [R11+-0x73ff4], desc[UR60][R154.64], !P1 ;  /* 0x8c00c0009a0b7fae */ /* 0x0003e4000c92187c */
[----:B------:R-:W-:Y:S01]  /*47ca0*/  ISETP.GE.U32.AND P1, PT, R157, 0x7ffffe5f, PT ;  /* 0x7ffffe5f9d00780c */ /* 0x000fe20003f26070 */
[C---:B-1----:R-:W-:Y:S01]  /*47cb0*/  VIADD R159, R14.reuse, 0x100000 ;  /* 0x001000000e9f7836 */ /* 0x042fe20000000000 */
[C---:B------:R-:W-:Y:S01]  /*47cc0*/  IADD3 R158, R14.reuse, 0x100000, RZ ;  /* 0x001000000e9e7810 */ /* 0x040fe20007ffe0ff */
        /* <DEDUP_REMOVED lines=15> */
[----:B------:R-:W3:Y:S04]  /*47dc0*/  LDL.LU.64 R170, [R1+0x23c8] ;  /* 0x0023c80001aa7983 */ /* 0x000ee80000300a00 */
[----:B------:R1:W-:Y:S04]  /*47dd0*/  LDGSTS.E [R156+-0x68000], desc[UR60][R160.64], !P0 ;  /* 0x98000000a09c7fae */ /* 0x0003e8000c12187c */
[----:B------:R4:W-:Y:S01]  /*47de0*/  LDGSTS.E [R10+-0x64000], desc[UR60][R154.64], !P0 ;  /* 0x9c0000009a0a7fae */ /* 0x0009e2000c12187c */
[----:B------:R-:W-:Y:S01]  /*47df0*/  IMAD.WIDE R230, R239, 0x4, R230 ;  /* 0x00000004efe67825 */ /* 0x000fe200078e02e6 */
[----:B-1----:R-:W-:-:S03]  /*47e00*/  IADD3 R161, R14, 0x100000, RZ ;  /* 0x001000000ea17810 */ /* 0x002fc60007ffe0ff */
[----:B------:R-:W-:Y:S02]  /*47e10*/  VIADD R160, R14, 0x100000 ;  /* 0x001000000ea07836 */ /* 0x000fe40000000000 */
[C---:B----4-:R-:W-:Y:S01]  /*47e20*/  IMAD.WIDE R164, R239.reuse, 0x4, R164 ;  /* 0x00000004efa47825 */ /* 0x050fe200078e02a4 */
[----:B------:R1:W-:Y:S01]  /*47e30*/  STL.64 [R1+0x22d8], R230 ;  /* 0x0022d8e601007387 */ /* 0x0003e20000100a00 */
[----:B------:R-:W4:Y:S02]  /*47e40*/  LDC R10, c[0x0][0x230] ;  /* 0x00008c00ff0a7b82 */ /* 0x000f240000000800 */
[C---:B------:R-:W-:Y:S01]  /*47e50*/  IMAD.WIDE R162, R239.reuse, 0x4, R162 ;  /* 0x00000004efa27825 */ /* 0x040fe200078e02a2 */
[----:B------:R1:W-:Y:S03]  /*47e60*/  STL.64 [R1+0x2318], R164 ;  /* 0x002318a401007387 */ /* 0x0003e60000100a00 */
[----:B------:R-:W-:Y:S01]  /*47e70*/  IMAD.WIDE R154, R239, 0x4, R246 ;  /* 0x00000004ef9a7825 */ /* 0x000fe200078e02f6 */
[----:B------:R-:W-:Y:S04]  /*47e80*/  LDGSTS.E [R161+-0x6fffc], desc[UR60][R230.64], !P1 ;  /* 0x90004000e6a17fae */ /* 0x000fe8000c92187c */
[----:B------:R4:W-:Y:S04]  /*47e90*/  STL.64 [R1+0x2320], R162 ;  /* 0x002320a201007387 */ /* 0x0009e80000100a00 */
[----:B------:R-:W-:Y:S04]  /*47ea0*/  LDGSTS.E [R160+-0x6bffc], desc[UR60][R164.64], !P1 ;  /* 0x94004000a4a07fae */ /* 0x000fe8000c92187c */
[----:B-1----:R-:W3:Y:S04]  /*47eb0*/  LDL.LU.64 R230, [R1+0x23d0] ;  /* 0x0023d00001e67983 */ /* 0x002ee80000300a00 */
[----:B------:R1:W-:Y:S04]  /*47ec0*/  STL.64 [R1+0x2368], R154 ;  /* 0x0023689a01007387 */ /* 0x0003e80000100a00 */
[----:B------:R-:W3:Y:S04]  /*47ed0*/  LDL.LU.64 R164, [R1+0x23d8] ;  /* 0x0023d80001a47983 */ /* 0x000ee80000300a00 */
[----:B------:R-:W3:Y:S04]  /*47ee0*/  LDL.LU.64 R160, [R1+0x2400] ;  /* 0x0024000001a07983 */ /* 0x000ee80000300a00 */
[----:B------:R-:W3:Y:S01]  /*47ef0*/  LDL.LU.64 R246, [R1+0x2460] ;  /* 0x0024600001f67983 */ /* 0x000ee20000300a00 */
[----:B------:R-:W-:-:S03]  /*47f00*/  VIADD R157, R13, 0xfffffedd ;  /* 0xfffffedd0d9d7836 */ /* 0x000fc60000000000 */
[----:B------:R4:W-:Y:S02]  /*47f10*/  LDGSTS.E [R156+-0x67ffc], desc[UR60][R162.64], !P1 ;  /* 0x98004000a29c7fae */ /* 0x0009e4000c92187c */
[----:B------:R-:W-:Y:S01]  /*47f20*/  ISETP.GE.U32.AND P0, PT, R157, 0x7ffffe5e, PT ;  /* 0x7ffffe5e9d00780c */ /* 0x000fe20003f06070 */
[----:B------:R-:W-:Y:S01]  /*47f30*/  VIADD R13, R14, 0x100000 ;  /* 0x001000000e0d7836 */ /* 0x000fe20000000000 */
[----:B------:R-:W-:-:S04]  /*47f40*/  IADD3 R157, R11, -0x124, RZ ;  /* 0xfffffedc0b9d7810 */ /* 0x000fc80007ffe0ff */
[----:B------:R1:W-:Y:S01]  /*47f50*/  LDGSTS.E [R13+-0x63ffc], desc[UR60][R154.64], !P1 ;  /* 0x9c0040009a0d7fae */ /* 0x0003e2000c92187c */
[C---:B----4-:R-:W-:Y:S02]  /*47f60*/  VIADD R163, R14.reuse, 0x100000 ;  /* 0x001000000ea37836 */ /* 0x050fe40000000000 */
[C---:B------:R-:W-:Y:S01]  /*47f70*/  VIADD R162, R14.reuse, 0x100000 ;  /* 0x001000000ea27836 */ /* 0x040fe20000000000 */
[----:B------:R-:W-:Y:S02]  /*47f80*/  ISETP.GE.U32.AND P1, PT, R157, 0x7ffffe5d, PT ;  /* 0x7ffffe5d9d00780c */ /* 0x000fe40003f26070 */
[----:B------:R-:W-:Y:S01]  /*47f90*/  IADD3 R11, R14, 0x100000, RZ ;  /* 0x001000000e0b7810 */ /* 0x000fe20007ffe0ff */
[----:B-1----:R-:W1:Y:S01]  /*47fa0*/  LDC R13, c[0x0][0x230] ;  /* 0x00008c00ff0d7b82 */ /* 0x002e620000000800 */
        /* <DEDUP_REMOVED lines=16> */
[----:B------:R-:W-:-:S04]  /*480b0*/  IMAD.WIDE R230, R239, 0x4, R230 ;  /* 0x00000004efe67825 */ /* 0x000fc800078e02e6 */
[C---:B----4-:R-:W-:Y:S01]  /*480c0*/  VIADD R159, R14.reuse, 0x100000 ;  /* 0x001000000e9f7836 */ /* 0x050fe20000000000 */
[----:B------:R-:W-:Y:S01]  /*480d0*/  IADD3 R158, R14, 0x100000, RZ ;  /* 0x001000000e9e7810 */ /* 0x000fe20007ffe0ff */
[C---:B------:R-:W-:Y:S01]  /*480e0*/  IMAD.WIDE R164, R239.reuse, 0x4, R164 ;  /* 0x00000004efa47825 */ /* 0x040fe200078e02a4 */
[----:B------:R4:W-:Y:S01]  /*480f0*/  STL.64 [R1+0x23d0], R230 ;  /* 0x0023d0e601007387 */ /* 0x0009e20000100a00 */
[----:B-1----:R-:W1:Y:S02]  /*48100*/  LDC R11, c[0x0][0x230] ;  /* 0x00008c00ff0b7b82 */ /* 0x002e640000000800 */
[C---:B------:R-:W-:Y:S01]  /*48110*/  IMAD.WIDE R160, R239.reuse, 0x4, R160 ;  /* 0x00000004efa07825 */ /* 0x040fe200078e02a0 */
[----:B------:R4:W-:Y:S03]  /*48120*/  STL.64 [R1+0x23d8], R164 ;  /* 0x0023d8a401007387 */ /* 0x0009e60000100a00 */
[----:B------:R-:W-:Y:S01]  /*48130*/  IMAD.WIDE R154, R239, 0x4, R246 ;  /* 0x00000004ef9a7825 */ /* 0x000fe200078e02f6 */
[----:B------:R-:W-:Y:S04]  /*48140*/  LDGSTS.E [R159+-0x6fff4], desc[UR60][R230.64], !P1 ;  /* 0x9000c000e69f7fae */ /* 0x000fe8000c92187c */
[----:B------:R1:W-:Y:S04]  /*48150*/  STL.64 [R1+0x2400], R160 ;  /* 0x002400a001007387 */ /* 0x0003e80000100a00 */
[----:B------:R-:W-:Y:S04]  /*48160*/  LDGSTS.E [R158+-0x6bff4], desc[UR60][R164.64], !P1 ;  /* 0x9400c000a49e7fae */ /* 0x000fe8000c92187c */
[----:B----4-:R-:W4:Y:S04]  /*48170*/  LDL.LU.64 R230, [R1+0x2750] ;  /* 0x0027500001e67983 */ /* 0x010f280000300a00 */
[----:B------:R3:W-:Y:S04]  /*48180*/  STL.64 [R1+0x2460], R154 ;  /* 0x0024609a01007387 */ /* 0x0007e80000100a00 */
[----:B------:R-:W4:Y:S04]  /*48190*/  LDL.LU.64 R164, [R1+0x2748] ;  /* 0x0027480001a47983 */ /* 0x000f280000300a00 */
        /* <DEDUP_REMOVED lines=29> */
[----:B----4-:R-:W-:-:S04]  /*48370*/  IMAD.WIDE R230, R239, 0x4, R230 ;  /* 0x00000004efe67825 */ /* 0x010fc800078e02e6 */
[C---:B-1----:R-:W-:Y:S02]  /*48380*/  VIADD R163, R14.reuse, 0x100000 ;  /* 0x001000000ea37836 */ /* 0x042fe40000000000 */
[C---:B------:R-:W-:Y:S01]  /*48390*/  IMAD.WIDE R164, R239.reuse, 0x4, R164 ;  /* 0x00000004efa47825 */ /* 0x040fe200078e02a4 */
[----:B------:R1:W-:Y:S03]  /*483a0*/  STL.64 [R1+0x3168], R230 ;  /* 0x003168e601007387 */ /* 0x0003e60000100a00 */
[----:B------:R-:W-:Y:S01]  /*483b0*/  IMAD.WIDE R158, R239, 0x4, R158 ;  /* 0x00000004ef9e7825 */ /* 0x000fe200078e029e */
[----:B------:R4:W-:Y:S01]  /*483c0*/  STL.64 [R1+0x3170], R164 ;  /* 0x003170a401007387 */ /* 0x0009e20000100a00 */
[----:B------:R-:W-:Y:S01]  /*483d0*/  IADD3 R157, R11, -0x143, RZ ;  /* 0xfffffebd0b9d7810 */ /* 0x000fe20007ffe0ff */
[----:B------:R-:W3:Y:S01]  /*483e0*/  LDC R13, c[0x0][0x230] ;  /* 0x00008c00ff0d7b82 */ /* 0x000ee20000000800 */
[----:B------:R-:W-:Y:S01]  /*483f0*/  VIADD R162, R14, 0x100000 ;  /* 0x001000000ea27836 */ /* 0x000fe20000000000 */
[----:B------:R-:W-:Y:S01]  /*48400*/  LDGSTS.E [R163+-0x5fffc], desc[UR60][R230.64], !P1 ;  /* 0xa0004000e6a37fae */ /* 0x000fe2000c92187c */
[----:B------:R-:W-:-:S03]  /*48410*/  IMAD.WIDE R154, R239, 0x4, R246 ;  /* 0x00000004ef9a7825 */ /* 0x000fc600078e02f6 */
[----:B------:R4:W-:Y:S04]  /*48420*/  STL.64 [R1+0x3178], R158 ;  /* 0x0031789e01007387 */ /* 0x0009e80000100a00 */
[----:B------:R-:W-:Y:S04]  /*48430*/  LDGSTS.E [R162+-0x5bffc], desc[UR60][R164.64], !P1 ;  /* 0xa4004000a4a27fae */ /* 0x000fe8000c92187c */
[----:B-1----:R-:W3:Y:S04]  /*48440*/  LDL.LU.64 R230, [R1+0x2710] ;  /* 0x0027100001e67983 */ /* 0x002ee80000300a00 */
        /* <DEDUP_REMOVED lines=56> */
[C---:B------:R-:W-:Y:S02]  /*487d0*/  IADD3 R11, R14.reuse, 0x100000, RZ ;  /* 0x001000000e0b7810 */ /* 0x040fe40007ffe0ff */
        /* <DEDUP_REMOVED lines=13> */
[----:B------:R-:W2:Y:S04]  /*488b0*/  LDL.LU.64 R162, [R1+0x26a8] ;  /* 0x0026a80001a27983 */ /* 0x000ea80000300a00 */
[----:B---3--:R-:W3:Y:S04]  /*488c0*/  LDL.LU.64 R166, [R1+0x26a0] ;  /* 0x0026a00001a67983 */ /* 0x008ee80000300a00 */
[----:B------:R-:W3:Y:S04]  /*488d0*/  LDL.LU.64 R170, [R1+0x2698] ;  /* 0x0026980001aa7983 */ /* 0x000ee80000300a00 */
[----:B------:R4:W-:Y:S04]  /*488e0*/  LDGSTS.E [R156+-0x48000], desc[UR60][R158.64], !P0 ;  /* 0xb80000009e9c7fae */ /* 0x0009e8000c12187c */
[----:B------:R1:W-:Y:S01]  /*488f0*/  LDGSTS.E [R11+-0x44000], desc[UR60][R154.64], !P0 ;  /* 0xbc0000009a0b7fae */ /* 0x0003e2000c12187c */
[----:B------:R-:W-:-:S04]  /*48900*/  IMAD.WIDE R230, R239, 0x4, R230 ;  /* 0x00000004efe67825 */ /* 0x000fc800078e02e6 */
[----:B----4-:R-:W-:Y:S02]  /*48910*/  VIADD R159, R14, 0x100000 ;  /* 0x001000000e9f7836 */ /* 0x010fe40000000000 */
[C---:B------:R-:W-:Y:S01]  /*48920*/  IMAD.WIDE R164, R239.reuse, 0x4, R164 ;  /* 0x00000004efa47825 */ /* 0x040fe200078e02a4 */
[----:B------:R4:W-:Y:S01]  /*48930*/  STL.64 [R1+0x3568], R230 ;  /* 0x003568e601007387 */ /* 0x0009e20000100a00 */
[----:B-1----:R-:W1:Y:S02]  /*48940*/  LDC R11, c[0x0][0x230] ;  /* 0x00008c00ff0b7b82 */ /* 0x002e640000000800 */
[C---:B------:R-:W-:Y:S01]  /*48950*/  IMAD.WIDE R160, R239.reuse, 0x4, R160 ;  /* 0x00000004efa07825 */ /* 0x040fe200078e02a0 */
[----:B------:R4:W-:Y:S03]  /*48960*/  STL.64 [R1+0x3570], R164 ;  /* 0x003570a401007387 */ /* 0x0009e60000100a00 */
[----:B------:R-:W-:Y:S01]  /*48970*/  IMAD.WIDE R154, R239, 0x4, R246 ;  /* 0x00000004ef9a7825 */ /* 0x000fe200078e02f6 */
[----:B------:R4:W-:Y:S03]  /*48980*/  LDGSTS.E [R159+-0x4fffc], desc[UR60][R230.64], !P1 ;  /* 0xb0004000e69f7fae */ /* 0x0009e6000c92187c */
[----:B------:R-:W-:Y:S01]  /*48990*/  VIADD R156, R10, 0xfffffe9d ;  /* 0xfffffe9d0a9c7836 */ /* 0x000fe20000000000 */
[----:B------:R1:W-:Y:S04]  /*489a0*/  STL.64 [R1+0x3578], R160 ;  /* 0x003578a001007387 */ /* 0x0003e80000100a00 */
[----:B------:R-:W-:Y:S01]  /*489b0*/  LDGSTS.E [R157+-0x4bffc], desc[UR60][R164.64], !P1 ;  /* 0xb4004000a49d7fae */ /* 0x000fe2000c92187c */
[----:B------:R-:W-:-:S03]  /*489c0*/  ISETP.GE.U32.AND P0, PT, R156, 0x7ffffe1e, PT ;  /* 0x7ffffe1e9c00780c */ /* 0x000fc60003f06070 */
[----:B----4-:R-:W4:Y:S04]  /*489d0*/  LDL.LU.64 R230, [R1+0x2690] ;  /* 0x0026900001e67983 */ /* 0x010f280000300a00 */
[----:B------:R3:W-:Y:S04]  /*489e0*/  STL.64 [R1+0x3580], R154 ;  /* 0x0035809a01007387 */ /* 0x0007e80000100a00 */
[----:B------:R-:W4:Y:S04]  /*489f0*/  LDL.LU.64 R164, [R1+0x2688] ;  /* 0x0026880001a47983 */ /* 0x000f280000300a00 */
[----:B------:R-:W4:Y:S04]  /*48a00*/  LDL.LU.64 R156, [R1+0x2680] ;  /* 0x00268000019c7983 */ /* 0x000f280000300a00 */
[----:B------:R-:W4:Y:S01]  /*48a10*/  LDL.LU.64 R246, [R1+0x2678] ;  /* 0x0026780001f67983 */ /* 0x000f220000300a00 */
[----:B------:R-:W-:-:S02]  /*48a20*/  VIADD R158, R14, 0x100000 ;  /* 0x001000000e9e7836 */ /* 0x000fc40000000000 */
[C---:B------:R-:W-:Y:S01]  /*48a30*/  VIADD R10, R14.reuse, 0x100000 ;  /* 0x001000000e0a7836 */ /* 0x040fe20000000000 */
[----:B------:R-:W-:Y:S02]  /*48a40*/  IADD3 R159, R13, -0x164, RZ ;  /* 0xfffffe9c0d9f7810 */ /* 0x000fe40007ffe0ff */
[----:B------:R1:W-:Y:S04]  /*48a50*/  LDGSTS.E [R158+-0x47ffc], desc[UR60][R160.64], !P1 ;  /* 0xb8004000a09e7fae */ /* 0x0003e8000c92187c */
[----:B------:R1:W-:Y:S01]  /*48a60*/  LDGSTS.E [R10+-0x43ffc], desc[UR60][R154.64], !P1 ;  /* 0xbc0040009a0a7fae */ /* 0x0003e2000c92187c */
[----:B------:R-:W-:Y:S01]  /*48a70*/  ISETP.GE.U32.AND P1, PT, R159, 0x7ffffe1d, PT ;  /* 0x7ffffe1d9f00780c */ /* 0x000fe20003f26070 */
[C---:B-1----:R-:W-:Y:S02]  /*48a80*/  VIADD R161, R14.reuse, 0x100000 ;  /* 0x001000000ea17836 */ /* 0x042fe40000000000 */
[C---:B------:R-:W-:Y:S01]  /*48a90*/  VIADD R160, R14.reuse, 0x100000 ;  /* 0x001000000ea07836 */ /* 0x040fe20000000000 */
[C---:B------:R-:W-:Y:S01]  /*48aa0*/  IADD3 R13, R14.reuse, 0x100000, RZ ;  /* 0x001000000e0d7810 */ /* 0x040fe20007ffe0ff */
[----:B------:R-:W1:Y:S01]  /*48ab0*/  LDC R10, c[0x0][0x230] ;  /* 0x00008c00ff0a7b82 */ /* 0x000e620000000800 */
[----:B------:R-:W-:Y:S01]  /*48ac0*/  IADD3 R159, R14, 0x100000, RZ ;  /* 0x001000000e9f7810 */ /* 0x000fe20007ffe0ff */
[----:B--2---:R-:W-:-:S04]  /*48ad0*/  IMAD.WIDE R168, R239, 0x4, R168 ;  /* 0x00000004efa87825 */ /* 0x004fc800078e02a8 */
[C---:B------:R-:W-:Y:S01]  /*48ae0*/  IMAD.WIDE R162, R239.reuse, 0x4, R162 ;  /* 0x00000004efa27825 */ /* 0x040fe200078e02a2 */
[----:B------:R2:W-:Y:S03]  /*48af0*/  STL.64 [R1+0x3588], R168 ;  /* 0x003588a801007387 */ /* 0x0005e60000100a00 */
[C---:B---3--:R-:W-:Y:S01]  /*48b00*/  IMAD.WIDE R166, R239.reuse, 0x4, R166 ;  /* 0x00000004efa67825 */ /* 0x048fe200078e02a6 */
        /* <DEDUP_REMOVED lines=13> */
[----:B-1----:R-:W-:Y:S02]  /*48be0*/  VIADD R166, R14, 0x100000 ;  /* 0x001000000ea67836 */ /* 0x002fe40000000000 */
[C---:B------:R-:W-:Y:S01]  /*48bf0*/  IMAD.WIDE R164, R239.reuse, 0x4, R164 ;  /* 0x00000004efa47825 */ /* 0x040fe200078e02a4 */
[----:B------:R1:W-:Y:S01]  /*48c00*/  STL.64 [R1+0x35a8], R230 ;  /* 0x0035a8e601007387 */ /* 0x0003e20000100a00 */
[----:B------:R-:W4:Y:S02]  /*48c10*/  LDC R13, c[0x0][0x230] ;  /* 0x00008c00ff0d7b82 */ /* 0x000f240000000800 */
        /* <DEDUP_REMOVED lines=8> */
[----:B-1----:R-:W3:Y:S04]  /*48ca0*/  LDL.LU.64 R230, [R1+0x1ea0] ;  /* 0x001ea00001e67983 */ /* 0x002ee80000300a00 */
[----:B------:R1:W-:Y:S04]  /*48cb0*/  STL.64 [R1+0x35c0], R154 ;  /* 0x0035c09a01007387 */ /* 0x0003e80000100a00 */
[----:B------:R-:W3:Y:S04]  /*48cc0*/  LDL.LU.64 R164, [R1+0x1ea8] ;  /* 0x001ea80001a47983 */ /* 0x000ee80000300a00 */
[----:B------:R-:W3:Y:S04]  /*48cd0*/  LDL.LU.64 R158, [R1+0x1eb0] ;  /* 0x001eb000019e7983 */ /* 0x000ee80000300a00 */
[----:B------:R-:W3:Y:S01]  /*48ce0*/  LDL.LU.64 R246, [R1+0x1eb8] ;  /* 0x001eb80001f67983 */ /* 0x000ee20000300a00 */
[----:B------:R-:W-:-:S02]  /*48cf0*/  VIADD R11, R14, 0x100000 ;  /* 0x001000000e0b7836 */ /* 0x000fc40000000000 */
[----:B------:R-:W-:Y:S02]  /*48d00*/  VIADD R14, R14, 0x100000 ;  /* 0x001000000e0e7836 */ /* 0x000fe40000000000 */
[----:B------:R-:W-:-:S03]  /*48d10*/  VIADD R166, R12, 0x100000 ;  /* 0x001000000ca67836 */ /* 0x000fc60000000000 */
[----:B------:R4:W-:Y:S04]  /*48d20*/  LDGSTS.E [R14+-0x47ff4], desc[UR60][R156.64], !P1 ;  /* 0xb800c0009c0e7fae */ /* 0x0009e8000c92187c */
[----:B------:R1:W-:Y:S01]  /*48d30*/  LDGSTS.E [R11+-0x43ff4], desc[UR60][R154.64], !P1 ;  /* 0xbc00c0009a0b7fae */ /* 0x0003e2000c92187c */
[----:B----4-:R-:W-:Y:S01]  /*48d40*/  IADD3 R156, R10, -0x106, RZ ;  /* 0xfffffefa0a9c7810 */ /* 0x010fe20007ffe0ff */
[----:B------:R-:W-:-:S03]  /*48d50*/  VIADD R157, R12, 0x100000 ;  /* 0x001000000c9d7836 */ /* 0x000fc60000000000 */
[----:B------:R-:W-:Y:S01]  /*48d60*/  ISETP.GE.U32.AND P1, PT, R156, 0x7ffffe7b, PT ;  /* 0x7ffffe7b9c00780c */ /* 0x000fe20003f26070 */
[C---:B------:R-:W-:Y:S01]  /*48d70*/  VIADD R14, R12.reuse, 0x100000 ;  /* 0x001000000c0e7836 */ /* 0x040fe20000000000 */
        /* <DEDUP_REMOVED lines=19> */
[----:B----4-:R-:W-:-:S03]  /*48eb0*/  IADD3 R161, R12, 0x100000, RZ ;  /* 0x001000000ca17810 */ /* 0x010fc60007ffe0ff */
[C---:B------:R-:W-:Y:S01]  /*48ec0*/  IMAD.WIDE R164, R239.reuse, 0x4, R164 ;  /* 0x00000004efa47825 */ /* 0x040fe200078e02a4 */
[----:B------:R4:W-:Y:S01]  /*48ed0*/  STL.64 [R1+0x1ea0], R230 ;  /* 0x001ea0e601007387 */ /* 0x0009e20000100a00 */
[----:B------:R-:W3:Y:S02]  /*48ee0*/  LDC R10, c[0x0][0x230] ;  /* 0x00008c00ff0a7b82 */ /* 0x000ee40000000800 */
[C---:B------:R-:W-:Y:S01]  /*48ef0*/  IMAD.WIDE R158, R239.reuse, 0x4, R158 ;  /* 0x00000004ef9e7825 */ /* 0x040fe200078e029e */
[----:B------:R4:W-:Y:S03]  /*48f00*/  STL.64 [R1+0x1ea8], R164 ;  /* 0x001ea8a401007387 */ /* 0x0009e60000100a00 */
[----:B-1----:R-:W-:Y:S01]  /*48f10*/  IMAD.WIDE R154, R239, 0x4, R246 ;  /* 0x00000004ef9a7825 */ /* 0x002fe200078e02f6 */
[----:B------:R-:W-:Y:S03]  /*48f20*/  LDGSTS.E [R166+-0x7fffc], desc[UR60][R230.64], !P1 ;  /* 0x80004000e6a67fae */ /* 0x000fe6000c92187c */
        /* <DEDUP_REMOVED lines=9> */
[----:B------:R-:W-:-:S05]  /*48fc0*/  VIADD R13, R12, 0x100000 ;  /* 0x001000000c0d7836 */ /* 0x000fca0000000000 */
[----:B------:R1:W-:Y:S04]  /*48fd0*/  LDGSTS.E [R13+-0x77ffc], desc[UR60][R158.64], !P1 ;  /* 0x880040009e0d7fae */ /* 0x0003e8000c92187c */
[----:B------:R3:W-:Y:S01]  /*48fe0*/  LDGSTS.E [R14+-0x73ffc], desc[UR60][R154.64], !P1 ;  /* 0x8c0040009a0e7fae */ /* 0x0007e2000c92187c */
[----:B-1----:R-:W-:Y:S01]  /*48ff0*/  VIADD R158, R11, 0xfffffef8 ;  /* 0xfffffef80b9e7836 */ /* 0x002fe20000000000 */
[C---:B------:R-:W-:Y:S01]  /*49000*/  IADD3 R159, R12.reuse, 0x100000, RZ ;  /* 0x001000000c9f7810 */ /* 0x040fe20007ffe0ff */
[----:B------:R-:W-:Y:S01]  /*49010*/  VIADD R11, R12, 0x100000 ;  /* 0x001000000c0b7836 */ /* 0x000fe20000000000 */
[----:B------:R-:W1:Y:S02]  /*49020*/  LDC R13, c[0x0][0x230] ;  /* 0x00008c00ff0d7b82 */ /* 0x000e640000000800 */
[----:B------:R-:W-:Y:S01]  /*49030*/  ISETP.GE.U32.AND P1, PT, R158, 0x7ffffe79, PT ;  /* 0x7ffffe799e00780c */ /* 0x000fe20003f26070 */
        /* <DEDUP_REMOVED lines=16> */
[----:B----4-:R-:W-:Y:S01]  /*49140*/  IMAD.WIDE R230, R239, 0x4, R230 ;  /* 0x00000004efe67825 */ /* 0x010fe200078e02e6 */
[----:B-1----:R-:W-:-:S03]  /*49150*/  IADD3 R157, R12, 0x100000, RZ ;  /* 0x001000000c9d7810 */ /* 0x002fc60007ffe0ff */
[C---:B------:R-:W-:Y:S01]  /*49160*/  IMAD.WIDE R164, R239.reuse, 0x4, R164 ;  /* 0x00000004efa47825 */ /* 0x040fe200078e02a4 */
[----:B------:R1:W-:Y:S01]  /*49170*/  STL.64 [R1+0x1ee0], R230 ;  /* 0x001ee0e601007387 */ /* 0x0003e20000100a00 */
[----:B------:R-:W4:Y:S02]  /*49180*/  LDC R11, c[0x0][0x230] ;  /* 0x00008c00ff0b7b82 */ /* 0x000f240000000800 */
[C---:B------:R-:W-:Y:S01]  /*49190*/  IMAD.WIDE R160, R239.reuse, 0x4, R160 ;  /* 0x00000004efa07825 */ /* 0x040fe200078e02a0 */
[----:B------:R1:W-:Y:S03]  /*491a0*/  STL.64 [R1+0x1ee8], R164 ;  /* 0x001ee8a401007387 */ /* 0x0003e60000100a00 */
[----:B------:R-:W-:Y:S01]  /*491b0*/  IMAD.WIDE R154, R239, 0x4, R246 ;  /* 0x00000004ef9a7825 */ /* 0x000fe200078e02f6 */
[----:B------:R-:W-:Y:S03]  /*491c0*/  LDGSTS.E [R166+-0x7fff4], desc[UR60][R230.64], !P1 ;  /* 0x8000c000e6a67fae */ /* 0x000fe6000c92187c */
        /* <DEDUP_REMOVED lines=9> */
[----:B------:R-:W-:-:S05]  /*49260*/  VIADD R10, R12, 0x100000 ;  /* 0x001000000c0a7836 */ /* 0x000fca0000000000 */
[----:B------:R4:W-:Y:S04]  /*49270*/  LDGSTS.E [R10+-0x77ff4], desc[UR60][R160.64], !P1 ;  /* 0x8800c000a00a7fae */ /* 0x0009e8000c92187c */
[----:B------:R1:W-:Y:S01]  /*49280*/  LDGSTS.E [R14+-0x73ff4], desc[UR60][R154.64], !P1 ;  /* 0x8c00c0009a0e7fae */ /* 0x0003e2000c92187c */
[----:B----4-:R-:W-:Y:S01]  /*49290*/  VIADD R160, R13, 0xfffffeda ;  /* 0xfffffeda0da07836 */ /* 0x010fe20000000000 */
[C---:B------:R-:W-:Y:S01]  /*492a0*/  IADD3 R161, R12.reuse, 0x100000, RZ ;  /* 0x001000000ca17810 */ /* 0x040fe20007ffe0ff */
[----:B------:R-:W-:Y:S01]  /*492b0*/  VIADD R13, R12, 0x100000 ;  /* 0x001000000c0d7836 */ /* 0x000fe20000000000 */
[----:B------:R-:W4:Y:S02]  /*492c0*/  LDC R10, c[0x0][0x230] ;  /* 0x00008c00ff0a7b82 */ /* 0x000f240000000800 */
[----:B------:R-:W-:Y:S01]  /*492d0*/  ISETP.GE.U32.AND P1, PT, R160, 0x7ffffe5b, PT ;  /* 0x7ffffe5ba000780c */ /* 0x000fe20003f26070 */
[----:B--2---:R-:W-:-:S04]  /*492e0*/  IMAD.WIDE R168, R239, 0x4, R168 ;  /* 0x00000004efa87825 */ /* 0x004fc800078e02a8 */
[C---:B---3--:R-:W-:Y:S01]  /*492f0*/  IMAD.WIDE R162, R239.reuse, 0x4, R162 ;  /* 0x00000004efa27825 */ /* 0x048fe200078e02a2 */
[----:B------:R2:W-:Y:S03]  /*49300*/  STL.64 [R1+0x2470], R168 ;  /* 0x002470a801007387 */ /* 0x0005e60000100a00 */
[C---:B------:R-:W-:Y:S01]  /*49310*/  IMAD.WIDE R158, R239.reuse, 0x4, R158 ;  /* 0x00000004ef9e7825 */ /* 0x040fe200078e029e */
[----:B------:R3:W-:Y:S03]  /*49320*/  STL.64 [R1+0x2478], R162 ;  /* 0x002478a201007387 */ /* 0x0007e60000100a00 */
[C---:B-1----:R-:W-:Y:S01]  /*49330*/  IMAD.WIDE R154, R239.reuse, 0x4, R170 ;  /* 0x00000004ef9a7825 */ /* 0x042fe200078e02aa */
        /* <DEDUP_REMOVED lines=12> */
[C---:B------:R-:W-:Y:S01]  /*49400*/  IMAD.WIDE R164, R239.reuse, 0x4, R164 ;  /* 0x00000004efa47825 */ /* 0x040fe200078e02a4 */
[----:B------:R1:W-:Y:S01]  /*49410*/  STL.64 [R1+0x24a0], R230 ;  /* 0x0024a0e601007387 */ /* 0x0003e20000100a00 */
[----:B------:R-:W3:Y:S02]  /*49420*/  LDC R13, c[0x0][0x230] ;  /* 0x00008c00ff0d7b82 */ /* 0x000ee40000000800 */
[C---:B------:R-:W-:Y:S01]  /*49430*/  IMAD.WIDE R156, R239.reuse, 0x4, R156 ;  /* 0x00000004ef9c7825 */ /* 0x040fe200078e029c */
[----:B------:R1:W-:Y:S03]  /*49440*/  STL.64 [R1+0x24b8], R164 ;  /* 0x0024b8a401007387 */ /* 0x0003e60000100a00 */
[----:B----4-:R-:W-:Y:S01]  /*49450*/  IMAD.WIDE R154, R239, 0x4, R246 ;  /* 0x00000004ef9a7825 */ /* 0x010fe200078e02f6 */
        /* <DEDUP_REMOVED lines=104> */
[----:B------:R-:W-:Y:S03]  /*49ae0*/  STL.64 [R1+0x3208], R168 ;  /* 0x003208a801007387 */ /* 0x000fe60000100a00 */
[C---:B------:R-:W-:Y:S01]  /*49af0*/  IMAD.WIDE R158, R239.reuse, 0x4, R158 ;  /* 0x00000004ef9e7825 */ /* 0x040fe200078e029e */
[----:B------:R2:W-:Y:S03]  /*49b00*/  STL.64 [R1+0x3210], R162 ;  /* 0x003210a201007387 */ /* 0x0005e60000100a00 */
[----:B-1----:R-:W-:Y:S01]  /*49b10*/  IMAD.WIDE R154, R239, 0x4, R170 ;  /* 0x00000004ef9a7825 */ /* 0x002fe200078e02aa */
[----:B------:R-:W-:Y:S04]  /*49b20*/  LDGSTS.E [R166+-0x5fff8], desc[UR60][R168.64], !P0 ;  /* 0xa0008000a8a67fae */ /* 0x000fe8000c12187c */
[----:B------:R1:W-:Y:S04]  /*49b30*/  STL.64 [R1+0x3218], R158 ;  /* 0x0032189e01007387 */ /* 0x0003e80000100a00 */
[----:B------:R-:W-:Y:S04]  /*49b40*/  LDGSTS.E [R161+-0x5bff8], desc[UR60][R162.64], !P0 ;  /* 0xa4008000a2a17fae */ /* 0x000fe8000c12187c */
[----:B------:R-:W3:Y:S04]  /*49b50*/  LDL.LU.64 R166, [R1+0x25d8] ;  /* 0x0025d80001a67983 */ /* 0x000ee80000300a00 */
[----:B------:R4:W-:Y:S04]  /*49b60*/  STL.64 [R1+0x3220], R154 ;  /* 0x0032209a01007387 */ /* 0x0009e80000100a00 */
[----:B--2---:R-:W2:Y:S04]  /*49b70*/  LDL.LU.64 R162, [R1+0x25b8] ;  /* 0x0025b80001a27983 */ /* 0x004ea80000300a00 */
[----:B------:R-:W2:Y:S01]  /*49b80*/  LDL.LU.64 R160, [R1+0x25a8] ;  /* 0x0025a80001a07983 */ /* 0x000ea20000300a00 */
[----:B------:R-:W-:-:S03]  /*49b90*/  IADD3 R170, R12, 0x100000, RZ ;  /* 0x001000000caa7810 */ /* 0x000fc60007ffe0ff */
[----:B------:R-:W2:Y:S04]  /*49ba0*/  LDL.LU.64 R168, [R1+0x25a0] ;  /* 0x0025a00001a87983 */ /* 0x000ea80000300a00 */
[----:B------:R1:W-:Y:S04]  /*49bb0*/  LDGSTS.E [R13+-0x57ff8], desc[UR60][R158.64], !P0 ;  /* 0xa80080009e0d7fae */ /* 0x0003e8000c12187c */
[----:B------:R4:W-:Y:S01]  /*49bc0*/  LDGSTS.E [R14+-0x53ff8], desc[UR60][R154.64], !P0 ;  /* 0xac0080009a0e7fae */ /* 0x0009e2000c12187c */
[----:B------:R-:W-:-:S04]  /*49bd0*/  IMAD.WIDE R230, R239, 0x4, R230 ;  /* 0x00000004efe67825 */ /* 0x000fc800078e02e6 */
[----:B-1----:R-:W-:Y:S02]  /*49be0*/  VIADD R158, R11, 0xfffffe9b ;  /* 0xfffffe9b0b9e7836 */ /* 0x002fe40000000000 */
[C---:B------:R-:W-:Y:S01]  /*49bf0*/  IMAD.WIDE R164, R239.reuse, 0x4, R164 ;  /* 0x00000004efa47825 */ /* 0x040fe200078e02a4 */
[----:B------:R1:W-:Y:S01]  /*49c00*/  STL.64 [R1+0x3228], R230 ;  /* 0x003228e601007387 */ /* 0x0003e20000100a00 */
[----:B------:R-:W2:Y:S02]  /*49c10*/  LDC R13, c[0x0][0x230] ;  /* 0x00008c00ff0d7b82 */ /* 0x000ea40000000800 */
[C---:B------:R-:W-:Y:S01]  /*49c20*/  IMAD.WIDE R156, R239.reuse, 0x4, R156 ;  /* 0x00000004ef9c7825 */ /* 0x040fe200078e029c */
[----:B------:R1:W-:Y:S03]  /*49c30*/  STL.64 [R1+0x3230], R164 ;  /* 0x003230a401007387 */ /* 0x0003e60000100a00 */
[----:B----4-:R-:W-:Y:S01]  /*49c40*/  IMAD.WIDE R154, R239, 0x4, R246 ;  /* 0x00000004ef9a7825 */ /* 0x010fe200078e02f6 */
[----:B------:R-:W-:Y:S03]  /*49c50*/  LDGSTS.E [R170+-0x5fff4], desc[UR60][R230.64], !P1 ;  /* 0xa000c000e6aa7fae */ /* 0x000fe6000c92187c */
[----:B------:R-:W-:Y:S01]  /*49c60*/  VIADD R159, R12, 0x100000 ;  /* 0x001000000c9f7836 */ /* 0x000fe20000000000 */
[----:B------:R4:W-:Y:S01]  /*49c70*/  STL.64 [R1+0x3238], R156 ;  /* 0x0032389c01007387 */ /* 0x0009e20000100a00 */
[----:B------:R-:W-:-:S03]  /*49c80*/  ISETP.GE.U32.AND P0, PT, R158, 0x7ffffe1c, PT ;  /* 0x7ffffe1c9e00780c */ /* 0x000fc60003f06070 */
[----:B------:R4:W-:Y:S04]  /*49c90*/  LDGSTS.E [R159+-0x5bff4], desc[UR60][R164.64], !P1 ;  /* 0xa400c000a49f7fae */ /* 0x0009e8000c92187c */
[----:B-1----:R-:W2:Y:S04]  /*49ca0*/  LDL.LU.64 R230, [R1+0x2598] ;  /* 0x0025980001e67983 */ /* 0x002ea80000300a00 */
[----:B------:R1:W-:Y:S04]  /*49cb0*/  STL.64 [R1+0x3240], R154 ;  /* 0x0032409a01007387 */ /* 0x0003e80000100a00 */
[----:B------:R-:W2:Y:S04]  /*49cc0*/  LDL.LU.64 R170, [R1+0x2590] ;  /* 0x0025900001aa7983 */ /* 0x000ea80000300a00 */
[----:B------:R-:W2:Y:S04]  /*49cd0*/  LDL.LU.64 R158, [R1+0x2588] ;  /* 0x00258800019e7983 */ /* 0x000ea80000300a00 */
[----:B------:R-:W2:Y:S01]  /*49ce0*/  LDL.LU.64 R246, [R1+0x2580] ;  /* 0x0025800001f67983 */ /* 0x000ea20000300a00 */
[----:B------:R-:W-:-:S02]  /*49cf0*/  VIADD R11, R12, 0x100000 ;  /* 0x001000000c0b7836 */ /* 0x000fc40000000000 */
[----:B----4-:R-:W-:-:S03]  /*49d00*/  VIADD R164, R12, 0x100000 ;  /* 0x001000000ca47836 */ /* 0x010fc60000000000 */
[----:B------:R4:W-:Y:S04]  /*49d10*/  LDGSTS.E [R11+-0x57ff4], desc[UR60][R156.64], !P1 ;  /* 0xa800c0009c0b7fae */ /* 0x0009e8000c92187c */
[----:B------:R1:W-:Y:S01]  /*49d20*/  LDGSTS.E [R14+-0x53ff4], desc[UR60][R154.64], !P1 ;  /* 0xac00c0009a0e7fae */ /* 0x0003e2000c92187c */
[----:B----4-:R-:W-:Y:S01]  /*49d30*/  IADD3 R156, R10, -0x166, RZ ;  /* 0xfffffe9a0a9c7810 */ /* 0x010fe20007ffe0ff */
[C---:B------:R-:W-:Y:S01]  /*49d40*/  VIADD R157, R12.reuse, 0x100000 ;  /* 0x001000000c9d7836 */ /* 0x040fe20000000000 */
[----:B------:R-:W-:Y:S01]  /*49d50*/  IADD3 R10, R12, 0x100000, RZ ;  /* 0x001000000c0a7810 */ /* 0x000fe20007ffe0ff */
[----:B------:R-:W4:Y:S01]  /*49d60*/  LDC R11, c[0x0][0x230] ;  /* 0x00008c00ff0b7b82 */ /* 0x000f220000000800 */
[----:B------:R-:W-:Y:S01]  /*49d70*/  ISETP.GE.U32.AND P1, PT, R156, 0x7ffffe1b, PT ;  /* 0x7ffffe1b9c00780c */ /* 0x000fe20003f26070 */
[----:B---3--:R-:W-:-:S04]  /*49d80*/  IMAD.WIDE R166, R239, 0x4, R166 ;  /* 0x00000004efa67825 */ /* 0x008fc800078e02a6 */
[C---:B--2---:R-:W-:Y:S01]  /*49d90*/  IMAD.WIDE R162, R239.reuse, 0x4, R162 ;  /* 0x00000004efa27825 */ /* 0x044fe200078e02a2 */
        /* <DEDUP_REMOVED lines=11> */
[----:B------:R1:W-:Y:S04]  /*49e50*/  LDGSTS.E [R10+-0x48000], desc[UR60][R160.64], !P0 ;  /* 0xb8000000a00a7fae */ /* 0x0003e8000c12187c */
[----:B------:R-:W3:Y:S04]  /*49e60*/  LDL.LU.64 R168, [R1+0x2560] ;  /* 0x0025600001a87983 */ /* 0x000ee80000300a00 */
[----:B------:R4:W-:Y:S01]  /*49e70*/  LDGSTS.E [R14+-0x44000], desc[UR60][R154.64], !P0 ;  /* 0xbc0000009a0e7fae */ /* 0x0009e2000c12187c */
[----:B------:R-:W-:Y:S01]  /*49e80*/  IMAD.WIDE R230, R239, 0x4, R230 ;  /* 0x00000004efe67825 */ /* 0x000fe200078e02e6 */
[C---:B-1----:R-:W-:Y:S01]  /*49e90*/  IADD3 R160, R12.reuse, 0x100000, RZ ;  /* 0x001000000ca07810 */ /* 0x042fe20007ffe0ff */
[----:B------:R-:W1:Y:S02]  /*49ea0*/  LDC R10, c[0x0][0x230] ;  /* 0x00008c00ff0a7b82 */ /* 0x000e640000000800 */
[----:B------:R-:W-:-:S02]  /*49eb0*/  VIADD R161, R12, 0x100000 ;  /* 0x001000000ca17836 */ /* 0x000fc40000000000 */
[C---:B------:R-:W-:Y:S01]  /*49ec0*/  IMAD.WIDE R170, R239.reuse, 0x4, R170 ;  /* 0x00000004efaa7825 */ /* 0x040fe200078e02aa */
[----:B------:R-:W-:Y:S03]  /*49ed0*/  STL.64 [R1+0x35e8], R230 ;  /* 0x0035e8e601007387 */ /* 0x000fe60000100a00 */
[C---:B------:R-:W-:Y:S01]  /*49ee0*/  IMAD.WIDE R158, R239.reuse, 0x4, R158 ;  /* 0x00000004ef9e7825 */ /* 0x040fe200078e029e */
[----:B------:R4:W-:Y:S03]  /*49ef0*/  STL.64 [R1+0x35f0], R170 ;  /* 0x0035f0aa01007387 */ /* 0x0009e60000100a00 */
[----:B----4-:R-:W-:Y:S01]  /*49f00*/  IMAD.WIDE R154, R239, 0x4, R246 ;  /* 0x00000004ef9a7825 */ /* 0x010fe200078e02f6 */
[----:B------:R-:W-:Y:S04]  /*49f10*/  LDGSTS.E [R161+-0x4fffc], desc[UR60][R230.64], !P1 ;  /* 0xb0004000e6a17fae */ /* 0x000fe8000c92187c */
[----:B------:R-:W-:Y:S04]  /*49f20*/  LDGSTS.E [R160+-0x4bffc], desc[UR60][R170.64], !P1 ;  /* 0xb4004000aaa07fae */ /* 0x000fe8000c92187c */
[----:B------:R4:W-:Y:S04]  /*49f30*/  STL.64 [R1+0x35f8], R158 ;  /* 0x0035f89e01007387 */ /* 0x0009e80000100a00 */
[----:B------:R-:W3:Y:S04]  /*49f40*/  LDL.LU.64 R170, [R1+0x2558] ;  /* 0x0025580001aa7983 */ /* 0x000ee80000300a00 */
[----:B------:R1:W-:Y:S04]  /*49f50*/  STL.64 [R1+0x3600], R154 ;  /* 0x0036009a01007387 */ /* 0x0003e80000100a00 */
[----:B------:R-:W3:Y:S04]  /*49f60*/  LDL.LU.64 R160, [R1+0x2550] ;  /* 0x0025500001a07983 */ /* 0x000ee80000300a00 */
[----:B------:R-:W3:Y:S04]  /*49f70*/  LDL.LU.64 R230, [R1+0x2548] ;  /* 0x0025480001e67983 */ /* 0x000ee80000300a00 */
[----:B------:R-:W3:Y:S01]  /*49f80*/  LDL.LU.64 R246, [R1+0x2540] ;  /* 0x0025400001f67983 */ /* 0x000ee20000300a00 */
[----:B------:R-:W-:-:S02]  /*49f90*/  VIADD R164, R13, 0xfffffe99 ;  /* 0xfffffe990da47836 */ /* 0x000fc40000000000 */
[----:B------:R-:W-:-:S03]  /*49fa0*/  VIADD R13, R12, 0x100000 ;  /* 0x001000000c0d7836 */ /* 0x000fc60000000000 */
[----:B------:R-:W-:Y:S02]  /*49fb0*/  ISETP.GE.U32.AND P0, PT, R164, 0x7ffffe1a, PT ;  /* 0x7ffffe1aa400780c */ /* 0x000fe40003f06070 */
[----:B------:R4:W-:Y:S01]  /*49fc0*/  LDGSTS.E [R13+-0x47ffc], desc[UR60][R158.64], !P1 ;  /* 0xb80040009e0d7fae */ /* 0x0009e2000c92187c */
[----:B------:R-:W-:-:S03]  /*49fd0*/  IADD3 R164, R12, 0x100000, RZ ;  /* 0x001000000ca47810 */ /* 0x000fc60007ffe0ff */
[----:B------:R1:W-:Y:S01]  /*49fe0*/  LDGSTS.E [R14+-0x43ffc], desc[UR60][R154.64], !P1 ;  /* 0xbc0040009a0e7fae */ /* 0x0003e2000c92187c */
[----:B----4-:R-:W-:Y:S01]  /*49ff0*/  VIADD R158, R11, 0xfffffe98 ;  /* 0xfffffe980b9e7836 */ /* 0x010fe20000000000 */
[----:B------:R-:W4:Y:S01]  /*4a000*/  LDC R13, c[0x0][0x230] ;  /* 0x00008c00ff0d7b82 */ /* 0x000f220000000800 */
[----:B------:R-:W-:-:S03]  /*4a010*/  VIADD R159, R12, 0x100000 ;  /* 0x001000000c9f7836 */ /* 0x000fc60000000000 */
[----:B------:R-:W-:Y:S01]  /*4a020*/  ISETP.GE.U32.AND P1, PT, R158, 0x7ffffe19, PT ;  /* 0x7ffffe199e00780c */ /* 0x000fe20003f26070 */
[C---:B------:R-:W-:Y:S02]  /*4a030*/  VIADD R11, R12.reuse, 0x100000 ;  /* 0x001000000c0b7836 */ /* 0x040fe40000000000 */
[----:B------:R-:W-:Y:S02]  /*4a040*/  VIADD R158, R12, 0x100000 ;  /* 0x001000000c9e7836 */ /* 0x000fe40000000000 */
[----:B--2---:R-:W-:-:S04]  /*4a050*/  IMAD.WIDE R166, R239, 0x4, R166 ;  /* 0x00000004efa67825 */ /* 0x004fc800078e02a6 */
[C---:B---3--:R-:W-:Y:S01]  /*4a060*/  IMAD.WIDE R162, R239.reuse, 0x4, R162 ;  /* 0x00000004efa27825 */ /* 0x048fe200078e02a2 */
[----:B------:R-:W-:Y:S03]  /*4a070*/  STL.64 [R1+0x3608], R166 ;  /* 0x003608a601007387 */ /* 0x000fe60000100a00 */
[C---:B------:R-:W-:Y:S01]  /*4a080*/  IMAD.WIDE R156, R239.reuse, 0x4, R156 ;  /* 0x00000004ef9c7825 */ /* 0x040fe200078e029c */
[----:B------:R2:W-:Y:S04]  /*4a090*/  STL.64 [R1+0x3610], R162 ;  /* 0x003610a201007387 */ /* 0x0005e80000100a00 */
[----:B------:R-:W-:Y:S01]  /*4a0a0*/  LDGSTS.E [R164+-0x4fff8], desc[UR60][R166.64], !P0 ;  /* 0xb0008000a6a47fae */ /* 0x000fe2000c12187c */
[----:B-1----:R-:W-:-:S03]  /*4a0b0*/  IMAD.WIDE R154, R239, 0x4, R168 ;  /* 0x00000004ef9a7825 */ /* 0x002fc600078e02a8 */
[----:B------:R1:W-:Y:S04]  /*4a0c0*/  STL.64 [R1+0x3618], R156 ;  /* 0x0036189c01007387 */ /* 0x0003e80000100a00 */
[----:B------:R-:W-:Y:S04]  /*4a0d0*/  LDGSTS.E [R159+-0x4bff8], desc[UR60][R162.64], !P0 ;  /* 0xb4008000a29f7fae */ /* 0x000fe8000c12187c */
[----:B------:R-:W3:Y:S04]  /*4a0e0*/  LDL.LU.64 R164, [R1+0x1f00] ;  /* 0x001f000001a47983 */ /* 0x000ee80000300a00 */
[----:B------:R4:W-:Y:S04]  /*4a0f0*/  STL.64 [R1+0x3620], R154 ;  /* 0x0036209a01007387 */ /* 0x0009e80000100a00 */
[----:B--2---:R-:W2:Y:S04]  /*4a100*/  LDL.LU.64 R162, [R1+0x1f08] ;  /* 0x001f080001a27983 */ /* 0x004ea80000300a00 */
[----:B------:R-:W2:Y:S04]  /*4a110*/  LDL.LU.64 R166, [R1+0x1f10] ;  /* 0x001f100001a67983 */ /* 0x000ea80000300a00 */
[----:B------:R-:W2:Y:S04]  /*4a120*/  LDL.LU.64 R168, [R1+0x1f18] ;  /* 0x001f180001a87983 */ /* 0x000ea80000300a00 */
[----:B------:R1:W-:Y:S04]  /*4a130*/  LDGSTS.E [R11+-0x47ff8], desc[UR60][R156.64], !P0 ;  /* 0xb80080009c0b7fae */ /* 0x0003e8000c12187c */
[----:B------:R4:W-:Y:S01]  /*4a140*/  LDGSTS.E [R14+-0x43ff8], desc[UR60][R154.64], !P0 ;  /* 0xbc0080009a0e7fae */ /* 0x0009e2000c12187c */
[----:B------:R-:W-:-:S04]  /*4a150*/  IMAD.WIDE R170, R239, 0x4, R170 ;  /* 0x00000004efaa7825 */ /* 0x000fc800078e02aa */
[C---:B------:R-:W-:Y:S01]  /*4a160*/  IMAD.WIDE R160, R239.reuse, 0x4, R160 ;  /* 0x00000004efa07825 */ /* 0x040fe200078e02a0 */
[----:B------:R4:W-:Y:S01]  /*4a170*/  STL.64 [R1+0x3628], R170 ;  /* 0x003628aa01007387 */ /* 0x0009e20000100a00 */
[----:B------:R-:W-:Y:S01]  /*4a180*/  IADD3 R10, R10, -0x109, RZ ;  /* 0xfffffef70a0a7810 */ /* 0x000fe20007ffe0ff */
[----:B-1----:R-:W1:Y:S01]  /*4a190*/  LDC R11, c[0x0][0x230] ;  /* 0x00008c00ff0b7b82 */ /* 0x002e620000000800 */
[C---:B------:R-:W-:Y:S01]  /*4a1a0*/  IMAD.WIDE R156, R239.reuse, 0x4, R230 ;  /* 0x00000004ef9c7825 */ /* 0x040fe200078e02e6 */
[----:B------:R4:W-:Y:S03]  /*4a1b0*/  STL.64 [R1+0x3630], R160 ;  /* 0x003630a001007387 */ /* 0x0009e60000100a00 */
[----:B----4-:R-:W-:Y:S01]  /*4a1c0*/  IMAD.WIDE R154, R239, 0x4, R246 ;  /* 0x00000004ef9a7825 */ /* 0x010fe200078e02f6 */
[----:B------:R4:W-:Y:S04]  /*4a1d0*/  LDGSTS.E [R159+-0x4fff4], desc[UR60][R170.64], !P1 ;  /* 0xb000c000aa9f7fae */ /* 0x0009e8000c92187c */
[----:B------:R2:W-:Y:S04]  /*4a1e0*/  STL.64 [R1+0x3638], R156 ;  /* 0x0036389c01007387 */ /* 0x0005e80000100a00 */
[----:B------:R4:W-:Y:S04]  /*4a1f0*/  LDGSTS.E [R158+-0x4bff4], desc[UR60][R160.64], !P1 ;  /* 0xb400c000a09e7fae */ /* 0x0009e8000c92187c */
[----:B------:R-:W2:Y:S04]  /*4a200*/  LDL.LU.64 R170, [R1+0x1f20] ;  /* 0x001f200001aa7983 */ /* 0x000ea80000300a00 */
[----:B------:R2:W-:Y:S04]  /*4a210*/  STL.64 [R1+0x3640], R154 ;  /* 0x0036409a01007387 */ /* 0x0005e80000100a00 */
[----:B------:R-:W2:Y:S04]  /*4a220*/  LDL.LU.64 R160, [R1+0x1f28] ;  /* 0x001f280001a07983 */ /* 0x000ea80000300a00 */
[----:B------:R-:W2:Y:S04]  /*4a230*/  LDL.LU.64 R230, [R1+0x1f30] ;  /* 0x001f300001e67983 */ /* 0x000ea80000300a00 */
[----:B------:R-:W2:Y:S01]  /*4a240*/  LDL.LU.64 R246, [R1+0x1f38] ;  /* 0x001f380001f67983 */ /* 0x000ea20000300a00 */
[----:B------:R-:W-:Y:S01]  /*4a250*/  ISETP.GE.U32.AND P0, PT, R10, 0x7ffffe78, PT ;  /* 0x7ffffe780a00780c */ /* 0x000fe20003f06070 */
[----:B------:R-:W-:Y:S01]  /*4a260*/  VIADD R12, R12, 0x100000 ;  /* 0x001000000c0c7836 */ /* 0x000fe20000000000 */
[----:B------:R-:W-:Y:S01]  /*4a270*/  IADD3 R13, R13, -0x10a, RZ ;  /* 0xfffffef60d0d7810 */ /* 0x000fe20007ffe0ff */
[C---:B----4-:R-:W-:Y:S01]  /*4a280*/  VIADD R159, R7.reuse, 0x100000 ;  /* 0x00100000079f7836 */ /* 0x050fe20000000000 */
[----:B------:R-:W4:Y:S02]  /*4a290*/  LDC R10, c[0x0][0x230] ;  /* 0x00008c00ff0a7b82 */ /* 0x000f240000000800 */
[----:B------:R1:W-:Y:S01]  /*4a2a0*/  LDGSTS.E [R12+-0x47ff4], desc[UR60][R156.64], !P1 ;  /* 0xb800c0009c0c7fae */ /* 0x0003e2000c92187c */
[----:B------:R-:W-:-:S03]  /*4a2b0*/  VIADD R158, R7, 0x100000 ;  /* 0x00100000079e7836 */ /* 0x000fc60000000000 */
[----:B------:R1:W-:Y:S01]  /*4a2c0*/  LDGSTS.E [R14+-0x43ff4], desc[UR60][R154.64], !P1 ;  /* 0xbc00c0009a0e7fae */ /* 0x0003e2000c92187c */
[----:B------:R-:W-:Y:S01]  /*4a2d0*/  ISETP.GE.U32.AND P1, PT, R13, 0x7ffffe77, PT ;  /* 0x7ffffe770d00780c */ /* 0x000fe20003f26070 */
[----:B---3--:R-:W-:-:S04]  /*4a2e0*/  IMAD.WIDE R164, R239, 0x4, R164 ;  /* 0x00000004efa47825 */ /* 0x008fc800078e02a4 */
[C---:B--2---:R-:W-:Y:S01]  /*4a2f0*/  IMAD.WIDE R162, R239.reuse, 0x4, R162 ;  /* 0x00000004efa27825 */ /* 0x044fe200078e02a2 */
[----:B------:R2:W-:Y:S03]  /*4a300*/  STL.64 [R1+0x1f00], R164 ;  /* 0x001f00a401007387 */ /* 0x0005e60000100a00 */
[----:B-1----:R-:W-:Y:S01]  /*4a310*/  IMAD.WIDE R156, R239, 0x4, R166 ;  /* 0x00000004ef9c7825 */ /* 0x002fe200078e02a6 */
[----:B------:R1:W-:Y:S01]  /*4a320*/  STL.64 [R1+0x1f08], R162 ;  /* 0x001f08a201007387 */ /* 0x0003e20000100a00 */
[----:B------:R-:W-:Y:S01]  /*4a330*/  IADD3 R14, R7, 0x100000, RZ ;  /* 0x00100000070e7810 */ /* 0x000fe20007ffe0ff */
[----:B------:R-:W3:Y:S01]  /*4a340*/  LDC R13, c[0x0][0x230] ;  /* 0x00008c00ff0d7b82 */ /* 0x000ee20000000800 */
[----:B------:R-:W-:Y:S01]  /*4a350*/  IMAD.WIDE R154, R239, 0x4, R168 ;  /* 0x00000004ef9a7825 */ /* 0x000fe200078e02a8 */
[----:B------:R-:W-:Y:S04]  /*4a360*/  LDGSTS.E [R159+-0x80000], desc[UR60][R164.64], !P0 ;  /* 0x80000000a49f7fae */ /* 0x000fe8000c12187c */
[----:B------:R4:W-:Y:S01]  /*4a370*/  STL.64 [R1+0x1f10], R156 ;  /* 0x001f109c01007387 */ /* 0x0009e20000100a00 */
[----:B------:R-:W-:-:S03]  /*4a380*/  VIADD R12, R7, 0x100000 ;  /* 0x00100000070c7836 */ /* 0x000fc60000000000 */
[----:B------:R-:W-:Y:S04]  /*4a390*/  LDGSTS.E [R158+-0x7c000], desc[UR60][R162.64], !P0 ;  /* 0x84000000a29e7fae */ /* 0x000fe8000c12187c */
[----:B--2---:R-:W2:Y:S04]  /*4a3a0*/  LDL.LU.64 R164, [R1+0x1f40] ;  /* 0x001f400001a47983 */ /* 0x004ea80000300a00 */
[----:B------:R4:W-:Y:S04]  /*4a3b0*/  STL.64 [R1+0x1f18], R154 ;  /* 0x001f189a01007387 */ /* 0x0009e80000100a00 */
[----:B-1----:R-:W2:Y:S04]  /*4a3c0*/  LDL.LU.64 R162, [R1+0x1f48] ;  /* 0x001f480001a27983 */ /* 0x002ea80000300a00 */
[----:B------:R-:W2:Y:S04]  /*4a3d0*/  LDL.LU.64 R166, [R1+0x1f50] ;  /* 0x001f500001a67983 */ /* 0x000ea80000300a00 */
[----:B------:R-:W2:Y:S04]  /*4a3e0*/  LDL.LU.64 R168, [R1+0x1f58] ;  /* 0x001f580001a87983 */ /* 0x000ea80000300a00 */
[----:B------:R4:W-:Y:S04]  /*4a3f0*/  LDGSTS.E [R14+-0x78000], desc[UR60][R156.64], !P0 ;  /* 0x880000009c0e7fae */ /* 0x0009e8000c12187c */
[----:B------:R1:W-:Y:S01]  /*4a400*/  LDGSTS.E [R12+-0x74000], desc[UR60][R154.64], !P0 ;  /* 0x8c0000009a0c7fae */ /* 0x0003e2000c12187c */
[----:B------:R-:W-:-:S04]  /*4a410*/  IMAD.WIDE R170, R239, 0x4, R170 ;  /* 0x00000004efaa7825 */ /* 0x000fc800078e02aa */
[C---:B------:R-:W-:Y:S01]  /*4a420*/  IMAD.WIDE R160, R239.reuse, 0x4, R160 ;  /* 0x00000004efa07825 */ /* 0x040fe200078e02a0 */
[----:B------:R3:W-:Y:S03]  /*4a430*/  STL.64 [R1+0x1f20], R170 ;  /* 0x001f20aa01007387 */ /* 0x0007e60000100a00 */
[C---:B----4-:R-:W-:Y:S01]  /*4a440*/  IMAD.WIDE R156, R239.reuse, 0x4, R230 ;  /* 0x00000004ef9c7825 */ /* 0x050fe200078e02e6 */
[----:B------:R4:W-:Y:S03]  /*4a450*/  STL.64 [R1+0x1f28], R160 ;  /* 0x001f28a001007387 */ /* 0x0009e60000100a00 */
[----:B-1----:R-:W-:Y:S01]  /*4a460*/  IMAD.WIDE R154, R239, 0x4, R246 ;  /* 0x00000004ef9a7825 */ /* 0x002fe200078e02f6 */
[----:B------:R-:W-:Y:S04]  /*4a470*/  LDGSTS.E [R159+-0x7fffc], desc[UR60][R170.64], !P1 ;  /* 0x80004000aa9f7fae */ /* 0x000fe8000c92187c */
[----:B------:R1:W-:Y:S04]  /*4a480*/  STL.64 [R1+0x1f30], R156 ;  /* 0x001f309c01007387 */ /* 0x0003e80000100a00 */
[----:B------:R-:W-:Y:S04]  /*4a490*/  LDGSTS.E [R158+-0x7bffc], desc[UR60][R160.64], !P1 ;  /* 0x84004000a09e7fae */ /* 0x000fe8000c92187c */
[----:B---3--:R-:W3:Y:S04]  /*4a4a0*/  LDL.LU.64 R170, [R1+0x1f60] ;  /* 0x001f600001aa7983 */ /* 0x008ee80000300a00 */
[----:B------:R1:W-:Y:S04]  /*4a4b0*/  STL.64 [R1+0x1f38], R154 ;  /* 0x001f389a01007387 */ /* 0x0003e80000100a00 */
[----:B----4-:R-:W4:Y:S04]  /*4a4c0*/  LDL.LU.64 R160, [R1+0x1f68] ;  /* 0x001f680001a07983 */ /* 0x010f280000300a00 */
[----:B------:R-:W4:Y:S04]  /*4a4d0*/  LDL.LU.64 R230, [R1+0x1f70] ;  /* 0x001f700001e67983 */ /* 0x000f280000300a00 */
[----:B------:R-:W4:Y:S01]  /*4a4e0*/  LDL.LU.64 R246, [R1+0x1f78] ;  /* 0x001f780001f67983 */ /* 0x000f220000300a00 */
[----:B------:R-:W-:Y:S01]  /*4a4f0*/  VIADD R11, R11, 0xfffffef5 ;  /* 0xfffffef50b0b7836 */ /* 0x000fe20000000000 */
[----:B------:R-:W-:-:S02]  /*4a500*/  IADD3 R10, R10, -0x10c, RZ ;  /* 0xfffffef40a0a7810 */ /* 0x000fc40007ffe0ff */
[----:B------:R1:W-:Y:S02]  /*4a510*/  LDGSTS.E [R14+-0x77ffc], desc[UR60][R156.64], !P1 ;  /* 0x880040009c0e7fae */ /* 0x0003e4000c92187c */
[----:B------:R-:W-:Y:S02]  /*4a520*/  ISETP.GE.U32.AND P0, PT, R11, 0x7ffffe76, PT ;  /* 0x7ffffe760b00780c */ /* 0x000fe40003f06070 */
[----:B------:R1:W-:Y:S01]  /*4a530*/  LDGSTS.E [R12+-0x73ffc], desc[UR60][R154.64], !P1 ;  /* 0x8c0040009a0c7fae */ /* 0x0003e2000c92187c */
[----:B------:R-:W-:Y:S01]  /*4a540*/  ISETP.GE.U32.AND P1, PT, R10, 0x7ffffe75, PT ;  /* 0x7ffffe750a00780c */ /* 0x000fe20003f26070 */
[----:B------:R-:W4:Y:S01]  /*4a550*/  LDC R11, c[0x0][0x230] ;  /* 0x00008c00ff0b7b82 */ /* 0x000f220000000800 */
[----:B------:R-:W-:-:S07]  /*4a560*/  VIADD R13, R13, 0xfffffed7 ;  /* 0xfffffed70d0d7836 */ /* 0x000fce0000000000 */
[----:B------:R-:W4:Y:S01]  /*4a570*/  LDC R10, c[0x0][0x230] ;  /* 0x00008c00ff0a7b82 */ /* 0x000f220000000800 */
[----:B--2---:R-:W-:-:S04]  /*4a580*/  IMAD.WIDE R164, R239, 0x4, R164 ;  /* 0x00000004efa47825 */ /* 0x004fc800078e02a4 */
[C---:B------:R-:W-:Y:S01]  /*4a590*/  IMAD.WIDE R162, R239.reuse, 0x4, R162 ;  /* 0x00000004efa27825 */ /* 0x040fe200078e02a2 */
[----:B------:R2:W-:Y:S03]  /*4a5a0*/  STL.64 [R1+0x1f40], R164 ;  /* 0x001f40a401007387 */ /* 0x0005e60000100a00 */
[C---:B-1----:R-:W-:Y:S01]  /*4a5b0*/  IMAD.WIDE R156, R239.reuse, 0x4, R166 ;  /* 0x00000004ef9c7825 */ /* 0x042fe200078e02a6 */
[----:B------:R1:W-:Y:S03]  /*4a5c0*/  STL.64 [R1+0x1f48], R162 ;  /* 0x001f48a201007387 */ /* 0x0003e60000100a00 */
[C---:B------:R-:W-:Y:S01]  /*4a5d0*/  IMAD.WIDE R154, R239.reuse, 0x4, R168 ;  /* 0x00000004ef9a7825 */ /* 0x040fe200078e02a8 */
[----:B------:R-:W-:Y:S04]  /*4a5e0*/  LDGSTS.E [R159+-0x7fff8], desc[UR60][R164.64], !P0 ;  /* 0x80008000a49f7fae */ /* 0x000fe8000c12187c */
[----:B------:R4:W-:Y:S04]  /*4a5f0*/  STL.64 [R1+0x1f50], R156 ;  /* 0x001f509c01007387 */ /* 0x0009e80000100a00 */
        /* <DEDUP_REMOVED lines=8> */
[----:B---3--:R-:W-:-:S04]  /*4a680*/  IMAD.WIDE R170, R239, 0x4, R170 ;  /* 0x00000004efaa7825 */ /* 0x008fc800078e02aa */
[C---:B----4-:R-:W-:Y:S01]  /*4a690*/  IMAD.WIDE R160, R239.reuse, 0x4, R160 ;  /* 0x00000004efa07825 */ /* 0x050fe200078e02a0 */
[----:B------:R3:W-:Y:S03]  /*4a6a0*/  STL.64 [R1+0x1f60], R170 ;  /* 0x001f60aa01007387 */ /* 0x0007e60000100a00 */
[C---:B-1----:R-:W-:Y:S01]  /*4a6b0*/  IMAD.WIDE R156, R239.reuse, 0x4, R230 ;  /* 0x00000004ef9c7825 */ /* 0x042fe200078e02e6 */
[----:B------:R1:W-:Y:S03]  /*4a6c0*/  STL.64 [R1+0x1f68], R160 ;  /* 0x001f68a001007387 */ /* 0x0003e60000100a00 */
[----:B------:R-:W-:Y:S01]  /*4a6d0*/  IMAD.WIDE R154, R239, 0x4, R246 ;  /* 0x00000004ef9a7825 */ /* 0x000fe200078e02f6 */
[----:B------:R-:W-:Y:S04]  /*4a6e0*/  LDGSTS.E [R159+-0x7fff4], desc[UR60][R170.64], !P1 ;  /* 0x8000c000aa9f7fae */ /* 0x000fe8000c92187c */
[----:B------:R4:W-:Y:S04]  /*4a6f0*/  STL.64 [R1+0x1f70], R156 ;  /* 0x001f709c01007387 */ /* 0x0009e80000100a00 */
[----:B------:R-:W-:Y:S04]  /*4a700*/  LDGSTS.E [R158+-0x7bff4], desc[UR60][R160.64], !P1 ;  /* 0x8400c000a09e7fae */ /* 0x000fe8000c92187c */
[----:B---3--:R-:W3:Y:S04]  /*4a710*/  LDL.LU.64 R170, [R1+0x2508] ;  /* 0x0025080001aa7983 */ /* 0x008ee80000300a00 */
[----:B------:R4:W-:Y:S04]  /*4a720*/  STL.64 [R1+0x1f78], R154 ;  /* 0x001f789a01007387 */ /* 0x0009e80000100a00 */
[----:B-1----:R-:W3:Y:S04]  /*4a730*/  LDL.LU.64 R160, [R1+0x2500] ;  /* 0x0025000001a07983 */ /* 0x002ee80000300a00 */
[----:B------:R-:W3:Y:S04]  /*4a740*/  LDL.LU.64 R230, [R1+0x24f8] ;  /* 0x0024f80001e67983 */ /* 0x000ee80000300a00 */
[----:B------:R-:W3:Y:S01]  /*4a750*/  LDL.LU.64 R246, [R1+0x24e8] ;  /* 0x0024e80001f67983 */ /* 0x000ee20000300a00 */
[----:B------:R-:W-:Y:S01]  /*4a760*/  ISETP.GE.U32.AND P0, PT, R13, 0x7ffffe58, PT ;  /* 0x7ffffe580d00780c */ /* 0x000fe20003f06070 */
[----:B------:R-:W-:Y:S01]  /*4a770*/  VIADD R11, R11, 0xfffffed6 ;  /* 0xfffffed60b0b7836 */ /* 0x000fe20000000000 */
[----:B------:R-:W1:Y:S01]  /*4a780*/  LDC R13, c[0x0][0x230] ;  /* 0x00008c00ff0d7b82 */ /* 0x000e620000000800 */
[----:B------:R4:W-:Y:S04]  /*4a790*/  LDGSTS.E [R14+-0x77ff4], desc[UR60][R156.64], !P1 ;  /* 0x8800c0009c0e7fae */ /* 0x0009e8000c92187c */
[----:B------:R4:W-:Y:S01]  /*4a7a0*/  LDGSTS.E [R12+-0x73ff4], desc[UR60][R154.64], !P1 ;  /* 0x8c00c0009a0c7fae */ /* 0x0009e2000c92187c */
[----:B------:R-:W-:-:S02]  /*4a7b0*/  ISETP.GE.U32.AND P1, PT, R11, 0x7ffffe57, PT ;  /* 0x7ffffe570b00780c */ /* 0x000fc40003f26070 */
[----:B------:R-:W-:Y:S01]  /*4a7c0*/  IADD3 R10, R10, -0x12b, RZ ;  /* 0xfffffed50a0a7810 */ /* 0x000fe20007ffe0ff */
[----:B------:R-:W1:Y:S01]  /*4a7d0*/  LDC R11, c[0x0][0x230] ;  /* 0x00008c00ff0b7b82 */ /* 0x000e620000000800 */
[----:B--2---:R-:W-:-:S04]  /*4a7e0*/  IMAD.WIDE R164, R239, 0x4, R164 ;  /* 0x00000004efa47825 */ /* 0x004fc800078e02a4 */
[C---:B------:R-:W-:Y:S01]  /*4a7f0*/  IMAD.WIDE R162, R239.reuse, 0x4, R162 ;  /* 0x00000004efa27825 */ /* 0x040fe200078e02a2 */
[----:B------:R2:W-:Y:S03]  /*4a800*/  STL.64 [R1+0x2530], R164 ;  /* 0x002530a401007387 */ /* 0x0005e60000100a00 */
[C---:B----4-:R-:W-:Y:S01]  /*4a810*/  IMAD.WIDE R156, R239.reuse, 0x4, R166 ;  /* 0x00000004ef9c7825 */ /* 0x050fe200078e02a6 */
[----:B------:R4:W-:Y:S03]  /*4a820*/  STL.64 [R1+0x2540], R162 ;  /* 0x002540a201007387 */ /* 0x0009e60000100a00 */
[C---:B------:R-:W-:Y:S01]  /*4a830*/  IMAD.WIDE R154, R239.reuse, 0x4, R168 ;  /* 0x00000004ef9a7825 */ /* 0x040fe200078e02a8 */
[----:B------:R-:W-:Y:S04]  /*4a840*/  LDGSTS.E [R159+-0x70000], desc[UR60][R164.64], !P0 ;  /* 0x90000000a49f7fae */ /* 0x000fe8000c12187c */
[----:B------:R1:W-:Y:S04]  /*4a850*/  STL.64 [R1+0x2548], R156 ;  /* 0x0025489c01007387 */ /* 0x0003e80000100a00 */
[----:B------:R-:W-:Y:S04]  /*4a860*/  LDGSTS.E [R158+-0x6c000], desc[UR60][R162.64], !P0 ;  /* 0x94000000a29e7fae */ /* 0x000fe8000c12187c */
[----:B--2---:R-:W2:Y:S04]  /*4a870*/  LDL.LU.64 R164, [R1+0x24e0] ;  /* 0x0024e00001a47983 */ /* 0x004ea80000300a00 */
[----:B------:R1:W-:Y:S04]  /*4a880*/  STL.64 [R1+0x2550], R154 ;  /* 0x0025509a01007387 */ /* 0x0003e80000100a00 */
[----:B----4-:R-:W4:Y:S04]  /*4a890*/  LDL.LU.64 R162, [R1+0x24d8] ;  /* 0x0024d80001a27983 */ /* 0x010f280000300a00 */
[----:B------:R-:W4:Y:S04]  /*4a8a0*/  LDL.LU.64 R166, [R1+0x24d0] ;  /* 0x0024d00001a67983 */ /* 0x000f280000300a00 */
[----:B------:R-:W4:Y:S04]  /*4a8b0*/  LDL.LU.64 R168, [R1+0x24c8] ;  /* 0x0024c80001a87983 */ /* 0x000f280000300a00 */
[----:B------:R1:W-:Y:S04]  /*4a8c0*/  LDGSTS.E [R14+-0x68000], desc[UR60][R156.64], !P0 ;  /* 0x980000009c0e7fae */ /* 0x0003e8000c12187c */
[----:B------:R1:W-:Y:S01]  /*4a8d0*/  LDGSTS.E [R12+-0x64000], desc[UR60][R154.64], !P0 ;  /* 0x9c0000009a0c7fae */ /* 0x0003e2000c12187c */
[----:B---3--:R-:W-:-:S04]  /*4a8e0*/  IMAD.WIDE R170, R239, 0x4, R170 ;  /* 0x00000004efaa7825 */ /* 0x008fc800078e02aa */
[C---:B------:R-:W-:Y:S01]  /*4a8f0*/  IMAD.WIDE R160, R239.reuse, 0x4, R160 ;  /* 0x00000004efa07825 */ /* 0x040fe200078e02a0 */
        /* <DEDUP_REMOVED lines=17> */
[----:B------:R-:W-:Y:S01]  /*4aa10*/  ISETP.GE.U32.AND P1, PT, R13, 0x7ffffe55, PT ;  /* 0x7ffffe550d00780c */ /* 0x000fe20003f26070 */
[----:B------:R-:W-:Y:S01]  /*4aa20*/  VIADD R11, R11, 0xfffffeb7 ;  /* 0xfffffeb70b0b7836 */ /* 0x000fe20000000000 */
[----:B------:R-:W1:Y:S01]  /*4aa30*/  LDC R13, c[0x0][0x230] ;  /* 0x00008c00ff0d7b82 */ /* 0x000e620000000800 */
[----:B--2---:R-:W-:-:S04]  /*4aa40*/  IMAD.WIDE R164, R239, 0x4, R164 ;  /* 0x00000004efa47825 */ /* 0x004fc800078e02a4 */
[C---:B----4-:R-:W-:Y:S01]  /*4aa50*/  IMAD.WIDE R162, R239.reuse, 0x4, R162 ;  /* 0x00000004efa27825 */ /* 0x050fe200078e02a2 */
        /* <DEDUP_REMOVED lines=28> */
[----:B------:R-:W-:-:S02]  /*4ac20*/  ISETP.GE.U32.AND P0, PT, R11, 0x7ffffe38, PT ;  /* 0x7ffffe380b00780c */ /* 0x000fc40003f06070 */
[----:B------:R-:W-:Y:S01]  /*4ac30*/  IADD3 R10, R10, -0x14a, RZ ;  /* 0xfffffeb60a0a7810 */ /* 0x000fe20007ffe0ff */
[----:B------:R1:W-:Y:S01]  /*4ac40*/  LDGSTS.E [R14+-0x67ff4], desc[UR60][R156.64], !P1 ;  /* 0x9800c0009c0e7fae */ /* 0x0003e2000c92187c */
[----:B------:R-:W3:Y:S03]  /*4ac50*/  LDC R11, c[0x0][0x230] ;  /* 0x00008c00ff0b7b82 */ /* 0x000ee60000000800 */
[----:B------:R1:W-:Y:S01]  /*4ac60*/  LDGSTS.E [R12+-0x63ff4], desc[UR60][R154.64], !P1 ;  /* 0x9c00c0009a0c7fae */ /* 0x0003e2000c92187c */
[----:B------:R-:W-:Y:S01]  /*4ac70*/  ISETP.GE.U32.AND P1, PT, R10, 0x7ffffe37, PT ;  /* 0x7ffffe370a00780c */ /* 0x000fe20003f26070 */
[----:B------:R-:W-:-:S03]  /*4ac80*/  VIADD R13, R13, 0xfffffeb5 ;  /* 0xfffffeb50d0d7836 */ /* 0x000fc60000000000 */
[----:B------:R-:W3:Y:S01]  /*4ac90*/  LDC R10, c[0x0][0x230] ;  /* 0x00008c00ff0a7b82 */ /* 0x000ee20000000800 */
[----:B--2---:R-:W-:-:S04]  /*4aca0*/  IMAD.WIDE R164, R239, 0x4, R164 ;  /* 0x00000004efa47825 */ /* 0x004fc800078e02a4 */
[C---:B----4-:R-:W-:Y:S01]  /*4acb0*/  IMAD.WIDE R162, R239.reuse, 0x4, R162 ;  /* 0x00000004efa27825 */ /* 0x050fe200078e02a2 */
        /* <DEDUP_REMOVED lines=28> */
[----:B------:R-:W-:Y:S01]  /*4ae80*/  ISETP.GE.U32.AND P0, PT, R13, 0x7ffffe36, PT ;  /* 0x7ffffe360d00780c */ /* 0x000fe20003f06070 */
[----:B------:R-:W-:Y:S01]  /*4ae90*/  VIADD R11, R11, 0xfffffeb4 ;  /* 0xfffffeb40b0b7836 */ /* 0x000fe20000000000 */
[----:B------:R-:W4:Y:S01]  /*4aea0*/  LDC R13, c[0x0][0x230] ;  /* 0x00008c00ff0d7b82 */ /* 0x000f220000000800 */
[----:B------:R1:W-:Y:S04]  /*4aeb0*/  LDGSTS.E [R14+-0x57ffc], desc[UR60][R156.64], !P1 ;  /* 0xa80040009c0e7fae */ /* 0x0003e8000c92187c */
[----:B------:R1:W-:Y:S01]  /*4aec0*/  LDGSTS.E [R12+-0x53ffc], desc[UR60][R154.64], !P1 ;  /* 0xac0040009a0c7fae */ /* 0x0003e2000c92187c */
[----:B------:R-:W-:-:S02]  /*4aed0*/  ISETP.GE.U32.AND P1, PT, R11, 0x7ffffe35, PT ;  /* 0x7ffffe350b00780c */ /* 0x000fc40003f26070 */
[----:B------:R-:W-:Y:S01]  /*4aee0*/  IADD3 R10, R10, -0x169, RZ ;  /* 0xfffffe970a0a7810 */ /* 0x000fe20007ffe0ff */
        /* <DEDUP_REMOVED lines=37> */
[----:B------:R-:W-:-:S02]  /*4b140*/  VIADD R13, R7, 0x100000 ;  /* 0x00100000070d7836 */ /* 0x000fc40000000000 */
[----:B--2---:R-:W-:-:S04]  /*4b150*/  IMAD.WIDE R164, R239, 0x4, R164 ;  /* 0x00000004efa47825 */ /* 0x004fc800078e02a4 */
[C---:B------:R-:W-:Y:S01]  /*4b160*/  IMAD.WIDE R162, R239.reuse, 0x4, R162 ;  /* 0x00000004efa27825 */ /* 0x040fe200078e02a2 */
[----:B------:R2:W-:Y:S03]  /*4b170*/  STL.64 [R1+0x3648], R164 ;  /* 0x003648a401007387 */ /* 0x0005e60000100a00 */
[C---:B----4-:R-:W-:Y:S01]  /*4b180*/  IMAD.WIDE R156, R239.reuse, 0x4, R166 ;  /* 0x00000004ef9c7825 */ /* 0x050fe200078e02a6 */
[----:B------:R4:W-:Y:S03]  /*4b190*/  STL.64 [R1+0x3650], R162 ;  /* 0x003650a201007387 */ /* 0x0009e60000100a00 */
[C---:B------:R-:W-:Y:S01]  /*4b1a0*/  IMAD.WIDE R154, R239.reuse, 0x4, R168 ;  /* 0x00000004ef9a7825 */ /* 0x040fe200078e02a8 */
[----:B------:R-:W-:Y:S04]  /*4b1b0*/  LDGSTS.E [R159+-0x50000], desc[UR60][R164.64], !P0 ;  /* 0xb0000000a49f7fae */ /* 0x000fe8000c12187c */
[----:B------:R-:W-:Y:S04]  /*4b1c0*/  STL.64 [R1+0x3658], R156 ;  /* 0x0036589c01007387 */ /* 0x000fe80000100a00 */
[----:B------:R-:W-:Y:S04]  /*4b1d0*/  LDGSTS.E [R158+-0x4c000], desc[UR60][R162.64], !P0 ;  /* 0xb4000000a29e7fae */ /* 0x000fe8000c12187c */
[----:B--2---:R-:W2:Y:S04]  /*4b1e0*/  LDL.LU.64 R164, [R1+0x2370] ;  /* 0x0023700001a47983 */ /* 0x004ea80000300a00 */
[----:B------:R1:W-:Y:S04]  /*4b1f0*/  STL.64 [R1+0x3660], R154 ;  /* 0x0036609a01007387 */ /* 0x0003e80000100a00 */
[----:B----4-:R-:W4:Y:S04]  /*4b200*/  LDL.LU.64 R162, [R1+0x2360] ;  /* 0x0023600001a27983 */ /* 0x010f280000300a00 */
[----:B------:R-:W4:Y:S04]  /*4b210*/  LDL.LU.64 R166, [R1+0x2358] ;  /* 0x0023580001a67983 */ /* 0x000f280000300a00 */
[----:B------:R-:W-:Y:S04]  /*4b220*/  LDGSTS.E [R14+-0x48000], desc[UR60][R156.64], !P0 ;  /* 0xb80000009c0e7fae */ /* 0x000fe8000c12187c */
[----:B------:R-:W4:Y:S04]  /*4b230*/  LDL.LU.64 R168, [R1+0x2350] ;  /* 0x0023500001a87983 */ /* 0x000f280000300a00 */
[----:B------:R1:W-:Y:S01]  /*4b240*/  LDGSTS.E [R12+-0x44000], desc[UR60][R154.64], !P0 ;  /* 0xbc0000009a0c7fae */ /* 0x0003e2000c12187c */
[----:B---3--:R-:W-:Y:S01]  /*4b250*/  IMAD.WIDE R170, R239, 0x4, R170 ;  /* 0x00000004efaa7825 */ /* 0x008fe200078e02aa */
[----:B-1----:R-:W-:-:S03]  /*4b260*/  IADD3 R154, R7, 0x100000, RZ ;  /* 0x00100000079a7810 */ /* 0x002fc60007ffe0ff */
[C---:B------:R-:W-:Y:S01]  /*4b270*/  IMAD.WIDE R160, R239.reuse, 0x4, R160 ;  /* 0x00000004efa07825 */ /* 0x040fe200078e02a0 */
[----:B------:R1:W-:Y:S01]  /*4b280*/  STL.64 [R1+0x3668], R170 ;  /* 0x003668aa01007387 */ /* 0x0003e20000100a00 */
[----:B------:R-:W3:Y:S02]  /*4b290*/  LDC R155, c[0x0][0x230] ;  /* 0x00008c00ff9b7b82 */ /* 0x000ee40000000800 */
[C---:B------:R-:W-:Y:S01]  /*4b2a0*/  IMAD.WIDE R158, R239.reuse, 0x4, R230 ;  /* 0x00000004ef9e7825 */ /* 0x040fe200078e02e6 */
[----:B------:R1:W-:Y:S03]  /*4b2b0*/  STL.64 [R1+0x3670], R160 ;  /* 0x003670a001007387 */ /* 0x0003e60000100a00 */
[----:B------:R-:W-:Y:S01]  /*4b2c0*/  IMAD.WIDE R156, R239, 0x4, R246 ;  /* 0x00000004ef9c7825 */ /* 0x000fe200078e02f6 */
[----:B------:R-:W-:Y:S04]  /*4b2d0*/  LDGSTS.E [R154+-0x4fffc], desc[UR60][R170.64], !P1 ;  /* 0xb0004000aa9a7fae */ /* 0x000fe8000c92187c */
[----:B------:R4:W-:Y:S04]  /*4b2e0*/  STL.64 [R1+0x3678], R158 ;  /* 0x0036789e01007387 */ /* 0x0009e80000100a00 */
[----:B------:R1:W-:Y:S04]  /*4b2f0*/  LDGSTS.E [R13+-0x4bffc], desc[UR60][R160.64], !P1 ;  /* 0xb4004000a00d7fae */ /* 0x0003e8000c92187c */
[----:B-1----:R-:W3:Y:S04]  /*4b300*/  LDL.LU.64 R170, [R1+0x2348] ;  /* 0x0023480001aa7983 */ /* 0x002ee80000300a00 */
[----:B------:R1:W-:Y:S04]  /*4b310*/  STL.64 [R1+0x3680], R156 ;  /* 0x0036809c01007387 */ /* 0x0003e80000100a00 */
[----:B------:R-:W3:Y:S01]  /*4b320*/  LDL.LU.64 R160, [R1+0x2340] ;  /* 0x0023400001a07983 */ /* 0x000ee20000300a00 */
[----:B------:R-:W-:Y:S01]  /*4b330*/  VIADD R11, R11, 0xfffffe95 ;  /* 0xfffffe950b0b7836 */ /* 0x000fe20000000000 */
[----:B------:R-:W3:Y:S02]  /*4b340*/  LDC R13, c[0x0][0x230] ;  /* 0x00008c00ff0d7b82 */ /* 0x000ee40000000800 */
[----:B------:R-:W3:Y:S04]  /*4b350*/  LDL.LU.64 R230, [R1+0x2338] ;  /* 0x0023380001e67983 */ /* 0x000ee80000300a00 */
[----:B------:R-:W3:Y:S01]  /*4b360*/  LDL.LU.64 R246, [R1+0x2330] ;  /* 0x0023300001f67983 */ /* 0x000ee20000300a00 */
[----:B------:R-:W-:Y:S01]  /*4b370*/  ISETP.GE.U32.AND P0, PT, R11, 0x7ffffe16, PT ;  /* 0x7ffffe160b00780c */ /* 0x000fe20003f06070 */
[----:B------:R-:W-:Y:S01]  /*4b380*/  VIADD R154, R10, 0xfffffe94 ;  /* 0xfffffe940a9a7836 */ /* 0x000fe20000000000 */
[C---:B------:R-:W-:Y:S01]  /*4b390*/  IADD3 R11, R7.reuse, 0x100000, RZ ;  /* 0x00100000070b7810 */ /* 0x040fe20007ffe0ff */
[----:B------:R1:W-:Y:S01]  /*4b3a0*/  LDGSTS.E [R14+-0x47ffc], desc[UR60][R158.64], !P1 ;  /* 0xb80040009e0e7fae */ /* 0x0003e2000c92187c */
[----:B------:R-:W-:-:S03]  /*4b3b0*/  VIADD R10, R7, 0x100000 ;  /* 0x00100000070a7836 */ /* 0x000fc60000000000 */
[----:B------:R1:W-:Y:S01]  /*4b3c0*/  LDGSTS.E [R12+-0x43ffc], desc[UR60][R156.64], !P1 ;  /* 0xbc0040009c0c7fae */ /* 0x0003e2000c92187c */
[----:B------:R-:W-:Y:S01]  /*4b3d0*/  ISETP.GE.U32.AND P1, PT, R154, 0x7ffffe15, PT ;  /* 0x7ffffe159a00780c */ /* 0x000fe20003f26070 */
[C---:B--2---:R-:W-:Y:S01]  /*4b3e0*/  IMAD.WIDE R164, R239.reuse, 0x4, R164 ;  /* 0x00000004efa47825 */ /* 0x044fe200078e02a4 */
[----:B------:R-:W2:Y:S03]  /*4b3f0*/  LDC R154, c[0x0][0x230] ;  /* 0x00008c00ff9a7b82 */ /* 0x000ea60000000800 */
[C---:B----4-:R-:W-:Y:S01]  /*4b400*/  IMAD.WIDE R162, R239.reuse, 0x4, R162 ;  /* 0x00000004efa27825 */ /* 0x050fe200078e02a2 */
[----:B------:R4:W-:Y:S03]  /*4b410*/  STL.64 [R1+0x3688], R164 ;  /* 0x003688a401007387 */ /* 0x0009e60000100a00 */
[C---:B-1----:R-:W-:Y:S01]  /*4b420*/  IMAD.WIDE R158, R239.reuse, 0x4, R166 ;  /* 0x00000004ef9e7825 */ /* 0x042fe200078e02a6 */
[----:B------:R1:W-:Y:S04]  /*4b430*/  STL.64 [R1+0x3690], R162 ;  /* 0x003690a201007387 */ /* 0x0003e80000100a00 */
[----:B------:R-:W-:Y:S01]  /*4b440*/  LDGSTS.E [R11+-0x4fff8], desc[UR60][R164.64], !P0 ;  /* 0xb0008000a40b7fae */ /* 0x000fe2000c12187c */
[----:B------:R-:W-:-:S03]  /*4b450*/  IMAD.WIDE R156, R239, 0x4, R168 ;  /* 0x00000004ef9c7825 */ /* 0x000fc600078e02a8 */
[----:B------:R3:W-:Y:S04]  /*4b460*/  STL.64 [R1+0x3698], R158 ;  /* 0x0036989e01007387 */ /* 0x0007e80000100a00 */
[----:B------:R1:W-:Y:S04]  /*4b470*/  LDGSTS.E [R10+-0x4bff8], desc[UR60][R162.64], !P0 ;  /* 0xb4008000a20a7fae */ /* 0x0003e8000c12187c */
[----:B----4-:R-:W4:Y:S04]  /*4b480*/  LDL.LU.64 R164, [R1+0x1f80] ;  /* 0x001f800001a47983 */ /* 0x010f280000300a00 */
[----:B------:R2:W-:Y:S04]  /*4b490*/  STL.64 [R1+0x36a0], R156 ;  /* 0x0036a09c01007387 */ /* 0x0005e80000100a00 */
[----:B------:R-:W4:Y:S04]  /*4b4a0*/  LDL.LU.64 R10, [R1+0x1f88] ;  /* 0x001f8800010a7983 */ /* 0x000f280000300a00 */
[----:B------:R-:W4:Y:S01]  /*4b4b0*/  LDL.LU.64 R166, [R1+0x1f90] ;  /* 0x001f900001a67983 */ /* 0x000f220000300a00 */
[----:B-1----:R-:W-:-:S03]  /*4b4c0*/  IADD3 R162, R7, 0x100000, RZ ;  /* 0x0010000007a27810 */ /* 0x002fc60007ffe0ff */
        /* <DEDUP_REMOVED lines=8> */
[----:B--2---:R-:W-:Y:S01]  /*4b550*/  IMAD.WIDE R156, R239, 0x4, R246 ;  /* 0x00000004ef9c7825 */ /* 0x004fe200078e02f6 */
[----:B------:R2:W-:Y:S04]  /*4b560*/  LDGSTS.E [R162+-0x4fff4], desc[UR60][R170.64], !P1 ;  /* 0xb000c000aaa27fae */ /* 0x0005e8000c92187c */
[----:B------:R4:W-:Y:S04]  /*4b570*/  STL.64 [R1+0x36b8], R158 ;  /* 0x0036b89e01007387 */ /* 0x0009e80000100a00 */
[----:B------:R2:W-:Y:S04]  /*4b580*/  LDGSTS.E [R14+-0x4bff4], desc[UR60][R160.64], !P1 ;  /* 0xb400c000a00e7fae */ /* 0x0005e8000c92187c */
[----:B---3--:R-:W3:Y:S04]  /*4b590*/  LDL.LU.64 R170, [R1+0x1fa0] ;  /* 0x001fa00001aa7983 */ /* 0x008ee80000300a00 */
[----:B------:R4:W-:Y:S04]  /*4b5a0*/  STL.64 [R1+0x36c0], R156 ;  /* 0x0036c09c01007387 */ /* 0x0009e80000100a00 */
[----:B-1----:R-:W3:Y:S04]  /*4b5b0*/  LDL.LU.64 R160, [R1+0x1fa8] ;  /* 0x001fa80001a07983 */ /* 0x002ee80000300a00 */
[----:B------:R-:W3:Y:S04]  /*4b5c0*/  LDL.LU.64 R230, [R1+0x1fb0] ;  /* 0x001fb00001e67983 */ /* 0x000ee80000300a00 */
[----:B------:R-:W3:Y:S01]  /*4b5d0*/  LDL.LU.64 R246, [R1+0x1fb8] ;  /* 0x001fb80001f67983 */ /* 0x000ee20000300a00 */
[----:B------:R-:W-:-:S02]  /*4b5e0*/  VIADD R155, R155, 0xfffffef3 ;  /* 0xfffffef39b9b7836 */ /* 0x000fc40000000000 */
[----:B------:R-:W-:-:S03]  /*4b5f0*/  VIADD R7, R7, 0x100000 ;  /* 0x0010000007077836 */ /* 0x000fc60000000000 */
[----:B------:R-:W-:Y:S01]  /*4b600*/  ISETP.GE.U32.AND P0, PT, R155, 0x7ffffe74, PT ;  /* 0x7ffffe749b00780c */ /* 0x000fe20003f06070 */
[----:B------:R-:W-:Y:S01]  /*4b610*/  VIADD R13, R13, 0xfffffef2 ;  /* 0xfffffef20d0d7836 */ /* 0x000fe20000000000 */
[----:B------:R1:W-:Y:S01]  /*4b620*/  LDGSTS.E [R7+-0x47ff4], desc[UR60][R158.64], !P1 ;  /* 0xb800c0009e077fae */ /* 0x0003e2000c92187c */
[C---:B--2---:R-:W-:Y:S01]  /*4b630*/  IADD3 R162, R6.reuse, 0x100000, RZ ;  /* 0x0010000006a27810 */ /* 0x044fe20007ffe0ff */
[----:B------:R-:W-:Y:S01]  /*4b640*/  VIADD R14, R6, 0x100000 ;  /* 0x00100000060e7836 */ /* 0x000fe20000000000 */
[----:B------:R-:W2:Y:S01]  /*4b650*/  LDC R155, c[0x0][0x230] ;  /* 0x00008c00ff9b7b82 */ /* 0x000ea20000000800 */
[----:B------:R1:W-:Y:S01]  /*4b660*/  LDGSTS.E [R12+-0x43ff4], desc[UR60][R156.64], !P1 ;  /* 0xbc00c0009c0c7fae */ /* 0x0003e2000c92187c */
[----:B------:R-:W-:Y:S01]  /*4b670*/  ISETP.GE.U32.AND P1, PT, R13, 0x7ffffe73, PT ;  /* 0x7ffffe730d00780c */ /* 0x000fe20003f26070 */
[----:B------:R-:W-:-:S05]  /*4b680*/  VIADD R154, R154, 0xfffffef1 ;  /* 0xfffffef19a9a7836 */ /* 0x000fca0000000000 */
[----:B------:R-:W2:Y:S01]  /*4b690*/  LDC R13, c[0x0][0x230] ;  /* 0x00008c00ff0d7b82 */ /* 0x000ea20000000800 */
[C---:B-1----:R-:W-:Y:S01]  /*4b6a0*/  IADD3 R7, R6.reuse, 0x100000, RZ ;  /* 0x0010000006077810 */ /* 0x042fe20007ffe0ff */
[----:B------:R-:W-:Y:S02]  /*4b6b0*/  VIADD R12, R6, 0x100000 ;  /* 0x00100000060c7836 */ /* 0x000fe40000000000 */
[----:B----4-:R-:W-:-:S04]  /*4b6c0*/  IMAD.WIDE R164, R239, 0x4, R164 ;  /* 0x00000004efa47825 */ /* 0x010fc800078e02a4 */
[C---:B------:R-:W-:Y:S01]  /*4b6d0*/  IMAD.WIDE R10, R239.reuse, 0x4, R10 ;  /* 0x00000004ef0a7825 */ /* 0x040fe200078e020a */
[----:B------:R1:W-:Y:S03]  /*4b6e0*/  STL.64 [R1+0x1f80], R164 ;  /* 0x001f80a401007387 */ /* 0x0003e60000100a00 */
[C---:B------:R-:W-:Y:S01]  /*4b6f0*/  IMAD.WIDE R158, R239.reuse, 0x4, R166 ;  /* 0x00000004ef9e7825 */ /* 0x040fe200078e02a6 */
[----:B------:R4:W-:Y:S03]  /*4b700*/  STL.64 [R1+0x1f88], R10 ;  /* 0x001f880a01007387 */ /* 0x0009e60000100a00 */
[C---:B------:R-:W-:Y:S01]  /*4b710*/  IMAD.WIDE R156, R239.reuse, 0x4, R168 ;  /* 0x00000004ef9c7825 */ /* 0x040fe200078e02a8 */
[----:B------:R-:W-:Y:S04]  /*4b720*/  LDGSTS.E [R162+-0x80000], desc[UR60][R164.64], !P0 ;  /* 0x80000000a4a27fae */ /* 0x000fe8000c12187c */
[----:B------:R2:W-:Y:S04]  /*4b730*/  STL.64 [R1+0x1f90], R158 ;  /* 0x001f909e01007387 */ /* 0x0005e80000100a00 */
[----:B------:R-:W-:Y:S04]  /*4b740*/  LDGSTS.E [R14+-0x7c000], desc[UR60][R10.64], !P0 ;  /* 0x840000000a0e7fae */ /* 0x000fe8000c12187c */
[----:B-1----:R-:W2:Y:S04]  /*4b750*/  LDL.LU.64 R164, [R1+0x1fc0] ;  /* 0x001fc00001a47983 */ /* 0x002ea80000300a00 */
        /* <DEDUP_REMOVED lines=9> */
[C---:B--2---:R-:W-:Y:S01]  /*4b7f0*/  IMAD.WIDE R158, R239.reuse, 0x4, R230 ;  /* 0x00000004ef9e7825 */ /* 0x044fe200078e02e6 */
[----:B------:R2:W-:Y:S03]  /*4b800*/  STL.64 [R1+0x1fa8], R160 ;  /* 0x001fa8a001007387 */ /* 0x0005e60000100a00 */
[----:B-1----:R-:W-:Y:S01]  /*4b810*/  IMAD.WIDE R156, R239, 0x4, R246 ;  /* 0x00000004ef9c7825 */ /* 0x002fe200078e02f6 */
[----:B------:R-:W-:Y:S04]  /*4b820*/  LDGSTS.E [R162+-0x7fffc], desc[UR60][R170.64], !P1 ;  /* 0x80004000aaa27fae */ /* 0x000fe8000c92187c */
[----:B------:R1:W-:Y:S04]  /*4b830*/  STL.64 [R1+0x1fb0], R158 ;  /* 0x001fb09e01007387 */ /* 0x0003e80000100a00 */
[----:B------:R-:W-:Y:S04]  /*4b840*/  LDGSTS.E [R14+-0x7bffc], desc[UR60][R160.64], !P1 ;  /* 0x84004000a00e7fae */ /* 0x000fe8000c92187c */
[----:B---3--:R-:W3:Y:S04]  /*4b850*/  LDL.LU.64 R170, [R1+0x1fe0] ;  /* 0x001fe00001aa7983 */ /* 0x008ee80000300a00 */
[----:B------:R1:W-:Y:S04]  /*4b860*/  STL.64 [R1+0x1fb8], R156 ;  /* 0x001fb89c01007387 */ /* 0x0003e80000100a00 */
[----:B--2---:R-:W2:Y:S04]  /*4b870*/  LDL.LU.64 R160, [R1+0x1fe8] ;  /* 0x001fe80001a07983 */ /* 0x004ea80000300a00 */
[----:B------:R-:W2:Y:S04]  /*4b880*/  LDL.LU.64 R230, [R1+0x1ff0] ;  /* 0x001ff00001e67983 */ /* 0x000ea80000300a00 */
[----:B------:R-:W2:Y:S01]  /*4b890*/  LDL.LU.64 R246, [R1+0x2038] ;  /* 0x0020380001f67983 */ /* 0x000ea20000300a00 */
[----:B------:R-:W-:Y:S01]  /*4b8a0*/  ISETP.GE.U32.AND P0, PT, R154, 0x7ffffe72, PT ;  /* 0x7ffffe729a00780c */ /* 0x000fe20003f06070 */
[----:B------:R-:W-:Y:S01]  /*4b8b0*/  VIADD R155, R155, 0xfffffef0 ;  /* 0xfffffef09b9b7836 */ /* 0x000fe20000000000 */
[----:B------:R-:W2:Y:S01]  /*4b8c0*/  LDC R154, c[0x0][0x230] ;  /* 0x00008c00ff9a7b82 */ /* 0x000ea20000000800 */
[----:B------:R1:W-:Y:S04]  /*4b8d0*/  LDGSTS.E [R12+-0x77ffc], desc[UR60][R158.64], !P1 ;  /* 0x880040009e0c7fae */ /* 0x0003e8000c92187c */
[----:B------:R1:W-:Y:S01]  /*4b8e0*/  LDGSTS.E [R7+-0x73ffc], desc[UR60][R156.64], !P1 ;  /* 0x8c0040009c077fae */ /* 0x0003e2000c92187c */
[----:B------:R-:W-:-:S02]  /*4b8f0*/  ISETP.GE.U32.AND P1, PT, R155, 0x7ffffe71, PT ;  /* 0x7ffffe719b00780c */ /* 0x000fc40003f26070 */
[----:B------:R-:W-:Y:S01]  /*4b900*/  IADD3 R13, R13, -0x12d, RZ ;  /* 0xfffffed30d0d7810 */ /* 0x000fe20007ffe0ff */
[----:B------:R-:W2:Y:S01]  /*4b910*/  LDC R155, c[0x0][0x230] ;  /* 0x00008c00ff9b7b82 */ /* 0x000ea20000000800 */
[----:B------:R-:W-:-:S04]  /*4b920*/  IMAD.WIDE R164, R239, 0x4, R164 ;  /* 0x00000004efa47825 */ /* 0x000fc800078e02a4 */
        /* <DEDUP_REMOVED lines=8> */
[----:B----4-:R-:W4:Y:S04]  /*4b9b0*/  LDL.LU.64 R164, [R1+0x2328] ;  /* 0x0023280001a47983 */ /* 0x010f280000300a00 */
[----:B------:R2:W-:Y:S04]  /*4b9c0*/  STL.64 [R1+0x1fd8], R156 ;  /* 0x001fd89c01007387 */ /* 0x0005e80000100a00 */
[----:B-1----:R-:W4:Y:S04]  /*4b9d0*/  LDL.LU.64 R10, [R1+0x2310] ;  /* 0x00231000010a7983 */ /* 0x002f280000300a00 */
[----:B------:R-:W4:Y:S04]  /*4b9e0*/  LDL.LU.64 R166, [R1+0x2308] ;  /* 0x0023080001a67983 */ /* 0x000f280000300a00 */
[----:B------:R-:W4:Y:S04]  /*4b9f0*/  LDL.LU.64 R168, [R1+0x2300] ;  /* 0x0023000001a87983 */ /* 0x000f280000300a00 */
[----:B------:R1:W-:Y:S04]  /*4ba00*/  LDGSTS.E [R12+-0x77ff8], desc[UR60][R158.64], !P0 ;  /* 0x880080009e0c7fae */ /* 0x0003e8000c12187c */
[----:B------:R1:W-:Y:S01]  /*4ba10*/  LDGSTS.E [R7+-0x73ff8], desc[UR60][R156.64], !P0 ;  /* 0x8c0080009c077fae */ /* 0x0003e2000c12187c */
[----:B---3--:R-:W-:-:S04]  /*4ba20*/  IMAD.WIDE R170, R239, 0x4, R170 ;  /* 0x00000004efaa7825 */ /* 0x008fc800078e02aa */
[C---:B--2---:R-:W-:Y:S01]  /*4ba30*/  IMAD.WIDE R160, R239.reuse, 0x4, R160 ;  /* 0x00000004efa07825 */ /* 0x044fe200078e02a0 */
[----:B------:R2:W-:Y:S03]  /*4ba40*/  STL.64 [R1+0x1fe0], R170 ;  /* 0x001fe0aa01007387 */ /* 0x0005e60000100a00 */
[C---:B-1----:R-:W-:Y:S01]  /*4ba50*/  IMAD.WIDE R158, R239.reuse, 0x4, R230 ;  /* 0x00000004ef9e7825 */ /* 0x042fe200078e02e6 */
[----:B------:R1:W-:Y:S03]  /*4ba60*/  STL.64 [R1+0x1fe8], R160 ;  /* 0x001fe8a001007387 */ /* 0x0003e60000100a00 */
[----:B------:R-:W-:Y:S01]  /*4ba70*/  IMAD.WIDE R156, R239, 0x4, R246 ;  /* 0x00000004ef9c7825 */ /* 0x000fe200078e02f6 */
[----:B------:R-:W-:Y:S04]  /*4ba80*/  LDGSTS.E [R162+-0x7fff4], desc[UR60][R170.64], !P1 ;  /* 0x8000c000aaa27fae */ /* 0x000fe8000c92187c */
[----:B------:R3:W-:Y:S04]  /*4ba90*/  STL.64 [R1+0x1ff0], R158 ;  /* 0x001ff09e01007387 */ /* 0x0007e80000100a00 */
[----:B------:R-:W-:Y:S04]  /*4baa0*/  LDGSTS.E [R14+-0x7bff4], desc[UR60][R160.64], !P1 ;  /* 0x8400c000a00e7fae */ /* 0x000fe8000c92187c */
[----:B--2---:R-:W2:Y:S04]  /*4bab0*/  LDL.LU.64 R170, [R1+0x22f8] ;  /* 0x0022f80001aa7983 */ /* 0x004ea80000300a00 */
[----:B------:R3:W-:Y:S04]  /*4bac0*/  STL.64 [R1+0x2038], R156 ;  /* 0x0020389c01007387 */ /* 0x0007e80000100a00 */
[----:B-1----:R-:W2:Y:S04]  /*4bad0*/  LDL.LU.64 R160, [R1+0x22f0] ;  /* 0x0022f00001a07983 */ /* 0x002ea80000300a00 */
[----:B------:R-:W2:Y:S04]  /*4bae0*/  LDL.LU.64 R230, [R1+0x22e8] ;  /* 0x0022e80001e67983 */ /* 0x000ea80000300a00 */
[----:B------:R-:W2:Y:S01]  /*4baf0*/  LDL.LU.64 R246, [R1+0x22e0] ;  /* 0x0022e00001f67983 */ /* 0x000ea20000300a00 */
        /* <DEDUP_REMOVED lines=8> */
[----:B----4-:R-:W-:-:S04]  /*4bb80*/  IMAD.WIDE R164, R239, 0x4, R164 ;  /* 0x00000004efa47825 */ /* 0x010fc800078e02a4 */
        /* <DEDUP_REMOVED lines=8> */
[----:B----4-:R-:W4:Y:S04]  /*4bc10*/  LDL.LU.64 R164, [R1+0x22d0] ;  /* 0x0022d00001a47983 */ /* 0x010f280000300a00 */
[----:B------:R1:W-:Y:S04]  /*4bc20*/  STL.64 [R1+0x24b0], R156 ;  /* 0x0024b09c01007387 */ /* 0x0003e80000100a00 */
[----:B---3--:R-:W3:Y:S04]  /*4bc30*/  LDL.LU.64 R10, [R1+0x22c8] ;  /* 0x0022c800010a7983 */ /* 0x008ee80000300a00 */
[----:B------:R-:W3:Y:S04]  /*4bc40*/  LDL.LU.64 R166, [R1+0x22c0] ;  /* 0x0022c00001a67983 */ /* 0x000ee80000300a00 */
[----:B------:R-:W3:Y:S04]  /*4bc50*/  LDL.LU.64 R168, [R1+0x22b8] ;  /* 0x0022b80001a87983 */ /* 0x000ee80000300a00 */
[----:B------:R1:W-:Y:S04]  /*4bc60*/  LDGSTS.E [R12+-0x68000], desc[UR60][R158.64], !P0 ;  /* 0x980000009e0c7fae */ /* 0x0003e8000c12187c */
[----:B------:R1:W-:Y:S01]  /*4bc70*/  LDGSTS.E [R7+-0x64000], desc[UR60][R156.64], !P0 ;  /* 0x9c0000009c077fae */ /* 0x0003e2000c12187c */
[----:B--2---:R-:W-:-:S04]  /*4bc80*/  IMAD.WIDE R170, R239, 0x4, R170 ;  /* 0x00000004efaa7825 */ /* 0x004fc800078e02aa */
        /* <DEDUP_REMOVED lines=13> */
[----:B------:R-:W-:-:S02]  /*4bd60*/  ISETP.GE.U32.AND P0, PT, R155, 0x7ffffe52, PT ;  /* 0x7ffffe529b00780c */ /* 0x000fc40003f06070 */
[----:B------:R-:W-:Y:S01]  /*4bd70*/  IADD3 R13, R13, -0x130, RZ ;  /* 0xfffffed00d0d7810 */ /* 0x000fe20007ffe0ff */
[----:B------:R1:W-:Y:S01]  /*4bd80*/  LDGSTS.E [R12+-0x67ffc], desc[UR60][R158.64], !P1 ;  /* 0x980040009e0c7fae */ /* 0x0003e2000c92187c */
[----:B------:R-:W2:Y:S03]  /*4bd90*/  LDC R155, c[0x0][0x230] ;  /* 0x00008c00ff9b7b82 */ /* 0x000ea60000000800 */
[----:B------:R1:W-:Y:S01]  /*4bda0*/  LDGSTS.E [R7+-0x63ffc], desc[UR60][R156.64], !P1 ;  /* 0x9c0040009c077fae */ /* 0x0003e2000c92187c */
[----:B------:R-:W-:Y:S01]  /*4bdb0*/  ISETP.GE.U32.AND P1, PT, R13, 0x7ffffe51, PT ;  /* 0x7ffffe510d00780c */ /* 0x000fe20003f26070 */
[----:B------:R-:W-:-:S03]  /*4bdc0*/  VIADD R154, R154, 0xfffffeb3 ;  /* 0xfffffeb39a9a7836 */ /* 0x000fc60000000000 */
[----:B------:R-:W2:Y:S01]  /*4bdd0*/  LDC R13, c[0x0][0x230] ;  /* 0x00008c00ff0d7b82 */ /* 0x000ea20000000800 */
[----:B----4-:R-:W-:-:S04]  /*4bde0*/  IMAD.WIDE R164, R239, 0x4, R164 ;  /* 0x00000004efa47825 */ /* 0x010fc800078e02a4 */
[C---:B---3--:R-:W-:Y:S01]  /*4bdf0*/  IMAD.WIDE R10, R239.reuse, 0x4, R10 ;  /* 0x00000004ef0a7825 */ /* 0x048fe200078e020a */
[----:B------:R3:W-:Y:S03]  /*4be00*/  STL.64 [R1+0x24e0], R164 ;  /* 0x0024e0a401007387 */ /* 0x0007e60000100a00 */
[C---:B-1----:R-:W-:Y:S01]  /*4be10*/  IMAD.WIDE R158, R239.reuse, 0x4, R166 ;  /* 0x00000004ef9e7825 */ /* 0x042fe200078e02a6 */
[----:B------:R1:W-:Y:S03]  /*4be20*/  STL.64 [R1+0x24e8], R10 ;  /* 0x0024e80a01007387 */ /* 0x0003e60000100a00 */
[C---:B------:R-:W-:Y:S01]  /*4be30*/  IMAD.WIDE R156, R239.reuse, 0x4, R168 ;  /* 0x00000004ef9c7825 */ /* 0x040fe200078e02a8 */
[----:B------:R-:W-:Y:S04]  /*4be40*/  LDGSTS.E [R162+-0x6fff8], desc[UR60][R164.64], !P0 ;  /* 0x90008000a4a27fae */ /* 0x000fe8000c12187c */
[----:B------:R4:W-:Y:S04]  /*4be50*/  STL.64 [R1+0x24f8], R158 ;  /* 0x0024f89e01007387 */ /* 0x0009e80000100a00 */
[----:B------:R-:W-:Y:S04]  /*4be60*/  LDGSTS.E [R14+-0x6bff8], desc[UR60][R10.64], !P0 ;  /* 0x940080000a0e7fae */ /* 0x000fe8000c12187c */
[----:B---3--:R-:W3:Y:S04]  /*4be70*/  LDL.LU.64 R164, [R1+0x2278] ;  /* 0x0022780001a47983 */ /* 0x008ee80000300a00 */
[----:B------:R4:W-:Y:S04]  /*4be80*/  STL.64 [R1+0x2500], R156 ;  /* 0x0025009c01007387 */ /* 0x0009e80000100a00 */
[----:B-1----:R-:W3:Y:S04]  /*4be90*/  LDL.LU.64 R10, [R1+0x2268] ;  /* 0x00226800010a7983 */ /* 0x002ee80000300a00 */
[----:B------:R-:W3:Y:S04]  /*4bea0*/  LDL.LU.64 R166, [R1+0x2260] ;  /* 0x0022600001a67983 */ /* 0x000ee80000300a00 */
[----:B------:R-:W3:Y:S04]  /*4beb0*/  LDL.LU.64 R168, [R1+0x2258] ;  /* 0x0022580001a87983 */ /* 0x000ee80000300a00 */
[----:B------:R4:W-:Y:S04]  /*4bec0*/  LDGSTS.E [R12+-0x67ff8], desc[UR60][R158.64], !P0 ;  /* 0x980080009e0c7fae */ /* 0x0009e8000c12187c */
[----:B------:R1:W-:Y:S01]  /*4bed0*/  LDGSTS.E [R7+-0x63ff8], desc[UR60][R156.64], !P0 ;  /* 0x9c0080009c077fae */ /* 0x0003e2000c12187c */
[----:B--2---:R-:W-:-:S04]  /*4bee0*/  IMAD.WIDE R170, R239, 0x4, R170 ;  /* 0x00000004efaa7825 */ /* 0x004fc800078e02aa */
        /* <DEDUP_REMOVED lines=8> */
[----:B--2---:R-:W2:Y:S04]  /*4bf70*/  LDL.LU.64 R170, [R1+0x2250] ;  /* 0x0022500001aa7983 */ /* 0x004ea80000300a00 */
        /* <DEDUP_REMOVED lines=12> */
[----:B---3--:R-:W-:-:S04]  /*4c040*/  IMAD.WIDE R164, R239, 0x4, R164 ;  /* 0x00000004efa47825 */ /* 0x008fc800078e02a4 */
        /* <DEDUP_REMOVED lines=37> */
[----:B---3--:R-:W-:-:S04]  /*4c2a0*/  IMAD.WIDE R164, R239, 0x4, R164 ;  /* 0x00000004efa47825 */ /* 0x008fc800078e02a4 */
        /* <DEDUP_REMOVED lines=8> */
[----:B---3--:R-:W3:Y:S04]  /*4c330*/  LDL.LU.64 R164, [R1+0x21f0] ;  /* 0x0021f00001a47983 */ /* 0x008ee80000300a00 */
[----:B------:R1:W-:Y:S04]  /*4c340*/  STL.64 [R1+0x3320], R156 ;  /* 0x0033209c01007387 */ /* 0x0003e80000100a00 */
[----:B----4-:R-:W4:Y:S04]  /*4c350*/  LDL.LU.64 R10, [R1+0x21e8] ;  /* 0x0021e800010a7983 */ /* 0x010f280000300a00 */
[----:B------:R-:W4:Y:S04]  /*4c360*/  LDL.LU.64 R166, [R1+0x21e0] ;  /* 0x0021e00001a67983 */ /* 0x000f280000300a00 */
[----:B------:R-:W4:Y:S04]  /*4c370*/  LDL.LU.64 R168, [R1+0x21d8] ;  /* 0x0021d80001a87983 */ /* 0x000f280000300a00 */
        /* <DEDUP_REMOVED lines=24> */
[----:B---3--:R-:W-:-:S04]  /*4c500*/  IMAD.WIDE R164, R239, 0x4, R164 ;  /* 0x00000004efa47825 */ /* 0x008fc800078e02a4 */
        /* <DEDUP_REMOVED lines=22> */
[----:B------:R1:W-:Y:S01]  /*4c670*/  STL.64 [R1+0x36f8], R158 ;  /* 0x0036f89e01007387 */ /* 0x0003e20000100a00 */
[----:B------:R-:W-:Y:S01]  /*4c680*/  ISETP.GE.U32.AND P0, PT, R154, 0x7ffffe12, PT ;  /* 0x7ffffe129a00780c */ /* 0x000fe20003f06070 */
[----:B------:R-:W-:Y:S01]  /*4c690*/  VIADD R155, R155, 0xfffffe90 ;  /* 0xfffffe909b9b7836 */ /* 0x000fe20000000000 */
[----:B------:R-:W1:Y:S01]  /*4c6a0*/  LDC R154, c[0x0][0x230] ;  /* 0x00008c00ff9a7b82 */ /* 0x000e620000000800 */
[----:B------:R4:W-:Y:S04]  /*4c6b0*/  LDGSTS.E [R14+-0x4bffc], desc[UR60][R160.64], !P1 ;  /* 0xb4004000a00e7fae */ /* 0x0009e8000c92187c */
[----:B------:R-:W3:Y:S04]  /*4c6c0*/  LDL.LU.64 R162, [R1+0x2190] ;  /* 0x0021900001a27983 */ /* 0x000ee80000300a00 */
[----:B------:R1:W-:Y:S04]  /*4c6d0*/  STL.64 [R1+0x3700], R156 ;  /* 0x0037009c01007387 */ /* 0x0003e80000100a00 */
[----:B--2---:R-:W2:Y:S04]  /*4c6e0*/  LDL.LU.64 R170, [R1+0x2188] ;  /* 0x0021880001aa7983 */ /* 0x004ea80000300a00 */
[----:B------:R-:W2:Y:S04]  /*4c6f0*/  LDL.LU.64 R230, [R1+0x2180] ;  /* 0x0021800001e67983 */ /* 0x000ea80000300a00 */
[----:B------:R-:W2:Y:S01]  /*4c700*/  LDL.LU.64 R246, [R1+0x2178] ;  /* 0x0021780001f67983 */ /* 0x000ea20000300a00 */
[----:B----4-:R-:W-:-:S03]  /*4c710*/  IADD3 R160, R6, 0x100000, RZ ;  /* 0x0010000006a07810 */ /* 0x010fc60007ffe0ff */
[----:B------:R1:W-:Y:S04]  /*4c720*/  LDGSTS.E [R12+-0x47ffc], desc[UR60][R158.64], !P1 ;  /* 0xb80040009e0c7fae */ /* 0x0003e8000c92187c */
[----:B------:R4:W-:Y:S01]  /*4c730*/  LDGSTS.E [R7+-0x43ffc], desc[UR60][R156.64], !P1 ;  /* 0xbc0040009c077fae */ /* 0x0009e2000c92187c */
[----:B------:R-:W-:Y:S01]  /*4c740*/  ISETP.GE.U32.AND P1, PT, R155, 0x7ffffe11, PT ;  /* 0x7ffffe119b00780c */ /* 0x000fe20003f26070 */
[----:B---3--:R-:W-:-:S04]  /*4c750*/  IMAD.WIDE R164, R239, 0x4, R164 ;  /* 0x00000004efa47825 */ /* 0x008fc800078e02a4 */
[----:B------:R-:W-:Y:S01]  /*4c760*/  IMAD.WIDE R10, R239, 0x4, R10 ;  /* 0x00000004ef0a7825 */ /* 0x000fe200078e020a */
[----:B------:R3:W-:Y:S03]  /*4c770*/  STL.64 [R1+0x3708], R164 ;  /* 0x003708a401007387 */ /* 0x0007e60000100a00 */
[----:B------:R-:W-:Y:S02]  /*4c780*/  VIADD R13, R13, 0xfffffeef ;  /* 0xfffffeef0d0d7836 */ /* 0x000fe40000000000 */
[C---:B-1----:R-:W-:Y:S01]  /*4c790*/  IMAD.WIDE R158, R239.reuse, 0x4, R166 ;  /* 0x00000004ef9e7825 */ /* 0x042fe200078e02a6 */
[----:B------:R1:W-:Y:S01]  /*4c7a0*/  STL.64 [R1+0x3710], R10 ;  /* 0x0037100a01007387 */ /* 0x0003e20000100a00 */
[----:B------:R-:W-:Y:S01]  /*4c7b0*/  IADD3 R154, R154, -0x112, RZ ;  /* 0xfffffeee9a9a7810 */ /* 0x000fe20007ffe0ff */
[----:B------:R-:W2:Y:S01]  /*4c7c0*/  LDC R155, c[0x0][0x230] ;  /* 0x00008c00ff9b7b82 */ /* 0x000ea20000000800 */
[C---:B----4-:R-:W-:Y:S01]  /*4c7d0*/  IMAD.WIDE R156, R239.reuse, 0x4, R168 ;  /* 0x00000004ef9c7825 */ /* 0x050fe200078e02a8 */
[----:B------:R2:W-:Y:S04]  /*4c7e0*/  LDGSTS.E [R160+-0x4fff8], desc[UR60][R164.64], !P0 ;  /* 0xb0008000a4a07fae */ /* 0x0005e8000c12187c */
        /* <DEDUP_REMOVED lines=9> */
[----:B------:R-:W-:-:S04]  /*4c880*/  IMAD.WIDE R162, R239, 0x4, R162 ;  /* 0x00000004efa27825 */ /* 0x000fc800078e02a2 */
[C---:B--2---:R-:W-:Y:S01]  /*4c890*/  IMAD.WIDE R160, R239.reuse, 0x4, R170 ;  /* 0x00000004efa07825 */ /* 0x044fe200078e02aa */
[----:B------:R2:W-:Y:S03]  /*4c8a0*/  STL.64 [R1+0x3728], R162 ;  /* 0x003728a201007387 */ /* 0x0005e60000100a00 */
[C---:B----4-:R-:W-:Y:S01]  /*4c8b0*/  IMAD.WIDE R158, R239.reuse, 0x4, R230 ;  /* 0x00000004ef9e7825 */ /* 0x050fe200078e02e6 */
[----:B------:R4:W-:Y:S03]  /*4c8c0*/  STL.64 [R1+0x3730], R160 ;  /* 0x003730a001007387 */ /* 0x0009e60000100a00 */
[----:B-1----:R-:W-:Y:S01]  /*4c8d0*/  IMAD.WIDE R156, R239, 0x4, R246 ;  /* 0x00000004ef9c7825 */ /* 0x002fe200078e02f6 */
[----:B------:R1:W-:Y:S04]  /*4c8e0*/  LDGSTS.E [R14+-0x4fff4], desc[UR60][R162.64], !P1 ;  /* 0xb000c000a20e7fae */ /* 0x0003e8000c92187c */
[----:B------:R4:W-:Y:S01]  /*4c8f0*/  STL.64 [R1+0x3738], R158 ;  /* 0x0037389e01007387 */ /* 0x0009e20000100a00 */
[----:B------:R-:W-:Y:S01]  /*4c900*/  ISETP.GE.U32.AND P0, PT, R13, 0x7ffffe70, PT ;  /* 0x7ffffe700d00780c */ /* 0x000fe20003f06070 */
[----:B------:R-:W-:Y:S01]  /*4c910*/  VIADD R6, R6, 0x100000 ;  /* 0x0010000006067836 */ /* 0x000fe20000000000 */
[----:B------:R-:W4:Y:S01]  /*4c920*/  LDC R13, c[0x0][0x230] ;  /* 0x00008c00ff0d7b82 */ /* 0x000f220000000800 */
[----:B------:R1:W-:Y:S04]  /*4c930*/  LDGSTS.E [R12+-0x4bff4], desc[UR60][R160.64], !P1 ;  /* 0xb400c000a00c7fae */ /* 0x0003e8000c92187c */
[----:B--2---:R-:W2:Y:S04]  /*4c940*/  LDL.LU.64 R162, [R1+0x2090] ;  /* 0x0020900001a27983 */ /* 0x004ea80000300a00 */
[----:B------:R4:W-:Y:S04]  /*4c950*/  STL.64 [R1+0x3740], R156 ;  /* 0x0037409c01007387 */ /* 0x0009e80000100a00 */
[----:B------:R-:W2:Y:S04]  /*4c960*/  LDL.LU.64 R170, [R1+0x2098] ;  /* 0x0020980001aa7983 */ /* 0x000ea80000300a00 */
[----:B------:R-:W2:Y:S04]  /*4c970*/  LDL.LU.64 R230, [R1+0x20a0] ;  /* 0x0020a00001e67983 */ /* 0x000ea80000300a00 */
[----:B------:R-:W2:Y:S01]  /*4c980*/  LDL.LU.64 R246, [R1+0x20e0] ;  /* 0x0020e00001f67983 */ /* 0x000ea20000300a00 */
[----:B-1----:R-:W-:-:S03]  /*4c990*/  VIADD R14, R5, 0x100000 ;  /* 0x00100000050e7836 */ /* 0x002fc60000000000 */
[----:B------:R1:W-:Y:S01]  /*4c9a0*/  LDGSTS.E [R6+-0x47ff4], desc[UR60][R158.64], !P1 ;  /* 0xb800c0009e067fae */ /* 0x0003e2000c92187c */
[----:B------:R-:W-:-:S03]  /*4c9b0*/  VIADD R12, R5, 0x100000 ;  /* 0x00100000050c7836 */ /* 0x000fc60000000000 */
[----:B------:R1:W-:Y:S01]  /*4c9c0*/  LDGSTS.E [R7+-0x43ff4], desc[UR60][R156.64], !P1 ;  /* 0xbc00c0009c077fae */ /* 0x0003e2000c92187c */
[----:B------:R-:W-:Y:S01]  /*4c9d0*/  ISETP.GE.U32.AND P1, PT, R154, 0x7ffffe6f, PT ;  /* 0x7ffffe6f9a00780c */ /* 0x000fe20003f26070 */
[----:B---3--:R-:W-:-:S04]  /*4c9e0*/  IMAD.WIDE R10, R239, 0x4, R10 ;  /* 0x00000004ef0a7825 */ /* 0x008fc800078e020a */
[----:B----4-:R-:W-:-:S04]  /*4c9f0*/  IMAD.WIDE R160, R239, 0x4, R164 ;  /* 0x00000004efa07825 */ /* 0x010fc800078e02a4 */
[----:B-1----:R-:W-:Y:S01]  /*4ca00*/  IMAD.WIDE R158, R239, 0x4, R166 ;  /* 0x00000004ef9e7825 */ /* 0x002fe200078e02a6 */
[----:B------:R-:W-:Y:S01]  /*4ca10*/  STL.64 [R1+0x2050], R160 ;  /* 0x002050a001007387 */ /* 0x000fe20000100a00 */
[----:B------:R-:W-:Y:S01]  /*4ca20*/  IADD3 R7, R5, 0x100000, RZ ;  /* 0x0010000005077810 */ /* 0x000fe20007ffe0ff */
[----:B------:R-:W1:Y:S01]  /*4ca30*/  LDC R154, c[0x0][0x230] ;  /* 0x00008c00ff9a7b82 */ /* 0x000e620000000800 */
[----:B------:R-:W-:Y:S01]  /*4ca40*/  IMAD.WIDE R156, R239, 0x4, R168 ;  /* 0x00000004ef9c7825 */ /* 0x000fe200078e02a8 */
[----:B------:R3:W-:Y:S04]  /*4ca50*/  STL.64 [R1+0x2078], R10 ;  /* 0x0020780a01007387 */ /* 0x0007e80000100a00 */
[----:B------:R4:W-:Y:S01]  /*4ca60*/  STL.64 [R1+0x2080], R158 ;  /* 0x0020809e01007387 */ /* 0x0009e20000100a00 */
[----:B------:R-:W-:-:S03]  /*4ca70*/  VIADD R6, R5, 0x100000 ;  /* 0x0010000005067836 */ /* 0x000fc60000000000 */
[----:B------:R4:W-:Y:S04]  /*4ca80*/  LDGSTS.E [R14+-0x80000], desc[UR60][R160.64], !P0 ;  /* 0x80000000a00e7fae */ /* 0x0009e8000c12187c */
[----:B------:R-:W4:Y:S04]  /*4ca90*/  LDL.LU.64 R164, [R1+0x2120] ;  /* 0x0021200001a47983 */ /* 0x000f280000300a00 */
[----:B------:R-:W-:Y:S04]  /*4caa0*/  LDGSTS.E [R12+-0x7c000], desc[UR60][R10.64], !P0 ;  /* 0x840000000a0c7fae */ /* 0x000fe8000c12187c */
[----:B------:R4:W-:Y:S04]  /*4cab0*/  STL.64 [R1+0x2088], R156 ;  /* 0x0020889c01007387 */ /* 0x0009e80000100a00 */
[----:B------:R4:W-:Y:S04]  /*4cac0*/  LDGSTS.E [R7+-0x78000], desc[UR60][R158.64], !P0 ;  /* 0x880000009e077fae */ /* 0x0009e8000c12187c */
[----:B---3--:R-:W3:Y:S04]  /*4cad0*/  LDL.LU.64 R10, [R1+0x2138] ;  /* 0x00213800010a7983 */ /* 0x008ee80000300a00 */
[----:B------:R-:W3:Y:S04]  /*4cae0*/  LDL.LU.64 R166, [R1+0x2140] ;  /* 0x0021400001a67983 */ /* 0x000ee80000300a00 */
[----:B------:R-:W3:Y:S01]  /*4caf0*/  LDL.LU.64 R168, [R1+0x2148] ;  /* 0x0021480001a87983 */ /* 0x000ee20000300a00 */
[----:B--2---:R-:W-:-:S03]  /*4cb00*/  IMAD.WIDE R162, R239, 0x4, R162 ;  /* 0x00000004efa27825 */ /* 0x004fc600078e02a2 */
[----:B------:R2:W-:Y:S01]  /*4cb10*/  LDGSTS.E [R6+-0x74000], desc[UR60][R156.64], !P0 ;  /* 0x8c0000009c067fae */ /* 0x0005e2000c12187c */
[----:B----4-:R-:W-:-:S03]  /*4cb20*/  IMAD.WIDE R160, R239, 0x4, R170 ;  /* 0x00000004efa07825 */ /* 0x010fc600078e02aa */
[----:B------:R4:W-:Y:S01]  /*4cb30*/  STL.64 [R1+0x2090], R162 ;  /* 0x002090a201007387 */ /* 0x0009e20000100a00 */
[----:B------:R-:W-:-:S03]  /*4cb40*/  IMAD.WIDE R158, R239, 0x4, R230 ;  /* 0x00000004ef9e7825 */ /* 0x000fc600078e02e6 */
[----:B------:R1:W-:Y:S01]  /*4cb50*/  STL.64 [R1+0x2098], R160 ;  /* 0x002098a001007387 */ /* 0x0003e20000100a00 */
[----:B--2---:R-:W-:-:S03]  /*4cb60*/  IMAD.WIDE R156, R239, 0x4, R246 ;  /* 0x00000004ef9c7825 */ /* 0x004fc600078e02f6 */
[----:B------:R-:W-:Y:S04]  /*4cb70*/  LDGSTS.E [R14+-0x7fffc], desc[UR60][R162.64], !P1 ;  /* 0x80004000a20e7fae */ /* 0x000fe8000c92187c */
[----:B------:R2:W-:Y:S01]  /*4cb80*/  STL.64 [R1+0x20a0], R158 ;  /* 0x0020a09e01007387 */ /* 0x0005e20000100a00 */
[----:B------:R-:W-:-:S03]  /*4cb90*/  VIADD R155, R155, 0xfffffeed ;  /* 0xfffffeed9b9b7836 */ /* 0x000fc60000000000 */
[----:B------:R2:W-:Y:S04]  /*4cba0*/  LDGSTS.E [R12+-0x7bffc], desc[UR60][R160.64], !P1 ;  /* 0x84004000a00c7fae */ /* 0x0005e8000c92187c */
[----:B----4-:R-:W4:Y:S04]  /*4cbb0*/  LDL.LU.64 R162, [R1+0x2150] ;  /* 0x0021500001a27983 */ /* 0x010f280000300a00 */
[----:B------:R3:W-:Y:S04]  /*4cbc0*/  STL.64 [R1+0x20e0], R156 ;  /* 0x0020e09c01007387 */ /* 0x0007e80000100a00 */
[----:B------:R-:W4:Y:S04]  /*4cbd0*/  LDL.LU.64 R170, [R1+0x2158] ;  /* 0x0021580001aa7983 */ /* 0x000f280000300a00 */
[----:B------:R-:W4:Y:S04]  /*4cbe0*/  LDL.LU.64 R230, [R1+0x2160] ;  /* 0x0021600001e67983 */ /* 0x000f280000300a00 */
[----:B------:R-:W4:Y:S01]  /*4cbf0*/  LDL.LU.64 R246, [R1+0x2170] ;  /* 0x0021700001f67983 */ /* 0x000f220000300a00 */
[----:B------:R-:W-:-:S02]  /*4cc00*/  ISETP.GE.U32.AND P0, PT, R155, 0x7ffffe6e, PT ;  /* 0x7ffffe6e9b00780c */ /* 0x000fc40003f06070 */
[----:B------:R-:W-:Y:S01]  /*4cc10*/  IADD3 R13, R13, -0x114, RZ ;  /* 0xfffffeec0d0d7810 */ /* 0x000fe20007ffe0ff */
[----:B------:R3:W-:Y:S01]  /*4cc20*/  LDGSTS.E [R7+-0x77ffc], desc[UR60][R158.64], !P1 ;  /* 0x880040009e077fae */ /* 0x0007e2000c92187c */
[----:B------:R-:W4:Y:S03]  /*4cc30*/  LDC R155, c[0x0][0x230] ;  /* 0x00008c00ff9b7b82 */ /* 0x000f260000000800 */
[----:B------:R3:W-:Y:S01]  /*4cc40*/  LDGSTS.E [R6+-0x73ffc], desc[UR60][R156.64], !P1 ;  /* 0x8c0040009c067fae */ /* 0x0007e2000c92187c */
[----:B------:R-:W-:Y:S01]  /*4cc50*/  ISETP.GE.U32.AND P1, PT, R13, 0x7ffffe6d, PT ;  /* 0x7ffffe6d0d00780c */ /* 0x000fe20003f26070 */
[----:B-1----:R-:W-:-:S03]  /*4cc60*/  VIADD R154, R154, 0xfffffecf ;  /* 0xfffffecf9a9a7836 */ /* 0x002fc60000000000 */
[----:B------:R-:W1:Y:S01]  /*4cc70*/  LDC R13, c[0x0][0x230] ;  /* 0x00008c00ff0d7b82 */ /* 0x000e620000000800 */
[----:B--2---:R-:W-:-:S05]  /*4cc80*/  IMAD.WIDE R160, R239, 0x4, R164 ;  /* 0x00000004efa07825 */ /* 0x004fca00078e02a4 */
[----:B------:R-:W-:Y:S04]  /*4cc90*/  STL.64 [R1+0x2120], R160 ;  /* 0x002120a001007387 */ /* 0x000fe80000100a00 */
[----:B------:R2:W-:Y:S01]  /*4cca0*/  LDGSTS.E [R14+-0x7fff8], desc[UR60][R160.64], !P0 ;  /* 0x80008000a00e7fae */ /* 0x0005e2000c12187c */
[----:B---3--:R-:W-:-:S04]  /*4ccb0*/  IMAD.WIDE R10, R239, 0x4, R10 ;  /* 0x00000004ef0a7825 */ /* 0x008fc800078e020a */
[C---:B------:R-:W-:Y:S01]  /*4ccc0*/  IMAD.WIDE R158, R239.reuse, 0x4, R166 ;  /* 0x00000004ef9e7825 */ /* 0x040fe200078e02a6 */
[----:B------:R3:W-:Y:S03]  /*4ccd0*/  STL.64 [R1+0x2138], R10 ;  /* 0x0021380a01007387 */ /* 0x0007e60000100a00 */
[C---:B------:R-:W-:Y:S01]  /*4cce0*/  IMAD.WIDE R156, R239.reuse, 0x4, R168 ;  /* 0x00000004ef9c7825 */ /* 0x040fe200078e02a8 */
[----:B------:R1:W-:Y:S04]  /*4ccf0*/  STL.64 [R1+0x2140], R158 ;  /* 0x0021409e01007387 */ /* 0x0003e80000100a00 */
[----:B------:R-:W2:Y:S04]  /*4cd00*/  LDL.LU.64 R164, [R1+0x2168] ;  /* 0x0021680001a47983 */ /* 0x000ea80000300a00 */
[----:B------:R-:W-:Y:S04]  /*4cd10*/  LDGSTS.E [R12+-0x7bff8], desc[UR60][R10.64], !P0 ;  /* 0x840080000a0c7fae */ /* 0x000fe8000c12187c */
[----:B------:R1:W-:Y:S04]  /*4cd20*/  STL.64 [R1+0x2148], R156 ;  /* 0x0021489c01007387 */ /* 0x0003e80000100a00 */
[----:B------:R1:W-:Y:S04]  /*4cd30*/  LDGSTS.E [R7+-0x77ff8], desc[UR60][R158.64], !P0 ;  /* 0x880080009e077fae */ /* 0x0003e8000c12187c */
[----:B---3--:R-:W3:Y:S04]  /*4cd40*/  LDL.LU.64 R10, [R1+0x2130] ;  /* 0x00213000010a7983 */ /* 0x008ee80000300a00 */
[----:B------:R-:W3:Y:S04]  /*4cd50*/  LDL.LU.64 R166, [R1+0x2128] ;  /* 0x0021280001a67983 */ /* 0x000ee80000300a00 */
[----:B------:R-:W3:Y:S01]  /*4cd60*/  LDL.LU.64 R168, [R1+0x2118] ;  /* 0x0021180001a87983 */ /* 0x000ee20000300a00 */
[----:B----4-:R-:W-:-:S03]  /*4cd70*/  IMAD.WIDE R162, R239, 0x4, R162 ;  /* 0x00000004efa27825 */ /* 0x010fc600078e02a2 */
[----:B------:R4:W-:Y:S01]  /*4cd80*/  LDGSTS.E [R6+-0x73ff8], desc[UR60][R156.64], !P0 ;  /* 0x8c0080009c067fae */ /* 0x0009e2000c12187c */
[----:B--2---:R-:W-:-:S03]  /*4cd90*/  IMAD.WIDE R160, R239, 0x4, R170 ;  /* 0x00000004efa07825 */ /* 0x004fc600078e02aa */
[----:B------:R2:W-:Y:S01]  /*4cda0*/  STL.64 [R1+0x2150], R162 ;  /* 0x002150a201007387 */ /* 0x0005e20000100a00 */
[----:B-1----:R-:W-:-:S03]  /*4cdb0*/  IMAD.WIDE R158, R239, 0x4, R230 ;  /* 0x00000004ef9e7825 */ /* 0x002fc600078e02e6 */
[----:B------:R1:W-:Y:S01]  /*4cdc0*/  STL.64 [R1+0x2158], R160 ;  /* 0x002158a001007387 */ /* 0x0003e20000100a00 */
[----:B----4-:R-:W-:-:S03]  /*4cdd0*/  IMAD.WIDE R156, R239, 0x4, R246 ;  /* 0x00000004ef9c7825 */ /* 0x010fc600078e02f6 */
[----:B------:R-:W-:Y:S04]  /*4cde0*/  LDGSTS.E [R14+-0x7fff4], desc[UR60][R162.64], !P1 ;  /* 0x8000c000a20e7fae */ /* 0x000fe8000c92187c */
        /* <DEDUP_REMOVED lines=9> */
[----:B------:R-:W2:Y:S04]  /*4ce80*/  LDL.LU.64 R246, [R1+0x20f8] ;  /* 0x0020f80001f67983 */ /* 0x000ea80000300a00 */
[----:B------:R4:W-:Y:S04]  /*4ce90*/  LDGSTS.E [R7+-0x77ff4], desc[UR60][R158.64], !P1 ;  /* 0x8800c0009e077fae */ /* 0x0009e8000c92187c */
[----:B------:R4:W-:Y:S01]  /*4cea0*/  LDGSTS.E [R6+-0x73ff4], desc[UR60][R156.64], !P1 ;  /* 0x8c00c0009c067fae */ /* 0x0009e2000c92187c */
[----:B------:R-:W-:Y:S01]  /*4ceb0*/  ISETP.GE.U32.AND P1, PT, R155, 0x7ffffe4f, PT ;  /* 0x7ffffe4f9b00780c */ /* 0x000fe20003f26070 */
[----:B---3--:R-:W-:Y:S01]  /*4cec0*/  IMAD.WIDE R10, R239, 0x4, R10 ;  /* 0x00000004ef0a7825 */ /* 0x008fe200078e020a */
[----:B------:R-:W-:Y:S01]  /*4ced0*/  IADD3 R13, R13, -0x133, RZ ;  /* 0xfffffecd0d0d7810 */ /* 0x000fe20007ffe0ff */
[----:B------:R-:W3:Y:S02]  /*4cee0*/  LDC R155, c[0x0][0x230] ;  /* 0x00008c00ff9b7b82 */ /* 0x000ee40000000800 */
[----:B-1----:R-:W-:-:S04]  /*4cef0*/  IMAD.WIDE R160, R239, 0x4, R164 ;  /* 0x00000004efa07825 */ /* 0x002fc800078e02a4 */
[C---:B----4-:R-:W-:Y:S01]  /*4cf00*/  IMAD.WIDE R158, R239.reuse, 0x4, R166 ;  /* 0x00000004ef9e7825 */ /* 0x050fe200078e02a6 */
[----:B------:R-:W-:Y:S03]  /*4cf10*/  STL.64 [R1+0x23e0], R160 ;  /* 0x0023e0a001007387 */ /* 0x000fe60000100a00 */
[C---:B------:R-:W-:Y:S01]  /*4cf20*/  IMAD.WIDE R156, R239.reuse, 0x4, R168 ;  /* 0x00000004ef9c7825 */ /* 0x040fe200078e02a8 */
[----:B------:R1:W-:Y:S04]  /*4cf30*/  STL.64 [R1+0x23e8], R10 ;  /* 0x0023e80a01007387 */ /* 0x0003e80000100a00 */
[----:B------:R4:W-:Y:S04]  /*4cf40*/  STL.64 [R1+0x23f0], R158 ;  /* 0x0023f09e01007387 */ /* 0x0009e80000100a00 */
[----:B------:R4:W-:Y:S04]  /*4cf50*/  LDGSTS.E [R14+-0x70000], desc[UR60][R160.64], !P0 ;  /* 0x90000000a00e7fae */ /* 0x0009e8000c12187c */
[----:B------:R-:W3:Y:S04]  /*4cf60*/  LDL.LU.64 R164, [R1+0x20f0] ;  /* 0x0020f00001a47983 */ /* 0x000ee80000300a00 */
[----:B------:R-:W-:Y:S04]  /*4cf70*/  LDGSTS.E [R12+-0x6c000], desc[UR60][R10.64], !P0 ;  /* 0x940000000a0c7fae */ /* 0x000fe8000c12187c */
[----:B------:R4:W-:Y:S04]  /*4cf80*/  STL.64 [R1+0x23f8], R156 ;  /* 0x0023f89c01007387 */ /* 0x0009e80000100a00 */
[----:B------:R4:W-:Y:S04]  /*4cf90*/  LDGSTS.E [R7+-0x68000], desc[UR60][R158.64], !P0 ;  /* 0x980000009e077fae */ /* 0x0009e8000c12187c */
[----:B-1----:R-:W3:Y:S01]  /*4cfa0*/  LDL.LU.64 R10, [R1+0x20e8] ;  /* 0x0020e800010a7983 */ /* 0x002ee20000300a00 */
[----:B--2---:R-:W-:-:S03]  /*4cfb0*/  IMAD.WIDE R162, R239, 0x4, R162 ;  /* 0x00000004efa27825 */ /* 0x004fc600078e02a2 */
[----:B------:R-:W2:Y:S01]  /*4cfc0*/  LDL.LU.64 R166, [R1+0x20d8] ;  /* 0x0020d80001a67983 */ /* 0x000ea20000300a00 */
[----:B----4-:R-:W-:-:S03]  /*4cfd0*/  IMAD.WIDE R160, R239, 0x4, R170 ;  /* 0x00000004efa07825 */ /* 0x010fc600078e02aa */
[----:B------:R-:W4:Y:S01]  /*4cfe0*/  LDL.LU.64 R168, [R1+0x20d0] ;  /* 0x0020d00001a87983 */ /* 0x000f220000300a00 */
[----:B------:R-:W-:-:S03]  /*4cff0*/  IMAD.WIDE R158, R239, 0x4, R230 ;  /* 0x00000004ef9e7825 */ /* 0x000fc600078e02e6 */
[----:B------:R1:W-:Y:S04]  /*4d000*/  LDGSTS.E [R6+-0x64000], desc[UR60][R156.64], !P0 ;  /* 0x9c0000009c067fae */ /* 0x0003e8000c12187c */
[----:B------:R1:W-:Y:S04]  /*4d010*/  STL.64 [R1+0x2408], R162 ;  /* 0x002408a201007387 */ /* 0x0003e80000100a00 */
[----:B------:R3:W-:Y:S01]  /*4d020*/  STL.64 [R1+0x2410], R160 ;  /* 0x002410a001007387 */ /* 0x0007e20000100a00 */
[----:B-1----:R-:W-:-:S03]  /*4d030*/  IMAD.WIDE R156, R239, 0x4, R246 ;  /* 0x00000004ef9c7825 */ /* 0x002fc600078e02f6 */
[----:B------:R-:W-:Y:S04]  /*4d040*/  LDGSTS.E [R14+-0x6fffc], desc[UR60][R162.64], !P1 ;  /* 0x90004000a20e7fae */ /* 0x000fe8000c92187c */
[----:B------:R2:W-:Y:S01]  /*4d050*/  STL.64 [R1+0x2418], R158 ;  /* 0x0024189e01007387 */ /* 0x0005e20000100a00 */
[----:B------:R-:W-:Y:S01]  /*4d060*/  ISETP.GE.U32.AND P0, PT, R13, 0x7ffffe4e, PT ;  /* 0x7ffffe4e0d00780c */ /* 0x000fe20003f06070 */
[----:B------:R-:W-:Y:S01]  /*4d070*/  VIADD R154, R154, 0xfffffecc ;  /* 0xfffffecc9a9a7836 */ /* 0x000fe20000000000 */
[----:B------:R-:W1:Y:S01]  /*4d080*/  LDC R13, c[0x0][0x230] ;  /* 0x00008c00ff0d7b82 */ /* 0x000e620000000800 */
[----:B------:R1:W-:Y:S04]  /*4d090*/  LDGSTS.E [R12+-0x6bffc], desc[UR60][R160.64], !P1 ;  /* 0x94004000a00c7fae */ /* 0x0003e8000c92187c */
[----:B------:R-:W4:Y:S04]  /*4d0a0*/  LDL.LU.64 R162, [R1+0x20c8] ;  /* 0x0020c80001a27983 */ /* 0x000f280000300a00 */
[----:B------:R4:W-:Y:S04]  /*4d0b0*/  STL.64 [R1+0x2420], R156 ;  /* 0x0024209c01007387 */ /* 0x0009e80000100a00 */
[----:B------:R-:W4:Y:S04]  /*4d0c0*/  LDL.LU.64 R170, [R1+0x20c0] ;  /* 0x0020c00001aa7983 */ /* 0x000f280000300a00 */
[----:B------:R-:W4:Y:S04]  /*4d0d0*/  LDL.LU.64 R230, [R1+0x20b8] ;  /* 0x0020b80001e67983 */ /* 0x000f280000300a00 */
[----:B------:R-:W4:Y:S04]  /*4d0e0*/  LDL.LU.64 R246, [R1+0x20b0] ;  /* 0x0020b00001f67983 */ /* 0x000f280000300a00 */
[----:B------:R2:W-:Y:S04]  /*4d0f0*/  LDGSTS.E [R7+-0x67ffc], desc[UR60][R158.64], !P1 ;  /* 0x980040009e077fae */ /* 0x0005e8000c92187c */
[----:B------:R4:W-:Y:S01]  /*4d100*/  LDGSTS.E [R6+-0x63ffc], desc[UR60][R156.64], !P1 ;  /* 0x9c0040009c067fae */ /* 0x0009e2000c92187c */
[----:B------:R-:W-:Y:S01]  /*4d110*/  ISETP.GE.U32.AND P1, PT, R154, 0x7ffffe4d, PT ;  /* 0x7ffffe4d9a00780c */ /* 0x000fe20003f26070 */
[----:B---3--:R-:W-:-:S04]  /*4d120*/  IMAD.WIDE R10, R239, 0x4, R10 ;  /* 0x00000004ef0a7825 */ /* 0x008fc800078e020a */
[----:B------:R-:W-:Y:S01]  /*4d130*/  VIADD R155, R155, 0xfffffeaf ;  /* 0xfffffeaf9b9b7836 */ /* 0x000fe20000000000 */
[----:B-1----:R-:W-:Y:S01]  /*4d140*/  IADD3 R13, R13, -0x152, RZ ;  /* 0xfffffeae0d0d7810 */ /* 0x002fe20007ffe0ff */
[C---:B------:R-:W-:Y:S01]  /*4d150*/  IMAD.WIDE R160, R239.reuse, 0x4, R164 ;  /* 0x00000004efa07825 */ /* 0x040fe200078e02a4 */
[----:B------:R-:W1:Y:S03]  /*4d160*/  LDC R154, c[0x0][0x230] ;  /* 0x00008c00ff9a7b82 */ /* 0x000e660000000800 */
[C---:B--2---:R-:W-:Y:S01]  /*4d170*/  IMAD.WIDE R158, R239.reuse, 0x4, R166 ;  /* 0x00000004ef9e7825 */ /* 0x044fe200078e02a6 */
[----:B------:R-:W-:Y:S03]  /*4d180*/  STL.64 [R1+0x2428], R160 ;  /* 0x002428a001007387 */ /* 0x000fe60000100a00 */
[C---:B----4-:R-:W-:Y:S01]  /*4d190*/  IMAD.WIDE R156, R239.reuse, 0x4, R168 ;  /* 0x00000004ef9c7825 */ /* 0x050fe200078e02a8 */
[----:B------:R2:W-:Y:S04]  /*4d1a0*/  STL.64 [R1+0x2430], R10 ;  /* 0x0024300a01007387 */ /* 0x0005e80000100a00 */
[----:B------:R3:W-:Y:S04]  /*4d1b0*/  STL.64 [R1+0x2438], R158 ;  /* 0x0024389e01007387 */ /* 0x0007e80000100a00 */
[----:B------:R4:W-:Y:S04]  /*4d1c0*/  LDGSTS.E [R14+-0x6fff8], desc[UR60][R160.64], !P0 ;  /* 0x90008000a00e7fae */ /* 0x0009e8000c12187c */
[----:B------:R-:W3:Y:S04]  /*4d1d0*/  LDL.LU.64 R164, [R1+0x20a8] ;  /* 0x0020a80001a47983 */ /* 0x000ee80000300a00 */
[----:B------:R-:W-:Y:S04]  /*4d1e0*/  LDGSTS.E [R12+-0x6bff8], desc[UR60][R10.64], !P0 ;  /* 0x940080000a0c7fae */ /* 0x000fe8000c12187c */
[----:B------:R1:W-:Y:S01]  /*4d1f0*/  STL.64 [R1+0x2440], R156 ;  /* 0x0024409c01007387 */ /* 0x0003e20000100a00 */
[----:B------:R-:W-:-:S03]  /*4d200*/  IMAD.WIDE R162, R239, 0x4, R162 ;  /* 0x00000004efa27825 */ /* 0x000fc600078e02a2 */
[----:B------:R3:W-:Y:S04]  /*4d210*/  LDGSTS.E [R7+-0x67ff8], desc[UR60][R158.64], !P0 ;  /* 0x980080009e077fae */ /* 0x0007e8000c12187c */
[----:B--2---:R-:W2:Y:S04]  /*4d220*/  LDL.LU.64 R10, [R1+0x2070] ;  /* 0x00207000010a7983 */ /* 0x004ea80000300a00 */
[----:B------:R-:W2:Y:S01]  /*4d230*/  LDL.LU.64 R166, [R1+0x2068] ;  /* 0x0020680001a67983 */ /* 0x000ea20000300a00 */
[----:B----4-:R-:W-:-:S03]  /*4d240*/  IMAD.WIDE R160, R239, 0x4, R170 ;  /* 0x00000004efa07825 */ /* 0x010fc600078e02aa */
[----:B------:R-:W4:Y:S01]  /*4d250*/  LDL.LU.64 R168, [R1+0x2060] ;  /* 0x0020600001a87983 */ /* 0x000f220000300a00 */
[----:B---3--:R-:W-:-:S03]  /*4d260*/  IMAD.WIDE R158, R239, 0x4, R230 ;  /* 0x00000004ef9e7825 */ /* 0x008fc600078e02e6 */
[----:B------:R1:W-:Y:S04]  /*4d270*/  LDGSTS.E [R6+-0x63ff8], desc[UR60][R156.64], !P0 ;  /* 0x9c0080009c067fae */ /* 0x0003e8000c12187c */
[----:B------:R3:W-:Y:S04]  /*4d280*/  STL.64 [R1+0x2448], R162 ;  /* 0x002448a201007387 */ /* 0x0007e80000100a00 */
[----:B------:R2:W-:Y:S01]  /*4d290*/  STL.64 [R1+0x2450], R160 ;  /* 0x002450a001007387 */ /* 0x0005e20000100a00 */
[----:B-1----:R-:W-:-:S03]  /*4d2a0*/  IMAD.WIDE R156, R239, 0x4, R246 ;  /* 0x00000004ef9c7825 */ /* 0x002fc600078e02f6 */
[----:B------:R-:W-:Y:S04]  /*4d2b0*/  LDGSTS.E [R14+-0x6fff4], desc[UR60][R162.64], !P1 ;  /* 0x9000c000a20e7fae */ /* 0x000fe8000c92187c */
[----:B------:R1:W-:Y:S01]  /*4d2c0*/  STL.64 [R1+0x2458], R158 ;  /* 0x0024589e01007387 */ /* 0x0003e20000100a00 */
[----:B------:R-:W-:Y:S02]  /*4d2d0*/  ISETP.GE.U32.AND P0, PT, R155, 0x7ffffe30, PT ;  /* 0x7ffffe309b00780c */ /* 0x000fe40003f06070 */
[----:B------:R-:W4:Y:S01]  /*4d2e0*/  LDC R155, c[0x0][0x230] ;  /* 0x00008c00ff9b7b82 */ /* 0x000f220000000800 */
[----:B------:R1:W-:Y:S04]  /*4d2f0*/  LDGSTS.E [R12+-0x6bff4], desc[UR60][R160.64], !P1 ;  /* 0x9400c000a00c7fae */ /* 0x0003e8000c92187c */
[----:B---3--:R-:W3:Y:S04]  /*4d300*/  LDL.LU.64 R162, [R1+0x2058] ;  /* 0x0020580001a27983 */ /* 0x008ee80000300a00 */
[----:B------:R4:W-:Y:S04]  /*4d310*/  STL.64 [R1+0x2468], R156 ;  /* 0x0024689c01007387 */ /* 0x0009e80000100a00 */
[----:B------:R-:W3:Y:S04]  /*4d320*/  LDL.LU.64 R170, [R1+0x2048] ;  /* 0x0020480001aa7983 */ /* 0x000ee80000300a00 */
[----:B------:R-:W3:Y:S04]  /*4d330*/  LDL.LU.64 R230, [R1+0x2040] ;  /* 0x0020400001e67983 */ /* 0x000ee80000300a00 */
[----:B------:R-:W3:Y:S04]  /*4d340*/  LDL.LU.64 R246, [R1+0x2030] ;  /* 0x0020300001f67983 */ /* 0x000ee80000300a00 */
[----:B------:R1:W-:Y:S04]  /*4d350*/  LDGSTS.E [R7+-0x67ff4], desc[UR60][R158.64], !P1 ;  /* 0x9800c0009e077fae */ /* 0x0003e8000c92187c */
[----:B------:R4:W-:Y:S01]  /*4d360*/  LDGSTS.E [R6+-0x63ff4], desc[UR60][R156.64], !P1 ;  /* 0x9c00c0009c067fae */ /* 0x0009e2000c92187c */
[----:B------:R-:W-:Y:S01]  /*4d370*/  ISETP.GE.U32.AND P1, PT, R13, 0x7ffffe2f, PT ;  /* 0x7ffffe2f0d00780c */ /* 0x000fe20003f26070 */
[C---:B--2---:R-:W-:Y:S01]  /*4d380*/  IMAD.WIDE R10, R239.reuse, 0x4, R10 ;  /* 0x00000004ef0a7825 */ /* 0x044fe200078e020a */
[----:B------:R-:W2:Y:S03]  /*4d390*/  LDC R13, c[0x0][0x230] ;  /* 0x00008c00ff0d7b82 */ /* 0x000ea60000000800 */
[----:B-1----:R-:W-:-:S04]  /*4d3a0*/  IMAD.WIDE R160, R239, 0x4, R164 ;  /* 0x00000004efa07825 */ /* 0x002fc800078e02a4 */
[C---:B------:R-:W-:Y:S01]  /*4d3b0*/  IMAD.WIDE R158, R239.reuse, 0x4, R166 ;  /* 0x00000004ef9e7825 */ /* 0x040fe200078e02a6 */
[----:B------:R-:W-:Y:S03]  /*4d3c0*/  STL.64 [R1+0x2840], R160 ;  /* 0x002840a001007387 */ /* 0x000fe60000100a00 */
[C---:B----4-:R-:W-:Y:S01]  /*4d3d0*/  IMAD.WIDE R156, R239.reuse, 0x4, R168 ;  /* 0x00000004ef9c7825 */ /* 0x050fe200078e02a8 */
[----:B------:R1:W-:Y:S04]  /*4d3e0*/  STL.64 [R1+0x2848], R10 ;  /* 0x0028480a01007387 */ /* 0x0003e80000100a00 */
[----:B------:R4:W-:Y:S04]  /*4d3f0*/  STL.64 [R1+0x2850], R158 ;  /* 0x0028509e01007387 */ /* 0x0009e80000100a00 */
[----:B------:R4:W-:Y:S04]  /*4d400*/  LDGSTS.E [R14+-0x60000], desc[UR60][R160.64], !P0 ;  /* 0xa0000000a00e7fae */ /* 0x0009e8000c12187c */
[----:B------:R-:W2:Y:S04]  /*4d410*/  LDL.LU.64 R164, [R1+0x2028] ;  /* 0x0020280001a47983 */ /* 0x000ea80000300a00 */
[----:B------:R-:W-:Y:S04]  /*4d420*/  LDGSTS.E [R12+-0x5c000], desc[UR60][R10.64], !P0 ;  /* 0xa40000000a0c7fae */ /* 0x000fe8000c12187c */
[----:B------:R4:W-:Y:S01]  /*4d430*/  STL.64 [R1+0x2868], R156 ;  /* 0x0028689c01007387 */ /* 0x0009e20000100a00 */
[----:B---3--:R-:W-:-:S03]  /*4d440*/  IMAD.WIDE R162, R239, 0x4, R162 ;  /* 0x00000004efa27825 */ /* 0x008fc600078e02a2 */
[----:B------:R3:W-:Y:S04]  /*4d450*/  LDGSTS.E [R7+-0x58000], desc[UR60][R158.64], !P0 ;  /* 0xa80000009e077fae */ /* 0x0007e8000c12187c */
[----:B-1----:R-:W2:Y:S04]  /*4d460*/  LDL.LU.64 R10, [R1+0x2020] ;  /* 0x00202000010a7983 */ /* 0x002ea80000300a00 */
        /* <DEDUP_REMOVED lines=10> */
[----:B------:R-:W-:-:S03]  /*4d510*/  VIADD R154, R154, 0xfffffead ;  /* 0xfffffead9a9a7836 */ /* 0x000fc60000000000 */
[----:B------:R1:W-:Y:S04]  /*4d520*/  LDGSTS.E [R12+-0x5bffc], desc[UR60][R160.64], !P1 ;  /* 0xa4004000a00c7fae */ /* 0x0003e8000c92187c */
[----:B---3--:R-:W3:Y:S04]  /*4d530*/  LDL.LU.64 R162, [R1+0x2008] ;  /* 0x0020080001a27983 */ /* 0x008ee80000300a00 */
[----:B------:R4:W-:Y:S04]  /*4d540*/  STL.64 [R1+0x2898], R156 ;  /* 0x0028989c01007387 */ /* 0x0009e80000100a00 */
[----:B------:R-:W3:Y:S04]  /*4d550*/  LDL.LU.64 R170, [R1+0x2000] ;  /* 0x0020000001aa7983 */ /* 0x000ee80000300a00 */
[----:B------:R-:W3:Y:S04]  /*4d560*/  LDL.LU.64 R230, [R1+0x1ff8] ;  /* 0x001ff80001e67983 */ /* 0x000ee80000300a00 */
[----:B------:R-:W3:Y:S01]  /*4d570*/  LDL.LU.64 R246, [R1+0x1df8] ;  /* 0x001df80001f67983 */ /* 0x000ee20000300a00 */
[----:B------:R-:W-:Y:S01]  /*4d580*/  ISETP.GE.U32.AND P0, PT, R154, 0x7ffffe2e, PT ;  /* 0x7ffffe2e9a00780c */ /* 0x000fe20003f06070 */
[----:B------:R-:W-:Y:S01]  /*4d590*/  VIADD R155, R155, 0xfffffeac ;  /* 0xfffffeac9b9b7836 */ /* 0x000fe20000000000 */
[----:B------:R-:W3:Y:S01]  /*4d5a0*/  LDC R154, c[0x0][0x230] ;  /* 0x00008c00ff9a7b82 */ /* 0x000ee20000000800 */
[----:B------:R1:W-:Y:S04]  /*4d5b0*/  LDGSTS.E [R7+-0x57ffc], desc[UR60][R158.64], !P1 ;  /* 0xa80040009e077fae */ /* 0x0003e8000c92187c */
[----:B------:R4:W-:Y:S01]  /*4d5c0*/  LDGSTS.E [R6+-0x53ffc], desc[UR60][R156.64], !P1 ;  /* 0xac0040009c067fae */ /* 0x0009e2000c92187c */
[----:B------:R-:W-:-:S02]  /*4d5d0*/  ISETP.GE.U32.AND P1, PT, R155, 0x7ffffe2d, PT ;  /* 0x7ffffe2d9b00780c */ /* 0x000fc40003f26070 */
[----:B--2---:R-:W-:Y:S01]  /*4d5e0*/  IADD3 R13, R13, -0x171, RZ ;  /* 0xfffffe8f0d0d7810 */ /* 0x004fe20007ffe0ff */
[----:B------:R-:W2:Y:S01]  /*4d5f0*/  LDC R155, c[0x0][0x230] ;  /* 0x00008c00ff9b7b82 */ /* 0x000ea20000000800 */
[----:B-1----:R-:W-:-:S05]  /*4d600*/  IMAD.WIDE R160, R239, 0x4, R164 ;  /* 0x00000004efa07825 */ /* 0x002fca00078e02a4 */
[----:B------:R-:W-:Y:S04]  /*4d610*/  STL.64 [R1+0x28a8], R160 ;  /* 0x0028a8a001007387 */ /* 0x000fe80000100a00 */
[----:B------:R1:W-:Y:S01]  /*4d620*/  LDGSTS.E [R14+-0x5fff8], desc[UR60][R160.64], !P0 ;  /* 0xa0008000a00e7fae */ /* 0x0003e2000c12187c */
[----:B------:R-:W-:-:S04]  /*4d630*/  IMAD.WIDE R10, R239, 0x4, R10 ;  /* 0x00000004ef0a7825 */ /* 0x000fc800078e020a */
[C---:B------:R-:W-:Y:S01]  /*4d640*/  IMAD.WIDE R158, R239.reuse, 0x4, R166 ;  /* 0x00000004ef9e7825 */ /* 0x040fe200078e02a6 */
[----:B------:R1:W-:Y:S03]  /*4d650*/  STL.64 [R1+0x28b0], R10 ;  /* 0x0028b00a01007387 */ /* 0x0003e60000100a00 */
[C---:B----4-:R-:W-:Y:S01]  /*4d660*/  IMAD.WIDE R156, R239.reuse, 0x4, R168 ;  /* 0x00000004ef9c7825 */ /* 0x050fe200078e02a8 */
[----:B------:R4:W-:Y:S04]  /*4d670*/  STL.64 [R1+0x28b8], R158 ;  /* 0x0028b89e01007387 */ /* 0x0009e80000100a00 */
[----:B------:R-:W2:Y:S04]  /*4d680*/  LDL.LU.64 R164, [R1+0x1df0] ;  /* 0x001df00001a47983 */ /* 0x000ea80000300a00 */
[----:B------:R-:W-:Y:S04]  /*4d690*/  LDGSTS.E [R12+-0x5bff8], desc[UR60][R10.64], !P0 ;  /* 0xa40080000a0c7fae */ /* 0x000fe8000c12187c */
[----:B------:R4:W-:Y:S04]  /*4d6a0*/  STL.64 [R1+0x28c0], R156 ;  /* 0x0028c09c01007387 */ /* 0x0009e80000100a00 */
[----:B------:R4:W-:Y:S04]  /*4d6b0*/  LDGSTS.E [R7+-0x57ff8], desc[UR60][R158.64], !P0 ;  /* 0xa80080009e077fae */ /* 0x0009e8000c12187c */
[----:B-1----:R-:W2:Y:S04]  /*4d6c0*/  LDL.LU.64 R10, [R1+0x1de8] ;  /* 0x001de800010a7983 */ /* 0x002ea80000300a00 */
[----:B------:R-:W2:Y:S04]  /*4d6d0*/  LDL.LU.64 R166, [R1+0x1de0] ;  /* 0x001de00001a67983 */ /* 0x000ea80000300a00 */
[----:B------:R-:W2:Y:S01]  /*4d6e0*/  LDL.LU.64 R168, [R1+0x1dd8] ;  /* 0x001dd80001a87983 */ /* 0x000ea20000300a00 */
[----:B---3--:R-:W-:-:S03]  /*4d6f0*/  IMAD.WIDE R162, R239, 0x4, R162 ;  /* 0x00000004efa27825 */ /* 0x008fc600078e02a2 */
[----:B------:R1:W-:Y:S01]  /*4d700*/  LDGSTS.E [R6+-0x53ff8], desc[UR60][R156.64], !P0 ;  /* 0xac0080009c067fae */ /* 0x0003e2000c12187c */
[----:B------:R-:W-:-:S03]  /*4d710*/  IMAD.WIDE R160, R239, 0x4, R170 ;  /* 0x00000004efa07825 */ /* 0x000fc600078e02aa */
[----:B------:R3:W-:Y:S01]  /*4d720*/  STL.64 [R1+0x28c8], R162 ;  /* 0x0028c8a201007387 */ /* 0x0007e20000100a00 */
[----:B----4-:R-:W-:-:S03]  /*4d730*/  IMAD.WIDE R158, R239, 0x4, R230 ;  /* 0x00000004ef9e7825 */ /* 0x010fc600078e02e6 */
[----:B------:R4:W-:Y:S01]  /*4d740*/  STL.64 [R1+0x28d0], R160 ;  /* 0x0028d0a001007387 */ /* 0x0009e20000100a00 */
[----:B-1----:R-:W-:-:S03]  /*4d750*/  IMAD.WIDE R156, R239, 0x4, R246 ;  /* 0x00000004ef9c7825 */ /* 0x002fc600078e02f6 */
[----:B------:R-:W-:Y:S04]  /*4d760*/  LDGSTS.E [R14+-0x5fff4], desc[UR60][R162.64], !P1 ;  /* 0xa000c000a20e7fae */ /* 0x000fe8000c92187c */
[----:B------:R1:W-:Y:S01]  /*4d770*/  STL.64 [R1+0x28d8], R158 ;  /* 0x0028d89e01007387 */ /* 0x0003e20000100a00 */
[----:B------:R-:W-:Y:S01]  /*4d780*/  ISETP.GE.U32.AND P0, PT, R13, 0x7ffffe10, PT ;  /* 0x7ffffe100d00780c */ /* 0x000fe20003f06070 */
[----:B------:R-:W-:Y:S01]  /*4d790*/  VIADD R154, R154, 0xfffffe8e ;  /* 0xfffffe8e9a9a7836 */ /* 0x000fe20000000000 */
        /* <DEDUP_REMOVED lines=10> */
[----:B--2---:R-:W-:-:S04]  /*4d840*/  IMAD.WIDE R10, R239, 0x4, R10 ;  /* 0x00000004ef0a7825 */ /* 0x004fc800078e020a */
[----:B------:R-:W-:Y:S01]  /*4d850*/  VIADD R155, R155, 0xfffffe8d ;  /* 0xfffffe8d9b9b7836 */ /* 0x000fe20000000000 */
[----:B----4-:R-:W-:Y:S01]  /*4d860*/  IADD3 R13, R13, -0x174, RZ ;  /* 0xfffffe8c0d0d7810 */ /* 0x010fe20007ffe0ff */
[C---:B-1----:R-:W-:Y:S01]  /*4d870*/  IMAD.WIDE R160, R239.reuse, 0x4, R164 ;  /* 0x00000004efa07825 */ /* 0x042fe200078e02a4 */
[----:B------:R-:W1:Y:S03]  /*4d880*/  LDC R154, c[0x0][0x230] ;  /* 0x00008c00ff9a7b82 */ /* 0x000e660000000800 */
[C---:B------:R-:W-:Y:S01]  /*4d890*/  IMAD.WIDE R158, R239.reuse, 0x4, R166 ;  /* 0x00000004ef9e7825 */ /* 0x040fe200078e02a6 */
[----:B------:R-:W-:Y:S03]  /*4d8a0*/  STL.64 [R1+0x3748], R160 ;  /* 0x003748a001007387 */ /* 0x000fe60000100a00 */
[C---:B------:R-:W-:Y:S01]  /*4d8b0*/  IMAD.WIDE R156, R239.reuse, 0x4, R168 ;  /* 0x00000004ef9c7825 */ /* 0x040fe200078e02a8 */
[----:B------:R2:W-:Y:S04]  /*4d8c0*/  STL.64 [R1+0x3750], R10 ;  /* 0x0037500a01007387 */ /* 0x0005e80000100a00 */
[----:B------:R4:W-:Y:S04]  /*4d8d0*/  STL.64 [R1+0x3758], R158 ;  /* 0x0037589e01007387 */ /* 0x0009e80000100a00 */
[----:B------:R4:W-:Y:S04]  /*4d8e0*/  LDGSTS.E [R14+-0x50000], desc[UR60][R160.64], !P0 ;  /* 0xb0000000a00e7fae */ /* 0x0009e8000c12187c */
[----:B------:R-:W4:Y:S04]  /*4d8f0*/  LDL.LU.64 R164, [R1+0x1db0] ;  /* 0x001db00001a47983 */ /* 0x000f280000300a00 */
[----:B------:R-:W-:Y:S04]  /*4d900*/  LDGSTS.E [R12+-0x4c000], desc[UR60][R10.64], !P0 ;  /* 0xb40000000a0c7fae */ /* 0x000fe8000c12187c */
[----:B------:R1:W-:Y:S01]  /*4d910*/  STL.64 [R1+0x3760], R156 ;  /* 0x0037609c01007387 */ /* 0x0003e20000100a00 */
[----:B---3--:R-:W-:-:S03]  /*4d920*/  IMAD.WIDE R162, R239, 0x4, R162 ;  /* 0x00000004efa27825 */ /* 0x008fc600078e02a2 */
        /* <DEDUP_REMOVED lines=23> */
[----:B------:R-:W-:Y:S01]  /*4daa0*/  VIADD R5, R5, 0x100000 ;  /* 0x0010000005057836 */ /* 0x000fe20000000000 */
[----:B------:R-:W3:Y:S01]  /*4dab0*/  LDC R13, c[0x0][0x230] ;  /* 0x00008c00ff0d7b82 */ /* 0x000ee20000000800 */
[----:B-1----:R-:W-:-:S05]  /*4dac0*/  IMAD.WIDE R160, R239, 0x4, R164 ;  /* 0x00000004efa07825 */ /* 0x002fca00078e02a4 */
[----:B------:R-:W-:Y:S04]  /*4dad0*/  STL.64 [R1+0x3778], R160 ;  /* 0x003778a001007387 */ /* 0x000fe80000100a00 */
[----:B------:R1:W-:Y:S01]  /*4dae0*/  LDGSTS.E [R14+-0x4fff8], desc[UR60][R160.64], !P0 ;  /* 0xb0008000a00e7fae */ /* 0x0003e2000c12187c */
[----:B--2---:R-:W-:-:S04]  /*4daf0*/  IMAD.WIDE R10, R239, 0x4, R10 ;  /* 0x00000004ef0a7825 */ /* 0x004fc800078e020a */
[C---:B------:R-:W-:Y:S01]  /*4db00*/  IMAD.WIDE R158, R239.reuse, 0x4, R166 ;  /* 0x00000004ef9e7825 */ /* 0x040fe200078e02a6 */
[----:B------:R2:W-:Y:S03]  /*4db10*/  STL.64 [R1+0x3780], R10 ;  /* 0x0037800a01007387 */ /* 0x0005e60000100a00 */
[C---:B----4-:R-:W-:Y:S01]  /*4db20*/  IMAD.WIDE R156, R239.reuse, 0x4, R168 ;  /* 0x00000004ef9c7825 */ /* 0x050fe200078e02a8 */
[----:B------:R4:W-:Y:S04]  /*4db30*/  STL.64 [R1+0x3788], R158 ;  /* 0x0037889e01007387 */ /* 0x0009e80000100a00 */
[----:B------:R-:W4:Y:S04]  /*4db40*/  LDL.LU.64 R164, [R1+0x1d70] ;  /* 0x001d700001a47983 */ /* 0x000f280000300a00 */
[----:B------:R-:W-:Y:S04]  /*4db50*/  LDGSTS.E [R12+-0x4bff8], desc[UR60][R10.64], !P0 ;  /* 0xb40080000a0c7fae */ /* 0x000fe8000c12187c */
[----:B------:R4:W-:Y:S04]  /*4db60*/  STL.64 [R1+0x3790], R156 ;  /* 0x0037909c01007387 */ /* 0x0009e80000100a00 */
[----:B------:R4:W-:Y:S04]  /*4db70*/  LDGSTS.E [R7+-0x47ff8], desc[UR60][R158.64], !P0 ;  /* 0xb80080009e077fae */ /* 0x0009e8000c12187c */
[----:B--2---:R-:W2:Y:S04]  /*4db80*/  LDL.LU.64 R10, [R1+0x1d68] ;  /* 0x001d6800010a7983 */ /* 0x004ea80000300a00 */
[----:B------:R-:W2:Y:S04]  /*4db90*/  LDL.LU.64 R166, [R1+0x1d60] ;  /* 0x001d600001a67983 */ /* 0x000ea80000300a00 */
[----:B------:R-:W2:Y:S01]  /*4dba0*/  LDL.LU.64 R168, [R1+0x1d58] ;  /* 0x001d580001a87983 */ /* 0x000ea20000300a00 */
[----:B---3--:R-:W-:-:S03]  /*4dbb0*/  IMAD.WIDE R162, R239, 0x4, R162 ;  /* 0x00000004efa27825 */ /* 0x008fc600078e02a2 */
[----:B------:R3:W-:Y:S01]  /*4dbc0*/  LDGSTS.E [R6+-0x43ff8], desc[UR60][R156.64], !P0 ;  /* 0xbc0080009c067fae */ /* 0x0007e2000c12187c */
[----:B-1----:R-:W-:-:S03]  /*4dbd0*/  IMAD.WIDE R160, R239, 0x4, R170 ;  /* 0x00000004efa07825 */ /* 0x002fc600078e02aa */
[----:B------:R1:W-:Y:S01]  /*4dbe0*/  STL.64 [R1+0x3798], R162 ;  /* 0x003798a201007387 */ /* 0x0003e20000100a00 */
[----:B----4-:R-:W-:-:S03]  /*4dbf0*/  IMAD.WIDE R158, R239, 0x4, R230 ;  /* 0x00000004ef9e7825 */ /* 0x010fc600078e02e6 */
[----:B------:R4:W-:Y:S01]  /*4dc00*/  STL.64 [R1+0x37a0], R160 ;  /* 0x0037a0a001007387 */ /* 0x0009e20000100a00 */
[----:B---3--:R-:W-:-:S03]  /*4dc10*/  IMAD.WIDE R156, R239, 0x4, R246 ;  /* 0x00000004ef9c7825 */ /* 0x008fc600078e02f6 */
[----:B------:R3:W-:Y:S04]  /*4dc20*/  LDGSTS.E [R12+-0x4fff4], desc[UR60][R162.64], !P1 ;  /* 0xb000c000a20c7fae */ /* 0x0007e8000c92187c */
[----:B------:R2:W-:Y:S01]  /*4dc30*/  STL.64 [R1+0x37a8], R158 ;  /* 0x0037a89e01007387 */ /* 0x0005e20000100a00 */
[----:B------:R-:W-:Y:S02]  /*4dc40*/  VIADD R14, R154, 0xfffffeeb ;  /* 0xfffffeeb9a0e7836 */ /* 0x000fe40000000000 */
[----:B------:R-:W2:Y:S01]  /*4dc50*/  LDC R154, c[0x0][0x230] ;  /* 0x00008c00ff9a7b82 */ /* 0x000ea20000000800 */
[----:B------:R3:W-:Y:S04]  /*4dc60*/  LDGSTS.E [R7+-0x4bff4], desc[UR60][R160.64], !P1 ;  /* 0xb400c000a0077fae */ /* 0x0007e8000c92187c */
[----:B-1----:R-:W2:Y:S04]  /*4dc70*/  LDL.LU.64 R162, [R1+0x1d50] ;  /* 0x001d500001a27983 */ /* 0x002ea80000300a00 */
[----:B------:R1:W-:Y:S04]  /*4dc80*/  STL.64 [R1+0x37b0], R156 ;  /* 0x0037b09c01007387 */ /* 0x0003e80000100a00 */
[----:B------:R-:W2:Y:S04]  /*4dc90*/  LDL.LU.64 R170, [R1+0x1d48] ;  /* 0x001d480001aa7983 */ /* 0x000ea80000300a00 */
[----:B------:R-:W2:Y:S04]  /*4dca0*/  LDL.LU.64 R230, [R1+0x1d40] ;  /* 0x001d400001e67983 */ /* 0x000ea80000300a00 */
[----:B------:R-:W2:Y:S01]  /*4dcb0*/  LDL.LU.64 R246, [R1+0x1d38] ;  /* 0x001d380001f67983 */ /* 0x000ea20000300a00 */
[----:B------:R-:W-:Y:S01]  /*4dcc0*/  ISETP.GE.U32.AND P0, PT, R14, 0x7ffffe6c, PT ;  /* 0x7ffffe6c0e00780c */ /* 0x000fe20003f06070 */
[----:B---3--:R-:W-:-:S02]  /*4dcd0*/  VIADD R12, R4, 0x100000 ;  /* 0x00100000040c7836 */ /* 0x008fc40000000000 */
[----:B------:R3:W-:Y:S01]  /*4dce0*/  LDGSTS.E [R5+-0x47ff4], desc[UR60][R158.64], !P1 ;  /* 0xb800c0009e057fae */ /* 0x0007e2000c92187c */
[----:B------:R-:W-:Y:S01]  /*4dcf0*/  IADD3 R14, R155, -0x116, RZ ;  /* 0xfffffeea9b0e7810 */ /* 0x000fe20007ffe0ff */
[----:B------:R-:W-:Y:S01]  /*4dd00*/  VIADD R7, R4, 0x100000 ;  /* 0x0010000004077836 */ /* 0x000fe20000000000 */
[----:B------:R-:W1:Y:S01]  /*4dd10*/  LDC R155, c[0x0][0x230] ;  /* 0x00008c00ff9b7b82 */ /* 0x000e620000000800 */
[----:B------:R3:W-:Y:S01]  /*4dd20*/  LDGSTS.E [R6+-0x43ff4], desc[UR60][R156.64], !P1 ;  /* 0xbc00c0009c067fae */ /* 0x0007e2000c92187c */
[----:B------:R-:W-:Y:S01]  /*4dd30*/  ISETP.GE.U32.AND P1, PT, R14, 0x7ffffe6b, PT ;  /* 0x7ffffe6b0e00780c */ /* 0x000fe20003f26070 */
[C---:B---3--:R-:W-:Y:S01]  /*4dd40*/  VIADD R5, R4.reuse, 0x100000 ;  /* 0x0010000004057836 */ /* 0x048fe20000000000 */
[----:B------:R-:W-:Y:S01]  /*4dd50*/  IADD3 R6, R4, 0x100000, RZ ;  /* 0x0010000004067810 */ /* 0x000fe20007ffe0ff */
[----:B----4-:R-:W-:-:S05]  /*4dd60*/  IMAD.WIDE R160, R239, 0x4, R164 ;  /* 0x00000004efa07825 */ /* 0x010fca00078e02a4 */
[----:B------:R-:W-:Y:S04]  /*4dd70*/  STL.64 [R1+0x2168], R160 ;  /* 0x002168a001007387 */ /* 0x000fe80000100a00 */
[----:B------:R3:W-:Y:S01]  /*4dd80*/  LDGSTS.E [R12+-0x80000], desc[UR60][R160.64], !P0 ;  /* 0x80000000a00c7fae */ /* 0x0007e2000c12187c */
[----:B--2---:R-:W-:-:S04]  /*4dd90*/  IMAD.WIDE R10, R239, 0x4, R10 ;  /* 0x00000004ef0a7825 */ /* 0x004fc800078e020a */
[C---:B------:R-:W-:Y:S01]  /*4dda0*/  IMAD.WIDE R158, R239.reuse, 0x4, R166 ;  /* 0x00000004ef9e7825 */ /* 0x040fe200078e02a6 */
[----:B------:R2:W-:Y:S03]  /*4ddb0*/  STL.64 [R1+0x2170], R10 ;  /* 0x0021700a01007387 */ /* 0x0005e60000100a00 */
[C---:B-1----:R-:W-:Y:S01]  /*4ddc0*/  IMAD.WIDE R156, R239.reuse, 0x4, R168 ;  /* 0x00000004ef9c7825 */ /* 0x042fe200078e02a8 */
        /* <DEDUP_REMOVED lines=8> */
[----:B------:R-:W-:-:S03]  /*4de50*/  IMAD.WIDE R162, R239, 0x4, R162 ;  /* 0x00000004efa27825 */ /* 0x000fc600078e02a2 */
[----:B------:R1:W-:Y:S01]  /*4de60*/  LDGSTS.E [R5+-0x74000], desc[UR60][R156.64], !P0 ;  /* 0x8c0000009c057fae */ /* 0x0003e2000c12187c */
[----:B---3--:R-:W-:-:S03]  /*4de70*/  IMAD.WIDE R160, R239, 0x4, R170 ;  /* 0x00000004efa07825 */ /* 0x008fc600078e02aa */
[----:B------:R3:W-:Y:S01]  /*4de80*/  STL.64 [R1+0x2188], R162 ;  /* 0x002188a201007387 */ /* 0x0007e20000100a00 */
[----:B-1----:R-:W-:-:S03]  /*4de90*/  IMAD.WIDE R158, R239, 0x4, R230 ;  /* 0x00000004ef9e7825 */ /* 0x002fc600078e02e6 */
[----:B------:R4:W-:Y:S01]  /*4dea0*/  STL.64 [R1+0x2190], R160 ;  /* 0x002190a001007387 */ /* 0x0009e20000100a00 */
[----:B------:R-:W-:-:S03]  /*4deb0*/  IMAD.WIDE R156, R239, 0x4, R246 ;  /* 0x00000004ef9c7825 */ /* 0x000fc600078e02f6 */
[----:B------:R-:W-:Y:S04]  /*4dec0*/  LDGSTS.E [R12+-0x7fffc], desc[UR60][R162.64], !P1 ;  /* 0x80004000a20c7fae */ /* 0x000fe8000c92187c */
[----:B------:R1:W-:Y:S01]  /*4ded0*/  STL.64 [R1+0x2198], R158 ;  /* 0x0021989e01007387 */ /* 0x0003e20000100a00 */
[----:B------:R-:W-:Y:S02]  /*4dee0*/  VIADD R14, R13, 0xfffffee9 ;  /* 0xfffffee90d0e7836 */ /* 0x000fe40000000000 */
[----:B------:R-:W1:Y:S01]  /*4def0*/  LDC R13, c[0x0][0x230] ;  /* 0x00008c00ff0d7b82 */ /* 0x000e620000000800 */
[----:B------:R4:W-:Y:S04]  /*4df00*/  LDGSTS.E [R7+-0x7bffc], desc[UR60][R160.64], !P1 ;  /* 0x84004000a0077fae */ /* 0x0009e8000c92187c */
[----:B---3--:R-:W3:Y:S04]  /*4df10*/  LDL.LU.64 R162, [R1+0x1d10] ;  /* 0x001d100001a27983 */ /* 0x008ee80000300a00 */
[----:B------:R1:W-:Y:S04]  /*4df20*/  STL.64 [R1+0x21a0], R156 ;  /* 0x0021a09c01007387 */ /* 0x0003e80000100a00 */
[----:B------:R-:W3:Y:S04]  /*4df30*/  LDL.LU.64 R170, [R1+0x1d08] ;  /* 0x001d080001aa7983 */ /* 0x000ee80000300a00 */
[----:B------:R-:W3:Y:S04]  /*4df40*/  LDL.LU.64 R230, [R1+0x1d00] ;  /* 0x001d000001e67983 */ /* 0x000ee80000300a00 */
[----:B------:R-:W3:Y:S01]  /*4df50*/  LDL.LU.64 R246, [R1+0x1cf8] ;  /* 0x001cf80001f67983 */ /* 0x000ee20000300a00 */
[----:B------:R-:W-:-:S03]  /*4df60*/  ISETP.GE.U32.AND P0, PT, R14, 0x7ffffe6a, PT ;  /* 0x7ffffe6a0e00780c */ /* 0x000fc60003f06070 */
[----:B------:R1:W-:Y:S01]  /*4df70*/  LDGSTS.E [R6+-0x77ffc], desc[UR60][R158.64], !P1 ;  /* 0x880040009e067fae */ /* 0x0003e2000c92187c */
[----:B------:R-:W-:Y:S02]  /*4df80*/  IADD3 R14, R154, -0x118, RZ ;  /* 0xfffffee89a0e7810 */ /* 0x000fe40007ffe0ff */
[----:B------:R-:W3:Y:S01]  /*4df90*/  LDC R154, c[0x0][0x230] ;  /* 0x00008c00ff9a7b82 */ /* 0x000ee20000000800 */
[----:B------:R1:W-:Y:S01]  /*4dfa0*/  LDGSTS.E [R5+-0x73ffc], desc[UR60][R156.64], !P1 ;  /* 0x8c0040009c057fae */ /* 0x0003e2000c92187c */
[----:B------:R-:W-:Y:S01]  /*4dfb0*/  ISETP.GE.U32.AND P1, PT, R14, 0x7ffffe69, PT ;  /* 0x7ffffe690e00780c */ /* 0x000fe20003f26070 */
[----:B----4-:R-:W-:-:S05]  /*4dfc0*/  IMAD.WIDE R160, R239, 0x4, R164 ;  /* 0x00000004efa07825 */ /* 0x010fca00078e02a4 */
[----:B------:R-:W-:Y:S04]  /*4dfd0*/  STL.64 [R1+0x21a8], R160 ;  /* 0x0021a8a001007387 */ /* 0x000fe80000100a00 */
[----:B------:R4:W-:Y:S01]  /*4dfe0*/  LDGSTS.E [R12+-0x7fff8], desc[UR60][R160.64], !P0 ;  /* 0x80008000a00c7fae */ /* 0x0009e2000c12187c */
[----:B--2---:R-:W-:-:S04]  /*4dff0*/  IMAD.WIDE R10, R239, 0x4, R10 ;  /* 0x00000004ef0a7825 */ /* 0x004fc800078e020a */
[C---:B-1----:R-:W-:Y:S01]  /*4e000*/  IMAD.WIDE R158, R239.reuse, 0x4, R166 ;  /* 0x00000004ef9e7825 */ /* 0x042fe200078e02a6 */
[----:B------:R1:W-:Y:S03]  /*4e010*/  STL.64 [R1+0x21b8], R10 ;  /* 0x0021b80a01007387 */ /* 0x0003e60000100a00 */
[C---:B------:R-:W-:Y:S01]  /*4e020*/  IMAD.WIDE R156, R239.reuse, 0x4, R168 ;  /* 0x00000004ef9c7825 */ /* 0x040fe200078e02a8 */
        /* <DEDUP_REMOVED lines=10> */
[----:B----4-:R-:W-:-:S03]  /*4e0d0*/  IMAD.WIDE R160, R239, 0x4, R170 ;  /* 0x00000004efa07825 */ /* 0x010fc600078e02aa */
[----:B------:R3:W-:Y:S01]  /*4e0e0*/  STL.64 [R1+0x21d0], R162 ;  /* 0x0021d0a201007387 */ /* 0x0007e20000100a00 */
[----:B--2---:R-:W-:-:S03]  /*4e0f0*/  IMAD.WIDE R158, R239, 0x4, R230 ;  /* 0x00000004ef9e7825 */ /* 0x004fc600078e02e6 */
[----:B------:R2:W-:Y:S01]  /*4e100*/  STL.64 [R1+0x21d8], R160 ;  /* 0x0021d8a001007387 */ /* 0x0005e20000100a00 */
[----:B-1----:R-:W-:-:S03]  /*4e110*/  IMAD.WIDE R156, R239, 0x4, R246 ;  /* 0x00000004ef9c7825 */ /* 0x002fc600078e02f6 */
[----:B------:R-:W-:Y:S04]  /*4e120*/  LDGSTS.E [R12+-0x7fff4], desc[UR60][R162.64], !P1 ;  /* 0x8000c000a20c7fae */ /* 0x000fe8000c92187c */
[----:B------:R1:W-:Y:S01]  /*4e130*/  STL.64 [R1+0x21e0], R158 ;  /* 0x0021e09e01007387 */ /* 0x0003e20000100a00 */
[----:B------:R-:W-:Y:S02]  /*4e140*/  VIADD R14, R155, 0xfffffecb ;  /* 0xfffffecb9b0e7836 */ /* 0x000fe40000000000 */
[----:B------:R-:W4:Y:S01]  /*4e150*/  LDC R155, c[0x0][0x230] ;  /* 0x00008c00ff9b7b82 */ /* 0x000f220000000800 */
[----:B------:R2:W-:Y:S04]  /*4e160*/  LDGSTS.E [R7+-0x7bff4], desc[UR60][R160.64], !P1 ;  /* 0x8400c000a0077fae */ /* 0x0005e8000c92187c */
[----:B---3--:R-:W3:Y:S04]  /*4e170*/  LDL.LU.64 R162, [R1+0x1cd0] ;  /* 0x001cd00001a27983 */ /* 0x008ee80000300a00 */
[----:B------:R1:W-:Y:S04]  /*4e180*/  STL.64 [R1+0x21e8], R156 ;  /* 0x0021e89c01007387 */ /* 0x0003e80000100a00 */
[----:B------:R-:W4:Y:S04]  /*4e190*/  LDL.LU.64 R170, [R1+0x1cc8] ;  /* 0x001cc80001aa7983 */ /* 0x000f280000300a00 */
[----:B------:R-:W4:Y:S04]  /*4e1a0*/  LDL.LU.64 R230, [R1+0x1cc0] ;  /* 0x001cc00001e67983 */ /* 0x000f280000300a00 */
[----:B------:R-:W4:Y:S01]  /*4e1b0*/  LDL.LU.64 R246, [R1+0x1cb8] ;  /* 0x001cb80001f67983 */ /* 0x000f220000300a00 */
[----:B------:R-:W-:Y:S01]  /*4e1c0*/  ISETP.GE.U32.AND P0, PT, R14, 0x7ffffe4c, PT ;  /* 0x7ffffe4c0e00780c */ /* 0x000fe20003f06070 */
[----:B------:R-:W-:-:S02]  /*4e1d0*/  VIADD R14, R13, 0xfffffeca ;  /* 0xfffffeca0d0e7836 */ /* 0x000fc40000000000 */
[----:B------:R1:W-:Y:S01]  /*4e1e0*/  LDGSTS.E [R6+-0x77ff4], desc[UR60][R158.64], !P1 ;  /* 0x8800c0009e067fae */ /* 0x0003e2000c92187c */
[----:B------:R-:W4:Y:S03]  /*4e1f0*/  LDC R13, c[0x0][0x230] ;  /* 0x00008c00ff0d7b82 */ /* 0x000f260000000800 */
[----:B------:R1:W-:Y:S01]  /*4e200*/  LDGSTS.E [R5+-0x73ff4], desc[UR60][R156.64], !P1 ;  /* 0x8c00c0009c057fae */ /* 0x0003e2000c92187c */
[----:B------:R-:W-:Y:S01]  /*4e210*/  ISETP.GE.U32.AND P1, PT, R14, 0x7ffffe4b, PT ;  /* 0x7ffffe4b0e00780c */ /* 0x000fe20003f26070 */
[----:B--2---:R-:W-:-:S05]  /*4e220*/  IMAD.WIDE R160, R239, 0x4, R164 ;  /* 0x00000004efa07825 */ /* 0x004fca00078e02a4 */
[----:B------:R-:W-:Y:S04]  /*4e230*/  STL.64 [R1+0x2328], R160 ;  /* 0x002328a001007387 */ /* 0x000fe80000100a00 */
[----:B------:R4:W-:Y:S01]  /*4e240*/  LDGSTS.E [R12+-0x70000], desc[UR60][R160.64], !P0 ;  /* 0x90000000a00c7fae */ /* 0x0009e2000c12187c */
[----:B------:R-:W-:-:S04]  /*4e250*/  IMAD.WIDE R10, R239, 0x4, R10 ;  /* 0x00000004ef0a7825 */ /* 0x000fc800078e020a */
        /* <DEDUP_REMOVED lines=20> */
[----:B------:R-:W-:Y:S02]  /*4e3a0*/  IADD3 R14, R154, -0x137, RZ ;  /* 0xfffffec99a0e7810 */ /* 0x000fe40007ffe0ff */
        /* <DEDUP_REMOVED lines=45> */
[----:B------:R-:W-:-:S03]  /*4e680*/  ISETP.GE.U32.AND P0, PT, R14, 0x7ffffe2c, PT ;  /* 0x7ffffe2c0e00780c */ /* 0x000fc60003f06070 */
[----:B------:R1:W-:Y:S01]  /*4e690*/  LDGSTS.E [R6+-0x67ff4], desc[UR60][R158.64], !P1 ;  /* 0x9800c0009e067fae */ /* 0x0003e2000c92187c */
[----:B------:R-:W-:Y:S02]  /*4e6a0*/  IADD3 R14, R154, -0x156, RZ ;  /* 0xfffffeaa9a0e7810 */ /* 0x000fe40007ffe0ff */
[----:B------:R-:W4:Y:S01]  /*4e6b0*/  LDC R154, c[0x0][0x230] ;  /* 0x00008c00ff9a7b82 */ /* 0x000f220000000800 */
        /* <DEDUP_REMOVED lines=116> */
[----:B------:R-:W-:-:S05]  /*4ee00*/  VIADD R4, R4, 0x100000 ;  /* 0x0010000004047836 */ /* 0x000fca0000000000 */
[----:B------:R-:W4:Y:S01]  /*4ee10*/  LDC R14, c[0x0][0x230] ;  /* 0x00008c00ff0e7b82 */ /* 0x000f220000000800 */
        /* <DEDUP_REMOVED lines=22> */
[----:B------:R1:W-:Y:S04]  /*4ef80*/  LDGSTS.E [R7+-0x4fff4], desc[UR60][R162.64], !P1 ;  /* 0xb000c000a2077fae */ /* 0x0003e8000c92187c */
        /* <DEDUP_REMOVED lines=9> */
[----:B-1----:R-:W-:-:S02]  /*4f020*/  VIADD R7, R3, 0x100000 ;  /* 0x0010000003077836 */ /* 0x002fc40000000000 */
[----:B------:R1:W-:Y:S01]  /*4f030*/  LDGSTS.E [R4+-0x47ff4], desc[UR60][R158.64], !P1 ;  /* 0xb800c0009e047fae */ /* 0x0003e2000c92187c */
[----:B----4-:R-:W-:-:S03]  /*4f040*/  VIADD R6, R3, 0x100000 ;  /* 0x0010000003067836 */ /* 0x010fc60000000000 */
[----:B------:R4:W-:Y:S01]  /*4f050*/  LDGSTS.E [R5+-0x43ff4], desc[UR60][R156.64], !P1 ;  /* 0xbc00c0009c057fae */ /* 0x0009e2000c92187c */
[----:B------:R-:W-:Y:S02]  /*4f060*/  IADD3 R12, R13, -0x11a, RZ ;  /* 0xfffffee60d0c7810 */ /* 0x000fe40007ffe0ff */
[----:B------:R-:W3:Y:S01]  /*4f070*/  LDC R13, c[0x0][0x230] ;  /* 0x00008c00ff0d7b82 */ /* 0x000ee20000000800 */
[C---:B-1----:R-:W-:Y:S01]  /*4f080*/  VIADD R4, R3.reuse, 0x100000 ;  /* 0x0010000003047836 */ /* 0x042fe20000000000 */
[----:B----4-:R-:W-:Y:S02]  /*4f090*/  IADD3 R5, R3, 0x100000, RZ ;  /* 0x0010000003057810 */ /* 0x010fe40007ffe0ff */
[----:B------:R-:W-:Y:S01]  /*4f0a0*/  ISETP.GE.U32.AND P1, PT, R12, 0x7ffffe67, PT ;  /* 0x7ffffe670c00780c */ /* 0x000fe20003f26070 */
[----:B------:R-:W-:Y:S02]  /*4f0b0*/  VIADD R12, R154, 0xfffffee5 ;  /* 0xfffffee59a0c7836 */ /* 0x000fe40000000000 */
[----:B--2---:R-:W-:-:S05]  /*4f0c0*/  IMAD.WIDE R160, R239, 0x4, R164 ;  /* 0x00000004efa07825 */ /* 0x004fca00078e02a4 */
[----:B------:R-:W-:Y:S04]  /*4f0d0*/  STL.64 [R1+0x20a8], R160 ;  /* 0x0020a8a001007387 */ /* 0x000fe80000100a00 */
[----:B------:R3:W-:Y:S01]  /*4f0e0*/  LDGSTS.E [R7+-0x80000], desc[UR60][R160.64], !P0 ;  /* 0x80000000a0077fae */ /* 0x0007e2000c12187c */
[----:B------:R-:W-:-:S04]  /*4f0f0*/  IMAD.WIDE R10, R239, 0x4, R10 ;  /* 0x00000004ef0a7825 */ /* 0x000fc800078e020a */
[C---:B------:R-:W-:Y:S01]  /*4f100*/  IMAD.WIDE R158, R239.reuse, 0x4, R166 ;  /* 0x00000004ef9e7825 */ /* 0x040fe200078e02a6 */
[----:B------:R1:W-:Y:S03]  /*4f110*/  STL.64 [R1+0x20b0], R10 ;  /* 0x0020b00a01007387 */ /* 0x0003e60000100a00 */
[C---:B------:R-:W-:Y:S01]  /*4f120*/  IMAD.WIDE R156, R239.reuse, 0x4, R168 ;  /* 0x00000004ef9c7825 */ /* 0x040fe200078e02a8 */
[----:B------:R2:W-:Y:S04]  /*4f130*/  STL.64 [R1+0x20b8], R158 ;  /* 0x0020b89e01007387 */ /* 0x0005e80000100a00 */
[----:B------:R-:W4:Y:S04]  /*4f140*/  LDL.LU.64 R164, [R1+0x1040] ;  /* 0x0010400001a47983 */ /* 0x000f280000300a00 */
[----:B------:R-:W-:Y:S04]  /*4f150*/  LDGSTS.E [R6+-0x7c000], desc[UR60][R10.64], !P0 ;  /* 0x840000000a067fae */ /* 0x000fe8000c12187c */
[----:B------:R2:W-:Y:S04]  /*4f160*/  STL.64 [R1+0x20c0], R156 ;  /* 0x0020c09c01007387 */ /* 0x0005e80000100a00 */
[----:B------:R2:W-:Y:S04]  /*4f170*/  LDGSTS.E [R5+-0x78000], desc[UR60][R158.64], !P0 ;  /* 0x880000009e057fae */ /* 0x0005e8000c12187c */
[----:B-1----:R-:W4:Y:S04]  /*4f180*/  LDL.LU.64 R10, [R1+0x1038] ;  /* 0x00103800010a7983 */ /* 0x002f280000300a00 */
[----:B------:R-:W4:Y:S04]  /*4f190*/  LDL.LU.64 R166, [R1+0x1030] ;  /* 0x0010300001a67983 */ /* 0x000f280000300a00 */
[----:B------:R-:W4:Y:S01]  /*4f1a0*/  LDL.LU.64 R168, [R1+0x1028] ;  /* 0x0010280001a87983 */ /* 0x000f220000300a00 */
[----:B---3--:R-:W-:-:S03]  /*4f1b0*/  IMAD.WIDE R160, R239, 0x4, R162 ;  /* 0x00000004efa07825 */ /* 0x008fc600078e02a2 */
[----:B------:R1:W-:Y:S01]  /*4f1c0*/  LDGSTS.E [R4+-0x74000], desc[UR60][R156.64], !P0 ;  /* 0x8c0000009c047fae */ /* 0x0003e2000c12187c */
[----:B--2---:R-:W-:-:S03]  /*4f1d0*/  IMAD.WIDE R158, R239, 0x4, R170 ;  /* 0x00000004ef9e7825 */ /* 0x004fc600078e02aa */
[----:B------:R-:W-:Y:S01]  /*4f1e0*/  STL.64 [R1+0x20c8], R160 ;  /* 0x0020c8a001007387 */ /* 0x000fe20000100a00 */
[----:B-1----:R-:W-:-:S03]  /*4f1f0*/  IMAD.WIDE R156, R239, 0x4, R230 ;  /* 0x00000004ef9c7825 */ /* 0x002fc600078e02e6 */
[----:B------:R-:W-:Y:S01]  /*4f200*/  STL.64 [R1+0x20d0], R158 ;  /* 0x0020d09e01007387 */ /* 0x000fe20000100a00 */
[----:B------:R-:W-:-:S03]  /*4f210*/  IMAD.WIDE R154, R239, 0x4, R246 ;  /* 0x00000004ef9a7825 */ /* 0x000fc600078e02f6 */
[----:B------:R-:W-:Y:S04]  /*4f220*/  STL.64 [R1+0x20d8], R156 ;  /* 0x0020d89c01007387 */ /* 0x000fe80000100a00 */
[----:B------:R-:W2:Y:S04]  /*4f230*/  LDL.LU.64 R162, [R1+0x1020] ;  /* 0x0010200001a27983 */ /* 0x000ea80000300a00 */
[----:B------:R1:W-:Y:S04]  /*4f240*/  STL.64 [R1+0x20e8], R154 ;  /* 0x0020e89a01007387 */ /* 0x0003e80000100a00 */
[----:B------:R-:W3:Y:S04]  /*4f250*/  LDL.LU.64 R170, [R1+0x1018] ;  /* 0x0010180001aa7983 */ /* 0x000ee80000300a00 */
[----:B------:R-:W3:Y:S04]  /*4f260*/  LDL.LU.64 R230, [R1+0x1010] ;  /* 0x0010100001e67983 */ /* 0x000ee80000300a00 */
[----:B------:R-:W3:Y:S01]  /*4f270*/  LDL.LU.64 R246, [R1+0x1008] ;  /* 0x0010080001f67983 */ /* 0x000ee20000300a00 */
[----:B------:R-:W-:-:S03]  /*4f280*/  ISETP.GE.U32.AND P0, PT, R12, 0x7ffffe66, PT ;  /* 0x7ffffe660c00780c */ /* 0x000fc60003f06070 */
[----:B------:R-:W-:Y:S01]  /*4f290*/  LDGSTS.E [R7+-0x7fffc], desc[UR60][R160.64], !P1 ;  /* 0x80004000a0077fae */ /* 0x000fe2000c92187c */
[----:B------:R-:W-:Y:S02]  /*4f2a0*/  IADD3 R12, R14, -0x11c, RZ ;  /* 0xfffffee40e0c7810 */ /* 0x000fe40007ffe0ff */
[----:B------:R-:W3:Y:S01]  /*4f2b0*/  LDC R14, c[0x0][0x230] ;  /* 0x00008c00ff0e7b82 */ /* 0x000ee20000000800 */
[----:B------:R-:W-:Y:S04]  /*4f2c0*/  LDGSTS.E [R6+-0x7bffc], desc[UR60][R158.64], !P1 ;  /* 0x840040009e067fae */ /* 0x000fe8000c92187c */
[----:B------:R-:W-:Y:S04]  /*4f2d0*/  LDGSTS.E [R5+-0x77ffc], desc[UR60][R156.64], !P1 ;  /* 0x880040009c057fae */ /* 0x000fe8000c92187c */
[----:B------:R1:W-:Y:S01]  /*4f2e0*/  LDGSTS.E [R4+-0x73ffc], desc[UR60][R154.64], !P1 ;  /* 0x8c0040009a047fae */ /* 0x0003e2000c92187c */
[----:B------:R-:W-:Y:S01]  /*4f2f0*/  ISETP.GE.U32.AND P1, PT, R12, 0x7ffffe65, PT ;  /* 0x7ffffe650c00780c */ /* 0x000fe20003f26070 */
[----:B-1----:R-:W1:Y:S01]  /*4f300*/  LDC R154, c[0x0][0x230] ;  /* 0x00008c00ff9a7b82 */ /* 0x002e620000000800 */
[----:B----4-:R-:W-:-:S05]  /*4f310*/  IMAD.WIDE R160, R239, 0x4, R164 ;  /* 0x00000004efa07825 */ /* 0x010fca00078e02a4 */
[----:B------:R-:W-:Y:S04]  /*4f320*/  STL.64 [R1+0x20f0], R160 ;  /* 0x0020f0a001007387 */ /* 0x000fe80000100a00 */
[----:B------:R3:W-:Y:S01]  /*4f330*/  LDGSTS.E [R7+-0x7fff8], desc[UR60][R160.64], !P0 ;  /* 0x80008000a0077fae */ /* 0x0007e2000c12187c */
[----:B------:R-:W-:-:S04]  /*4f340*/  IMAD.WIDE R10, R239, 0x4, R10 ;  /* 0x00000004ef0a7825 */ /* 0x000fc800078e020a */
[C---:B------:R-:W-:Y:S01]  /*4f350*/  IMAD.WIDE R158, R239.reuse, 0x4, R166 ;  /* 0x00000004ef9e7825 */ /* 0x040fe200078e02a6 */
[----:B------:R4:W-:Y:S03]  /*4f360*/  STL.64 [R1+0x20f8], R10 ;  /* 0x0020f80a01007387 */ /* 0x0009e60000100a00 */
[C---:B------:R-:W-:Y:S01]  /*4f370*/  IMAD.WIDE R156, R239.reuse, 0x4, R168 ;  /* 0x00000004ef9c7825 */ /* 0x040fe200078e02a8 */
[----:B------:R1:W-:Y:S04]  /*4f380*/  STL.64 [R1+0x2100], R158 ;  /* 0x0021009e01007387 */ /* 0x0003e80000100a00 */
[----:B------:R-:W3:Y:S04]  /*4f390*/  LDL.LU.64 R164, [R1+0x1000] ;  /* 0x0010000001a47983 */ /* 0x000ee80000300a00 */
[----:B------:R-:W-:Y:S04]  /*4f3a0*/  LDGSTS.E [R6+-0x7bff8], desc[UR60][R10.64], !P0 ;  /* 0x840080000a067fae */ /* 0x000fe8000c12187c */
[----:B------:R1:W-:Y:S04]  /*4f3b0*/  STL.64 [R1+0x2108], R156 ;  /* 0x0021089c01007387 */ /* 0x0003e80000100a00 */
[----:B------:R1:W-:Y:S04]  /*4f3c0*/  LDGSTS.E [R5+-0x77ff8], desc[UR60][R158.64], !P0 ;  /* 0x880080009e057fae */ /* 0x0003e8000c12187c */
[----:B----4-:R-:W4:Y:S04]  /*4f3d0*/  LDL.LU.64 R10, [R1+0xff8] ;  /* 0x000ff800010a7983 */ /* 0x010f280000300a00 */
[----:B------:R-:W4:Y:S01]  /*4f3e0*/  LDL.LU.64 R166, [R1+0xff0] ;  /* 0x000ff00001a67983 */ /* 0x000f220000300a00 */
[----:B--2---:R-:W-:-:S03]  /*4f3f0*/  IMAD.WIDE R162, R239, 0x4, R162 ;  /* 0x00000004efa27825 */ /* 0x004fc600078e02a2 */
[----:B------:R-:W2:Y:S01]  /*4f400*/  LDL.LU.64 R168, [R1+0xfe8] ;  /* 0x000fe80001a87983 */ /* 0x000ea20000300a00 */
[----:B---3--:R-:W-:-:S03]  /*4f410*/  IMAD.WIDE R160, R239, 0x4, R170 ;  /* 0x00000004efa07825 */ /* 0x008fc600078e02aa */
[----:B------:R3:W-:Y:S01]  /*4f420*/  LDGSTS.E [R4+-0x73ff8], desc[UR60][R156.64], !P0 ;  /* 0x8c0080009c047fae */ /* 0x0007e2000c12187c */
[----:B-1----:R-:W-:-:S03]  /*4f430*/  IMAD.WIDE R158, R239, 0x4, R230 ;  /* 0x00000004ef9e7825 */ /* 0x002fc600078e02e6 */
[----:B------:R1:W-:Y:S04]  /*4f440*/  STL.64 [R1+0x2110], R162 ;  /* 0x002110a201007387 */ /* 0x0003e80000100a00 */
[----:B------:R-:W-:Y:S01]  /*4f450*/  STL.64 [R1+0x2118], R160 ;  /* 0x002118a001007387 */ /* 0x000fe20000100a00 */
[----:B---3--:R-:W-:-:S03]  /*4f460*/  IMAD.WIDE R156, R239, 0x4, R246 ;  /* 0x00000004ef9c7825 */ /* 0x008fc600078e02f6 */
[----:B------:R-:W-:Y:S04]  /*4f470*/  LDGSTS.E [R7+-0x7fff4], desc[UR60][R162.64], !P1 ;  /* 0x8000c000a2077fae */ /* 0x000fe8000c92187c */
[----:B------:R3:W-:Y:S01]  /*4f480*/  STL.64 [R1+0x2128], R158 ;  /* 0x0021289e01007387 */ /* 0x0007e20000100a00 */
[----:B------:R-:W-:Y:S02]  /*4f490*/  VIADD R12, R13, 0xfffffec7 ;  /* 0xfffffec70d0c7836 */ /* 0x000fe40000000000 */
[----:B------:R-:W2:Y:S01]  /*4f4a0*/  LDC R13, c[0x0][0x230] ;  /* 0x00008c00ff0d7b82 */ /* 0x000ea20000000800 */
[----:B------:R-:W-:Y:S04]  /*4f4b0*/  LDGSTS.E [R6+-0x7bff4], desc[UR60][R160.64], !P1 ;  /* 0x8400c000a0067fae */ /* 0x000fe8000c92187c */
[----:B-1----:R-:W2:Y:S04]  /*4f4c0*/  LDL.LU.64 R162, [R1+0xfe0] ;  /* 0x000fe00001a27983 */ /* 0x002ea80000300a00 */
[----:B------:R1:W-:Y:S04]  /*4f4d0*/  STL.64 [R1+0x2130], R156 ;  /* 0x0021309c01007387 */ /* 0x0003e80000100a00 */
[----:B------:R-:W2:Y:S04]  /*4f4e0*/  LDL.LU.64 R170, [R1+0xfd8] ;  /* 0x000fd80001aa7983 */ /* 0x000ea80000300a00 */
[----:B------:R-:W2:Y:S04]  /*4f4f0*/  LDL.LU.64 R230, [R1+0xfd0] ;  /* 0x000fd00001e67983 */ /* 0x000ea80000300a00 */
[----:B------:R-:W2:Y:S01]  /*4f500*/  LDL.LU.64 R246, [R1+0xfc8] ;  /* 0x000fc80001f67983 */ /* 0x000ea20000300a00 */
[----:B------:R-:W-:-:S03]  /*4f510*/  ISETP.GE.U32.AND P0, PT, R12, 0x7ffffe48, PT ;  /* 0x7ffffe480c00780c */ /* 0x000fc60003f06070 */
[----:B------:R3:W-:Y:S01]  /*4f520*/  LDGSTS.E [R5+-0x77ff4], desc[UR60][R158.64], !P1 ;  /* 0x8800c0009e057fae */ /* 0x0007e2000c92187c */
[----:B------:R-:W-:-:S03]  /*4f530*/  VIADD R12, R154, 0xfffffec6 ;  /* 0xfffffec69a0c7836 */ /* 0x000fc60000000000 */
[----:B------:R1:W-:Y:S02]  /*4f540*/  LDGSTS.E [R4+-0x73ff4], desc[UR60][R156.64], !P1 ;  /* 0x8c00c0009c047fae */ /* 0x0003e4000c92187c */
[----:B------:R-:W-:Y:S01]  /*4f550*/  ISETP.GE.U32.AND P1, PT, R12, 0x7ffffe47, PT ;  /* 0x7ffffe470c00780c */ /* 0x000fe20003f26070 */
[----:B---3--:R-:W-:-:S05]  /*4f560*/  IMAD.WIDE R158, R239, 0x4, R164 ;  /* 0x00000004ef9e7825 */ /* 0x008fca00078e02a4 */
[----:B------:R-:W-:Y:S04]  /*4f570*/  STL.64 [R1+0x2278], R158 ;  /* 0x0022789e01007387 */ /* 0x000fe80000100a00 */
[----:B------:R3:W-:Y:S01]  /*4f580*/  LDGSTS.E [R7+-0x70000], desc[UR60][R158.64], !P0 ;  /* 0x900000009e077fae */ /* 0x0007e2000c12187c */
[----:B----4-:R-:W-:-:S04]  /*4f590*/  IMAD.WIDE R10, R239, 0x4, R10 ;  /* 0x00000004ef0a7825 */ /* 0x010fc800078e020a */
[C---:B-1----:R-:W-:Y:S01]  /*4f5a0*/  IMAD.WIDE R156, R239.reuse, 0x4, R166 ;  /* 0x00000004ef9c7825 */ /* 0x042fe200078e02a6 */
[----:B------:R1:W-:Y:S03]  /*4f5b0*/  STL.64 [R1+0x2288], R10 ;  /* 0x0022880a01007387 */ /* 0x0003e60000100a00 */
[C---:B--2---:R-:W-:Y:S01]  /*4f5c0*/  IMAD.WIDE R154, R239.reuse, 0x4, R168 ;  /* 0x00000004ef9a7825 */ /* 0x044fe200078e02a8 */
[----:B------:R-:W-:Y:S04]  /*4f5d0*/  STL.64 [R1+0x2298], R156 ;  /* 0x0022989c01007387 */ /* 0x000fe80000100a00 */
[----:B------:R-:W2:Y:S04]  /*4f5e0*/  LDL.LU.64 R164, [R1+0xfc0] ;  /* 0x000fc00001a47983 */ /* 0x000ea80000300a00 */
[----:B------:R-:W-:Y:S04]  /*4f5f0*/  LDGSTS.E [R6+-0x6c000], desc[UR60][R10.64], !P0 ;  /* 0x940000000a067fae */ /* 0x000fe8000c12187c */
[----:B------:R4:W-:Y:S04]  /*4f600*/  STL.64 [R1+0x22a0], R154 ;  /* 0x0022a09a01007387 */ /* 0x0009e80000100a00 */
[----:B------:R-:W-:Y:S04]  /*4f610*/  LDGSTS.E [R5+-0x68000], desc[UR60][R156.64], !P0 ;  /* 0x980000009c057fae */ /* 0x000fe8000c12187c */
[----:B-1----:R-:W2:Y:S04]  /*4f620*/  LDL.LU.64 R10, [R1+0xfb8] ;  /* 0x000fb800010a7983 */ /* 0x002ea80000300a00 */
[----:B------:R-:W2:Y:S04]  /*4f630*/  LDL.LU.64 R166, [R1+0xfb0] ;  /* 0x000fb00001a67983 */ /* 0x000ea80000300a00 */
[----:B------:R-:W2:Y:S01]  /*4f640*/  LDL.LU.64 R168, [R1+0xfa8] ;  /* 0x000fa80001a87983 */ /* 0x000ea20000300a00 */
[----:B------:R-:W-:-:S03]  /*4f650*/  IMAD.WIDE R162, R239, 0x4, R162 ;  /* 0x00000004efa27825 */ /* 0x000fc600078e02a2 */
[----:B------:R4:W-:Y:S01]  /*4f660*/  LDGSTS.E [R4+-0x64000], desc[UR60][R154.64], !P0 ;  /* 0x9c0000009a047fae */ /* 0x0009e2000c12187c */
[----:B------:R-:W-:-:S03]  /*4f670*/  IMAD.WIDE R160, R239, 0x4, R170 ;  /* 0x00000004efa07825 */ /* 0x000fc600078e02aa */
[----:B------:R1:W-:Y:S01]  /*4f680*/  STL.64 [R1+0x22b0], R162 ;  /* 0x0022b0a201007387 */ /* 0x0003e20000100a00 */
[----:B---3--:R-:W-:-:S03]  /*4f690*/  IMAD.WIDE R158, R239, 0x4, R230 ;  /* 0x00000004ef9e7825 */ /* 0x008fc600078e02e6 */
[----:B------:R2:W-:Y:S01]  /*4f6a0*/  STL.64 [R1+0x22b8], R160 ;  /* 0x0022b8a001007387 */ /* 0x0005e20000100a00 */
[----:B------:R-:W-:Y:S01]  /*4f6b0*/  IADD3 R12, R14, -0x13b, RZ ;  /* 0xfffffec50e0c7810 */ /* 0x000fe20007ffe0ff */
[----:B----4-:R-:W3:Y:S01]  /*4f6c0*/  LDC R154, c[0x0][0x230] ;  /* 0x00008c00ff9a7b82 */ /* 0x010ee20000000800 */
[----:B------:R-:W-:Y:S01]  /*4f6d0*/  IMAD.WIDE R156, R239, 0x4, R246 ;  /* 0x00000004ef9c7825 */ /* 0x000fe200078e02f6 */
[----:B------:R-:W-:Y:S04]  /*4f6e0*/  LDGSTS.E [R7+-0x6fffc], desc[UR60][R162.64], !P1 ;  /* 0x90004000a2077fae */ /* 0x000fe8000c92187c */
[----:B------:R4:W-:Y:S01]  /*4f6f0*/  STL.64 [R1+0x22c0], R158 ;  /* 0x0022c09e01007387 */ /* 0x0009e20000100a00 */
[----:B------:R-:W-:Y:S01]  /*4f700*/  ISETP.GE.U32.AND P0, PT, R12, 0x7ffffe46, PT ;  /* 0x7ffffe460c00780c */ /* 0x000fe20003f06070 */
[----:B------:R-:W4:Y:S02]  /*4f710*/  LDC R14, c[0x0][0x230] ;  /* 0x00008c00ff0e7b82 */ /* 0x000f240000000800 */
[----:B------:R2:W-:Y:S04]  /*4f720*/  LDGSTS.E [R6+-0x6bffc], desc[UR60][R160.64], !P1 ;  /* 0x94004000a0067fae */ /* 0x0005e8000c92187c */
[----:B-1----:R-:W4:Y:S04]  /*4f730*/  LDL.LU.64 R162, [R1+0xfa0] ;  /* 0x000fa00001a27983 */ /* 0x002f280000300a00 */
[----:B------:R1:W-:Y:S04]  /*4f740*/  STL.64 [R1+0x22c8], R156 ;  /* 0x0022c89c01007387 */ /* 0x0003e80000100a00 */
[----:B------:R-:W4:Y:S04]  /*4f750*/  LDL.LU.64 R170, [R1+0xf98] ;  /* 0x000f980001aa7983 */ /* 0x000f280000300a00 */
[----:B------:R-:W4:Y:S04]  /*4f760*/  LDL.LU.64 R230, [R1+0xf90] ;  /* 0x000f900001e67983 */ /* 0x000f280000300a00 */
[----:B------:R-:W4:Y:S04]  /*4f770*/  LDL.LU.64 R246, [R1+0xf88] ;  /* 0x000f880001f67983 */ /* 0x000f280000300a00 */
[----:B------:R4:W-:Y:S04]  /*4f780*/  LDGSTS.E [R5+-0x67ffc], desc[UR60][R158.64], !P1 ;  /* 0x980040009e057fae */ /* 0x0009e8000c92187c */
[----:B------:R1:W-:Y:S01]  /*4f790*/  LDGSTS.E [R4+-0x63ffc], desc[UR60][R156.64], !P1 ;  /* 0x9c0040009c047fae */ /* 0x0003e2000c92187c */
[----:B------:R-:W-:-:S02]  /*4f7a0*/  VIADD R12, R13, 0xfffffec4 ;  /* 0xfffffec40d0c7836 */ /* 0x000fc40000000000 */
[----:B------:R-:W1:Y:S03]  /*4f7b0*/  LDC R13, c[0x0][0x230] ;  /* 0x00008c00ff0d7b82 */ /* 0x000e660000000800 */
[----:B------:R-:W-:Y:S01]  /*4f7c0*/  ISETP.GE.U32.AND P1, PT, R12, 0x7ffffe45, PT ;  /* 0x7ffffe450c00780c */ /* 0x000fe20003f26070 */
[----:B---3--:R-:W-:Y:S02]  /*4f7d0*/  VIADD R12, R154, 0xfffffea7 ;  /* 0xfffffea79a0c7836 */ /* 0x008fe40000000000 */
[----:B--2---:R-:W-:-:S05]  /*4f7e0*/  IMAD.WIDE R160, R239, 0x4, R164 ;  /* 0x00000004efa07825 */ /* 0x004fca00078e02a4 */
[----:B------:R-:W-:Y:S04]  /*4f7f0*/  STL.64 [R1+0x22d0], R160 ;  /* 0x0022d0a001007387 */ /* 0x000fe80000100a00 */
[----:B------:R2:W-:Y:S01]  /*4f800*/  LDGSTS.E [R7+-0x6fff8], desc[UR60][R160.64], !P0 ;  /* 0x90008000a0077fae */ /* 0x0005e2000c12187c */
[----:B------:R-:W-:-:S04]  /*4f810*/  IMAD.WIDE R10, R239, 0x4, R10 ;  /* 0x00000004ef0a7825 */ /* 0x000fc800078e020a */
[C---:B----4-:R-:W-:Y:S01]  /*4f820*/  IMAD.WIDE R158, R239.reuse, 0x4, R166 ;  /* 0x00000004ef9e7825 */ /* 0x050fe200078e02a6 */
[----:B------:R3:W-:Y:S03]  /*4f830*/  STL.64 [R1+0x22e0], R10 ;  /* 0x0022e00a01007387 */ /* 0x0007e60000100a00 */
[C---:B-1----:R-:W-:Y:S01]  /*4f840*/  IMAD.WIDE R156, R239.reuse, 0x4, R168 ;  /* 0x00000004ef9c7825 */ /* 0x042fe200078e02a8 */
[----:B------:R1:W-:Y:S04]  /*4f850*/  STL.64 [R1+0x22e8], R158 ;  /* 0x0022e89e01007387 */ /* 0x0003e80000100a00 */
[----:B------:R-:W4:Y:S04]  /*4f860*/  LDL.LU.64 R164, [R1+0xf80] ;  /* 0x000f800001a47983 */ /* 0x000f280000300a00 */
[----:B------:R1:W-:Y:S04]  /*4f870*/  STL.64 [R1+0x22f0], R156 ;  /* 0x0022f09c01007387 */ /* 0x0003e80000100a00 */
[----:B------:R-:W-:Y:S04]  /*4f880*/  LDGSTS.E [R6+-0x6bff8], desc[UR60][R10.64], !P0 ;  /* 0x940080000a067fae */ /* 0x000fe8000c12187c */
[----:B------:R-:W4:Y:S04]  /*4f890*/  LDL.LU.64 R166, [R1+0xf78] ;  /* 0x000f780001a67983 */ /* 0x000f280000300a00 */
[----:B------:R1:W-:Y:S04]  /*4f8a0*/  LDGSTS.E [R5+-0x67ff8], desc[UR60][R158.64], !P0 ;  /* 0x980080009e057fae */ /* 0x0003e8000c12187c */
[----:B---3--:R-:W3:Y:S04]  /*4f8b0*/  LDL.LU.64 R10, [R1+0xf70] ;  /* 0x000f7000010a7983 */ /* 0x008ee80000300a00 */
[----:B------:R-:W3:Y:S01]  /*4f8c0*/  LDL.LU.64 R168, [R1+0xf68] ;  /* 0x000f680001a87983 */ /* 0x000ee20000300a00 */
[----:B--2---:R-:W-:-:S03]  /*4f8d0*/  IMAD.WIDE R160, R239, 0x4, R162 ;  /* 0x00000004efa07825 */ /* 0x004fc600078e02a2 */
[----:B------:R2:W-:Y:S01]  /*4f8e0*/  LDGSTS.E [R4+-0x63ff8], desc[UR60][R156.64], !P0 ;  /* 0x9c0080009c047fae */ /* 0x0005e2000c12187c */
[----:B-1----:R-:W-:-:S03]  /*4f8f0*/  IMAD.WIDE R158, R239, 0x4, R170 ;  /* 0x00000004ef9e7825 */ /* 0x002fc600078e02aa */
[----:B------:R-:W-:Y:S01]  /*4f900*/  STL.64 [R1+0x22f8], R160 ;  /* 0x0022f8a001007387 */ /* 0x000fe20000100a00 */
[----:B--2---:R-:W-:-:S03]  /*4f910*/  IMAD.WIDE R156, R239, 0x4, R230 ;  /* 0x00000004ef9c7825 */ /* 0x004fc600078e02e6 */
[----:B------:R-:W-:Y:S01]  /*4f920*/  STL.64 [R1+0x2300], R158 ;  /* 0x0023009e01007387 */ /* 0x000fe20000100a00 */
[----:B------:R-:W-:-:S03]  /*4f930*/  IMAD.WIDE R154, R239, 0x4, R246 ;  /* 0x00000004ef9a7825 */ /* 0x000fc600078e02f6 */
[----:B------:R-:W-:Y:S04]  /*4f940*/  STL.64 [R1+0x2308], R156 ;  /* 0x0023089c01007387 */ /* 0x000fe80000100a00 */
[----:B------:R-:W2:Y:S04]  /*4f950*/  LDL.LU.64 R162, [R1+0xf60] ;  /* 0x000f600001a27983 */ /* 0x000ea80000300a00 */
[----:B------:R1:W-:Y:S04]  /*4f960*/  STL.64 [R1+0x2310], R154 ;  /* 0x0023109a01007387 */ /* 0x0003e80000100a00 */
[----:B------:R-:W2:Y:S04]  /*4f970*/  LDL.LU.64 R170, [R1+0xf58] ;  /* 0x000f580001aa7983 */ /* 0x000ea80000300a00 */
[----:B------:R-:W2:Y:S04]  /*4f980*/  LDL.LU.64 R230, [R1+0xf50] ;  /* 0x000f500001e67983 */ /* 0x000ea80000300a00 */
[----:B------:R-:W2:Y:S01]  /*4f990*/  LDL.LU.64 R246, [R1+0xf48] ;  /* 0x000f480001f67983 */ /* 0x000ea20000300a00 */
[----:B------:R-:W-:-:S03]  /*4f9a0*/  ISETP.GE.U32.AND P0, PT, R12, 0x7ffffe28, PT ;  /* 0x7ffffe280c00780c */ /* 0x000fc60003f06070 */
[----:B------:R-:W-:Y:S01]  /*4f9b0*/  LDGSTS.E [R7+-0x6fff4], desc[UR60][R160.64], !P1 ;  /* 0x9000c000a0077fae */ /* 0x000fe2000c92187c */
[----:B------:R-:W-:Y:S02]  /*4f9c0*/  IADD3 R12, R14, -0x15a, RZ ;  /* 0xfffffea60e0c7810 */ /* 0x000fe40007ffe0ff */
[----:B------:R-:W2:Y:S01]  /*4f9d0*/  LDC R14, c[0x0][0x230] ;  /* 0x00008c00ff0e7b82 */ /* 0x000ea20000000800 */
[----:B------:R-:W-:Y:S04]  /*4f9e0*/  LDGSTS.E [R6+-0x6bff4], desc[UR60][R158.64], !P1 ;  /* 0x9400c0009e067fae */ /* 0x000fe8000c92187c */
[----:B------:R-:W-:Y:S04]  /*4f9f0*/  LDGSTS.E [R5+-0x67ff4], desc[UR60][R156.64], !P1 ;  /* 0x9800c0009c057fae */ /* 0x000fe8000c92187c */
[----:B------:R1:W-:Y:S01]  /*4fa00*/  LDGSTS.E [R4+-0x63ff4], desc[UR60][R154.64], !P1 ;  /* 0x9c00c0009a047fae */ /* 0x0003e2000c92187c */
[----:B------:R-:W-:Y:S01]  /*4fa10*/  ISETP.GE.U32.AND P1, PT, R12, 0x7ffffe27, PT ;  /* 0x7ffffe270c00780c */ /* 0x000fe20003f26070 */
[----:B-1----:R-:W1:Y:S01]  /*4fa20*/  LDC R154, c[0x0][0x230] ;  /* 0x00008c00ff9a7b82 */ /* 0x002e620000000800 */
[----:B----4-:R-:W-:-:S05]  /*4fa30*/  IMAD.WIDE R160, R239, 0x4, R164 ;  /* 0x00000004efa07825 */ /* 0x010fca00078e02a4 */
[----:B------:R4:W-:Y:S04]  /*4fa40*/  STL.64 [R1+0x26c0], R160 ;  /* 0x0026c0a001007387 */ /* 0x0009e80000100a00 */
[----:B------:R4:W-:Y:S01]  /*4fa50*/  LDGSTS.E [R7+-0x60000], desc[UR60][R160.64], !P0 ;  /* 0xa0000000a0077fae */ /* 0x0009e2000c12187c */
[----:B------:R-:W-:-:S04]  /*4fa60*/  IMAD.WIDE R158, R239, 0x4, R166 ;  /* 0x00000004ef9e7825 */ /* 0x000fc800078e02a6 */
[C---:B---3--:R-:W-:Y:S01]  /*4fa70*/  IMAD.WIDE R10, R239.reuse, 0x4, R10 ;  /* 0x00000004ef0a7825 */ /* 0x048fe200078e020a */
[----:B------:R-:W-:Y:S03]  /*4fa80*/  STL.64 [R1+0x26c8], R158 ;  /* 0x0026c89e01007387 */ /* 0x000fe60000100a00 */
[C---:B------:R-:W-:Y:S01]  /*4fa90*/  IMAD.WIDE R156, R239.reuse, 0x4, R168 ;  /* 0x00000004ef9c7825 */ /* 0x040fe200078e02a8 */
[----:B------:R3:W-:Y:S04]  /*4faa0*/  STL.64 [R1+0x26d0], R10 ;  /* 0x0026d00a01007387 */ /* 0x0007e80000100a00 */
[----:B------:R-:W3:Y:S04]  /*4fab0*/  LDL.LU.64 R164, [R1+0xf40] ;  /* 0x000f400001a47983 */ /* 0x000ee80000300a00 */
[----:B------:R1:W-:Y:S04]  /*4fac0*/  STL.64 [R1+0x26d8], R156 ;  /* 0x0026d89c01007387 */ /* 0x0003e80000100a00 */
[----:B------:R-:W3:Y:S04]  /*4fad0*/  LDL.LU.64 R166, [R1+0xf38] ;  /* 0x000f380001a67983 */ /* 0x000ee80000300a00 */
[----:B------:R1:W-:Y:S04]  /*4fae0*/  LDGSTS.E [R6+-0x5c000], desc[UR60][R158.64], !P0 ;  /* 0xa40000009e067fae */ /* 0x0003e8000c12187c */
[----:B------:R-:W3:Y:S04]  /*4faf0*/  LDL.LU.64 R168, [R1+0xf30] ;  /* 0x000f300001a87983 */ /* 0x000ee80000300a00 */
[----:B------:R-:W-:Y:S01]  /*4fb00*/  LDGSTS.E [R5+-0x58000], desc[UR60][R10.64], !P0 ;  /* 0xa80000000a057fae */ /* 0x000fe2000c12187c */
[----:B--2---:R-:W-:-:S03]  /*4fb10*/  IMAD.WIDE R162, R239, 0x4, R162 ;  /* 0x00000004efa27825 */ /* 0x004fc600078e02a2 */
[----:B------:R2:W-:Y:S01]  /*4fb20*/  LDGSTS.E [R4+-0x54000], desc[UR60][R156.64], !P0 ;  /* 0xac0000009c047fae */ /* 0x0005e2000c12187c */
[----:B----4-:R-:W-:-:S03]  /*4fb30*/  IMAD.WIDE R160, R239, 0x4, R170 ;  /* 0x00000004efa07825 */ /* 0x010fc600078e02aa */
[----:B------:R-:W-:Y:S04]  /*4fb40*/  LDGSTS.E [R7+-0x5fffc], desc[UR60][R162.64], !P1 ;  /* 0xa0004000a2077fae */ /* 0x000fe8000c92187c */
[----:B---3--:R-:W3:Y:S01]  /*4fb50*/  LDL.LU.64 R10, [R1+0xf28] ;  /* 0x000f2800010a7983 */ /* 0x008ee20000300a00 */
[----:B-1----:R-:W-:-:S03]  /*4fb60*/  IMAD.WIDE R158, R239, 0x4, R230 ;  /* 0x00000004ef9e7825 */ /* 0x002fc600078e02e6 */
[----:B------:R-:W-:Y:S01]  /*4fb70*/  STL.64 [R1+0x26e0], R162 ;  /* 0x0026e0a201007387 */ /* 0x000fe20000100a00 */
[----:B--2---:R-:W-:-:S03]  /*4fb80*/  IMAD.WIDE R156, R239, 0x4, R246 ;  /* 0x00000004ef9c7825 */ /* 0x004fc600078e02f6 */
[----:B------:R1:W-:Y:S04]  /*4fb90*/  STL.64 [R1+0x26e8], R160 ;  /* 0x0026e8a001007387 */ /* 0x0003e80000100a00 */
[----:B------:R-:W-:Y:S04]  /*4fba0*/  LDGSTS.E [R6+-0x5bffc], desc[UR60][R160.64], !P1 ;  /* 0xa4004000a0067fae */ /* 0x000fe8000c92187c */
[----:B------:R2:W-:Y:S01]  /*4fbb0*/  STL.64 [R1+0x26f8], R158 ;  /* 0x0026f89e01007387 */ /* 0x0005e20000100a00 */
[----:B------:R-:W-:Y:S02]  /*4fbc0*/  VIADD R12, R13, 0xfffffea5 ;  /* 0xfffffea50d0c7836 */ /* 0x000fe40000000000 */
[----:B------:R-:W4:Y:S01]  /*4fbd0*/  LDC R13, c[0x0][0x230] ;  /* 0x00008c00ff0d7b82 */ /* 0x000f220000000800 */
[----:B------:R2:W-:Y:S04]  /*4fbe0*/  LDGSTS.E [R5+-0x57ffc], desc[UR60][R158.64], !P1 ;  /* 0xa80040009e057fae */ /* 0x0005e8000c92187c */
[----:B-1----:R-:W4:Y:S04]  /*4fbf0*/  LDL.LU.64 R160, [R1+0xf20] ;  /* 0x000f200001a07983 */ /* 0x002f280000300a00 */
[----:B------:R1:W-:Y:S04]  /*4fc00*/  STL.64 [R1+0x2700], R156 ;  /* 0x0027009c01007387 */ /* 0x0003e80000100a00 */
[----:B------:R-:W4:Y:S04]  /*4fc10*/  LDL.LU.64 R170, [R1+0xf18] ;  /* 0x000f180001aa7983 */ /* 0x000f280000300a00 */
[----:B------:R-:W4:Y:S04]  /*4fc20*/  LDL.LU.64 R230, [R1+0xf10] ;  /* 0x000f100001e67983 */ /* 0x000f280000300a00 */
[----:B------:R-:W4:Y:S01]  /*4fc30*/  LDL.LU.64 R246, [R1+0xf08] ;  /* 0x000f080001f67983 */ /* 0x000f220000300a00 */
[----:B------:R-:W-:Y:S01]  /*4fc40*/  ISETP.GE.U32.AND P0, PT, R12, 0x7ffffe26, PT ;  /* 0x7ffffe260c00780c */ /* 0x000fe20003f06070 */
[----:B------:R-:W-:-:S02]  /*4fc50*/  VIADD R12, R154, 0xfffffea4 ;  /* 0xfffffea49a0c7836 */ /* 0x000fc40000000000 */
[----:B------:R1:W-:Y:S03]  /*4fc60*/  LDGSTS.E [R4+-0x53ffc], desc[UR60][R156.64], !P1 ;  /* 0xac0040009c047fae */ /* 0x0003e6000c92187c */
[----:B------:R-:W-:Y:S01]  /*4fc70*/  ISETP.GE.U32.AND P1, PT, R12, 0x7ffffe25, PT ;  /* 0x7ffffe250c00780c */ /* 0x000fe20003f26070 */
[----:B--2---:R-:W-:-:S04]  /*4fc80*/  IMAD.WIDE R158, R239, 0x4, R164 ;  /* 0x00000004ef9e7825 */ /* 0x004fc800078e02a4 */
[C---:B-1----:R-:W-:Y:S01]  /*4fc90*/  IMAD.WIDE R156, R239.reuse, 0x4, R166 ;  /* 0x00000004ef9c7825 */ /* 0x042fe200078e02a6 */
[----:B------:R1:W-:Y:S03]  /*4fca0*/  STL.64 [R1+0x2710], R158 ;  /* 0x0027109e01007387 */ /* 0x0003e60000100a00 */
[C---:B------:R-:W-:Y:S01]  /*4fcb0*/  IMAD.WIDE R154, R239.reuse, 0x4, R168 ;  /* 0x00000004ef9a7825 */ /* 0x040fe200078e02a8 */
[----:B------:R2:W-:Y:S04]  /*4fcc0*/  STL.64 [R1+0x2720], R156 ;  /* 0x0027209c01007387 */ /* 0x0005e80000100a00 */
[----:B------:R-:W-:Y:S04]  /*4fcd0*/  STL.64 [R1+0x2728], R154 ;  /* 0x0027289a01007387 */ /* 0x000fe80000100a00 */
[----:B------:R-:W2:Y:S04]  /*4fce0*/  LDL.LU.64 R162, [R1+0xf00] ;  /* 0x000f000001a27983 */ /* 0x000ea80000300a00 */
[----:B------:R1:W-:Y:S01]  /*4fcf0*/  LDGSTS.E [R7+-0x5fff8], desc[UR60][R158.64], !P0 ;  /* 0xa00080009e077fae */ /* 0x0003e2000c12187c */
[----:B---3--:R-:W-:-:S03]  /*4fd00*/  IMAD.WIDE R10, R239, 0x4, R10 ;  /* 0x00000004ef0a7825 */ /* 0x008fc600078e020a */
[----:B------:R2:W-:Y:S04]  /*4fd10*/  LDGSTS.E [R6+-0x5bff8], desc[UR60][R156.64], !P0 ;  /* 0xa40080009c067fae */ /* 0x0005e8000c12187c */
[----:B------:R3:W-:Y:S04]  /*4fd20*/  STL.64 [R1+0x2738], R10 ;  /* 0x0027380a01007387 */ /* 0x0007e80000100a00 */
[----:B------:R-:W3:Y:S04]  /*4fd30*/  LDL.LU.64 R164, [R1+0xef8] ;  /* 0x000ef80001a47983 */ /* 0x000ee80000300a00 */
[----:B------:R-:W3:Y:S04]  /*4fd40*/  LDL.LU.64 R166, [R1+0xef0] ;  /* 0x000ef00001a67983 */ /* 0x000ee80000300a00 */
[----:B------:R-:W3:Y:S04]  /*4fd50*/  LDL.LU.64 R168, [R1+0xee8] ;  /* 0x000ee80001a87983 */ /* 0x000ee80000300a00 */
[----:B------:R-:W-:Y:S01]  /*4fd60*/  LDGSTS.E [R5+-0x57ff8], desc[UR60][R154.64], !P0 ;  /* 0xa80080009a057fae */ /* 0x000fe2000c12187c */
[----:B----4-:R-:W-:-:S03]  /*4fd70*/  IMAD.WIDE R160, R239, 0x4, R160 ;  /* 0x00000004efa07825 */ /* 0x010fc600078e02a0 */
[----:B------:R3:W-:Y:S01]  /*4fd80*/  LDGSTS.E [R4+-0x53ff8], desc[UR60][R10.64], !P0 ;  /* 0xac0080000a047fae */ /* 0x0007e2000c12187c */
[----:B-1----:R-:W-:-:S03]  /*4fd90*/  IMAD.WIDE R158, R239, 0x4, R170 ;  /* 0x00000004ef9e7825 */ /* 0x002fc600078e02aa */
[----:B------:R1:W-:Y:S01]  /*4fda0*/  STL.64 [R1+0x2740], R160 ;  /* 0x002740a001007387 */ /* 0x0003e20000100a00 */
[----:B--2---:R-:W-:-:S03]  /*4fdb0*/  IMAD.WIDE R156, R239, 0x4, R230 ;  /* 0x00000004ef9c7825 */ /* 0x004fc600078e02e6 */
[----:B------:R2:W-:Y:S01]  /*4fdc0*/  STL.64 [R1+0x2748], R158 ;  /* 0x0027489e01007387 */ /* 0x0005e20000100a00 */
[----:B------:R-:W-:Y:S01]  /*4fdd0*/  IADD3 R12, R14, -0x179, RZ ;  /* 0xfffffe870e0c7810 */ /* 0x000fe20007ffe0ff */
[----:B---3--:R-:W3:Y:S01]  /*4fde0*/  LDC R10, c[0x0][0x230] ;  /* 0x00008c00ff0a7b82 */ /* 0x008ee20000000800 */
[----:B------:R-:W-:Y:S01]  /*4fdf0*/  IMAD.WIDE R154, R239, 0x4, R246 ;  /* 0x00000004ef9a7825 */ /* 0x000fe200078e02f6 */
[----:B------:R-:W-:Y:S04]  /*4fe00*/  LDGSTS.E [R7+-0x5fff4], desc[UR60][R160.64], !P1 ;  /* 0xa000c000a0077fae */ /* 0x000fe8000c92187c */
[----:B------:R4:W-:Y:S01]  /*4fe10*/  STL.64 [R1+0x2750], R156 ;  /* 0x0027509c01007387 */ /* 0x0009e20000100a00 */
[----:B------:R-:W-:Y:S01]  /*4fe20*/  ISETP.GE.U32.AND P0, PT, R12, 0x7ffffe08, PT ;  /* 0x7ffffe080c00780c */ /* 0x000fe20003f06070 */
[----:B------:R-:W3:Y:S02]  /*4fe30*/  LDC R11, c[0x0][0x230] ;  /* 0x00008c00ff0b7b82 */ /* 0x000ee40000000800 */
[----:B------:R2:W-:Y:S04]  /*4fe40*/  LDGSTS.E [R6+-0x5bff4], desc[UR60][R158.64], !P1 ;  /* 0xa400c0009e067fae */ /* 0x0005e8000c92187c */
[----:B-1----:R-:W3:Y:S02]  /*4fe50*/  LDL.LU.64 R160, [R1+0xee0] ;  /* 0x000ee00001a07983 */ /* 0x002ee40000300a00 */
[----:B------:R-:W1:Y:S02]  /*4fe60*/  LDC R14, c[0x0][0x230] ;  /* 0x00008c00ff0e7b82 */ /* 0x000e640000000800 */
[----:B------:R4:W-:Y:S04]  /*4fe70*/  STL.64 [R1+0x2758], R154 ;  /* 0x0027589a01007387 */ /* 0x0009e80000100a00 */
[----:B------:R-:W3:Y:S04]  /*4fe80*/  LDL.LU.64 R170, [R1+0xed8] ;  /* 0x000ed80001aa7983 */ /* 0x000ee80000300a00 */
[----:B------:R-:W3:Y:S04]  /*4fe90*/  LDL.LU.64 R230, [R1+0xed0] ;  /* 0x000ed00001e67983 */ /* 0x000ee80000300a00 */
[----:B------:R-:W3:Y:S01]  /*4fea0*/  LDL.LU.64 R246, [R1+0xec8] ;  /* 0x000ec80001f67983 */ /* 0x000ee20000300a00 */
[----:B------:R-:W-:-:S02]  /*4feb0*/  VIADD R12, R13, 0xfffffe86 ;  /* 0xfffffe860d0c7836 */ /* 0x000fc40000000000 */
[----:B------:R-:W-:Y:S01]  /*4fec0*/  VIADD R3, R3, 0x100000 ;  /* 0x0010000003037836 */ /* 0x000fe20000000000 */
[----:B------:R4:W-:Y:S01]  /*4fed0*/  LDGSTS.E [R5+-0x57ff4], desc[UR60][R156.64], !P1 ;  /* 0xa800c0009c057fae */ /* 0x0009e2000c92187c */
[----:B------:R-:W1:Y:S03]  /*4fee0*/  LDC R13, c[0x0][0x230] ;  /* 0x00008c00ff0d7b82 */ /* 0x000e660000000800 */
[----:B------:R4:W-:Y:S01]  /*4fef0*/  LDGSTS.E [R4+-0x53ff4], desc[UR60][R154.64], !P1 ;  /* 0xac00c0009a047fae */ /* 0x0009e2000c92187c */
[----:B------:R-:W-:Y:S01]  /*4ff00*/  ISETP.GE.U32.AND P1, PT, R12, 0x7ffffe07, PT ;  /* 0x7ffffe070c00780c */ /* 0x000fe20003f26070 */
[----:B------:R-:W-:-:S05]  /*4ff10*/  IMAD.WIDE R162, R239, 0x4, R162 ;  /* 0x00000004efa27825 */ /* 0x000fca00078e02a2 */
[----:B------:R1:W-:Y:S04]  /*4ff20*/  STL.64 [R1+0x3838], R162 ;  /* 0x003838a201007387 */ /* 0x0003e80000100a00 */
[----:B------:R-:W-:Y:S01]  /*4ff30*/  LDGSTS.E [R7+-0x50000], desc[UR60][R162.64], !P0 ;  /* 0xb0000000a2077fae */ /* 0x000fe2000c12187c */
[----:B--2---:R-:W-:-:S04]  /*4ff40*/  IMAD.WIDE R158, R239, 0x4, R164 ;  /* 0x00000004ef9e7825 */ /* 0x004fc800078e02a4 */
[C---:B----4-:R-:W-:Y:S01]  /*4ff50*/  IMAD.WIDE R156, R239.reuse, 0x4, R166 ;  /* 0x00000004ef9c7825 */ /* 0x050fe200078e02a6 */
[----:B------:R2:W-:Y:S03]  /*4ff60*/  STL.64 [R1+0x3840], R158 ;  /* 0x0038409e01007387 */ /* 0x0005e60000100a00 */
[C---:B------:R-:W-:Y:S01]  /*4ff70*/  IMAD.WIDE R154, R239.reuse, 0x4, R168 ;  /* 0x00000004ef9a7825 */ /* 0x040fe200078e02a8 */
[----:B------:R4:W-:Y:S04]  /*4ff80*/  STL.64 [R1+0x3848], R156 ;  /* 0x0038489c01007387 */ /* 0x0009e80000100a00 */
[----:B-1----:R-:W4:Y:S04]  /*4ff90*/  LDL.LU.64 R162, [R1+0xec0] ;  /* 0x000ec00001a27983 */ /* 0x002f280000300a00 */
[----:B------:R1:W-:Y:S04]  /*4ffa0*/  STL.64 [R1+0x3850], R154 ;  /* 0x0038509a01007387 */ /* 0x0003e80000100a00 */
[----:B------:R-:W4:Y:S04]  /*4ffb0*/  LDL.LU.64 R164, [R1+0xeb8] ;  /* 0x000eb80001a47983 */ /* 0x000f280000300a00 */
[----:B------:R-:W4:Y:S04]  /*4ffc0*/  LDL.LU.64 R166, [R1+0xeb0] ;  /* 0x000eb00001a67983 */ /* 0x000f280000300a00 */
[----:B------:R2:W-:Y:S04]  /*4ffd0*/  LDGSTS.E [R6+-0x4c000], desc[UR60][R158.64], !P0 ;  /* 0xb40000009e067fae */ /* 0x0005e8000c12187c */
[----:B------:R-:W4:Y:S04]  /*4ffe0*/  LDL.LU.64 R168, [R1+0xea8] ;  /* 0x000ea80001a87983 */ /* 0x000f280000300a00 */
[----:B------:R4:W-:Y:S04]  /*4fff0*/  LDGSTS.E [R5+-0x48000], desc[UR60][R156.64], !P0 ;  /* 0xb80000009c057fae */ /* 0x0009e8000c12187c */
[----:B------:R1:W-:Y:S01]  /*50000*/  LDGSTS.E [R4+-0x44000], desc[UR60][R154.64], !P0 ;  /* 0xbc0000009a047fae */ /* 0x0003e2000c12187c */
[----:B---3--:R-:W-:-:S04]  /*50010*/  IMAD.WIDE R160, R239, 0x4, R160 ;  /* 0x00000004efa07825 */ /* 0x008fc800078e02a0 */
[C---:B--2---:R-:W-:Y:S01]  /*50020*/  IMAD.WIDE R158, R239.reuse, 0x4, R170 ;  /* 0x00000004ef9e7825 */ /* 0x044fe200078e02aa */
[----:B------:R2:W-:Y:S03]  /*50030*/  STL.64 [R1+0x3858], R160 ;  /* 0x003858a001007387 */ /* 0x0005e60000100a00 */
[C---:B----4-:R-:W-:Y:S01]  /*50040*/  IMAD.WIDE R156, R239.reuse, 0x4, R230 ;  /* 0x00000004ef9c7825 */ /* 0x050fe200078e02e6 */
[----:B------:R3:W-:Y:S03]  /*50050*/  STL.64 [R1+0x3860], R158 ;  /* 0x0038609e01007387 */ /* 0x0007e60000100a00 */
[----:B-1----:R-:W-:Y:S01]  /*50060*/  IMAD.WIDE R154, R239, 0x4, R246 ;  /* 0x00000004ef9a7825 */ /* 0x002fe200078e02f6 */
[----:B------:R-:W-:Y:S04]  /*50070*/  LDGSTS.E [R7+-0x4fffc], desc[UR60][R160.64], !P1 ;  /* 0xb0004000a0077fae */ /* 0x000fe8000c92187c */
[----:B------:R1:W-:Y:S01]  /*50080*/  STL.64 [R1+0x3868], R156 ;  /* 0x0038689c01007387 */ /* 0x0003e20000100a00 */
[----:B------:R-:W-:-:S02]  /*50090*/  VIADD R12, R10, 0xfffffe85 ;  /* 0xfffffe850a0c7836 */ /* 0x000fc40000000000 */
[----:B------:R-:W4:Y:S01]  /*500a0*/  LDC R10, c[0x0][0x230] ;  /* 0x00008c00ff0a7b82 */ /* 0x000f220000000800 */
[----:B------:R3:W-:Y:S04]  /*500b0*/  LDGSTS.E [R6+-0x4bffc], desc[UR60][R158.64], !P1 ;  /* 0xb40040009e067fae */ /* 0x0007e8000c92187c */
[----:B--2---:R-:W2:Y:S04]  /*500c0*/  LDL.LU.64 R160, [R1+0xea0] ;  /* 0x000ea00001a07983 */ /* 0x004ea80000300a00 */
[----:B------:R1:W-:Y:S04]  /*500d0*/  STL.64 [R1+0x3870], R154 ;  /* 0x0038709a01007387 */ /* 0x0003e80000100a00 */
[----:B------:R-:W4:Y:S04]  /*500e0*/  LDL.LU.64 R170, [R1+0xe98] ;  /* 0x000e980001aa7983 */ /* 0x000f280000300a00 */
[----:B------:R-:W4:Y:S04]  /*500f0*/  LDL.LU.64 R230, [R1+0xe90] ;  /* 0x000e900001e67983 */ /* 0x000f280000300a00 */
[----:B------:R-:W4:Y:S01]  /*50100*/  LDL.LU.64 R246, [R1+0xe88] ;  /* 0x000e880001f67983 */ /* 0x000f220000300a00 */
[----:B------:R-:W-:-:S03]  /*50110*/  ISETP.GE.U32.AND P0, PT, R12, 0x7ffffe06, PT ;  /* 0x7ffffe060c00780c */ /* 0x000fc60003f06070 */
[----:B------:R1:W-:Y:S01]  /*50120*/  LDGSTS.E [R5+-0x47ffc], desc[UR60][R156.64], !P1 ;  /* 0xb80040009c057fae */ /* 0x0003e2000c92187c */
[----:B------:R-:W-:Y:S01]  /*50130*/  IADD3 R12, R11, -0x17c, RZ ;  /* 0xfffffe840b0c7810 */ /* 0x000fe20007ffe0ff */
[C---:B------:R-:W-:Y:S02]  /*50140*/  IMAD.WIDE R162, R239.reuse, 0x4, R162 ;  /* 0x00000004efa27825 */ /* 0x040fe400078e02a2 */
[----:B------:R1:W-:Y:S02]  /*50150*/  LDGSTS.E [R4+-0x43ffc], desc[UR60][R154.64], !P1 ;  /* 0xbc0040009a047fae */ /* 0x0003e4000c92187c */
[C---:B---3--:R-:W-:Y:S02]  /*50160*/  IMAD.WIDE R158, R239.reuse, 0x4, R164 ;  /* 0x00000004ef9e7825 */ /* 0x048fe400078e02a4 */
[----:B------:R3:W-:Y:S02]  /*50170*/  STL.64 [R1+0x3878], R162 ;  /* 0x003878a201007387 */ /* 0x0007e40000100a00 */
[----:B-1----:R-:W-:-:S02]  /*50180*/  IMAD.WIDE R156, R239, 0x4, R166 ;  /* 0x00000004ef9c7825 */ /* 0x002fc400078e02a6 */
[----:B------:R4:W-:Y:S01]  /*50190*/  STL.64 [R1+0x3880], R158 ;  /* 0x0038809e01007387 */ /* 0x0009e20000100a00 */
[----:B------:R-:W-:Y:S01]  /*501a0*/  ISETP.GE.U32.AND P1, PT, R12, 0x7ffffe05, PT ;  /* 0x7ffffe050c00780c */ /* 0x000fe20003f26070 */
[----:B------:R-:W1:Y:S02]  /*501b0*/  LDC R11, c[0x0][0x230] ;  /* 0x00008c00ff0b7b82 */ /* 0x000e640000000800 */
[----:B------:R-:W-:Y:S01]  /*501c0*/  LDGSTS.E [R7+-0x4fff8], desc[UR60][R162.64], !P0 ;  /* 0xb0008000a2077fae */ /* 0x000fe2000c12187c */
[----:B------:R-:W-:-:S03]  /*501d0*/  IMAD.WIDE R154, R239, 0x4, R168 ;  /* 0x00000004ef9a7825 */ /* 0x000fc600078e02a8 */
[----:B------:R4:W-:Y:S04]  /*501e0*/  STL.64 [R1+0x3888], R156 ;  /* 0x0038889c01007387 */ /* 0x0009e80000100a00 */
        /* <DEDUP_REMOVED lines=8> */
[----:B--2---:R-:W-:-:S04]  /*50270*/  IMAD.WIDE R160, R239, 0x4, R160 ;  /* 0x00000004efa07825 */ /* 0x004fc800078e02a0 */
[C---:B----4-:R-:W-:Y:S01]  /*50280*/  IMAD.WIDE R158, R239.reuse, 0x4, R170 ;  /* 0x00000004ef9e7825 */ /* 0x050fe200078e02aa */
[----:B------:R-:W-:Y:S03]  /*50290*/  STL.64 [R1+0x3898], R160 ;  /* 0x003898a001007387 */ /* 0x000fe60000100a00 */
[C---:B-1----:R-:W-:Y:S01]  /*502a0*/  IMAD.WIDE R156, R239.reuse, 0x4, R230 ;  /* 0x00000004ef9c7825 */ /* 0x042fe200078e02e6 */
[----:B------:R1:W-:Y:S03]  /*502b0*/  STL.64 [R1+0x38a0], R158 ;  /* 0x0038a09e01007387 */ /* 0x0003e60000100a00 */
[----:B------:R-:W-:Y:S01]  /*502c0*/  IMAD.WIDE R154, R239, 0x4, R246 ;  /* 0x00000004ef9a7825 */ /* 0x000fe200078e02f6 */
[----:B------:R2:W-:Y:S04]  /*502d0*/  STL.64 [R1+0x38a8], R156 ;  /* 0x0038a89c01007387 */ /* 0x0005e80000100a00 */
[----:B------:R4:W-:Y:S04]  /*502e0*/  LDGSTS.E [R6+-0x4fff4], desc[UR60][R160.64], !P1 ;  /* 0xb000c000a0067fae */ /* 0x0009e8000c92187c */
[----:B------:R-:W2:Y:S04]  /*502f0*/  LDL.LU.64 R170, [R1+0xe60] ;  /* 0x000e600001aa7983 */ /* 0x000ea80000300a00 */
[----:B------:R-:W-:Y:S04]  /*50300*/  LDGSTS.E [R5+-0x4bff4], desc[UR60][R158.64], !P1 ;  /* 0xb400c0009e057fae */ /* 0x000fe8000c92187c */
[----:B------:R2:W-:Y:S01]  /*50310*/  STL.64 [R1+0x38b0], R154 ;  /* 0x0038b09a01007387 */ /* 0x0005e20000100a00 */
[----:B------:R-:W-:-:S03]  /*50320*/  VIADD R7, R14, 0xfffffee3 ;  /* 0xfffffee30e077836 */ /* 0x000fc60000000000 */
[----:B------:R4:W-:Y:S04]  /*50330*/  LDGSTS.E [R3+-0x47ff4], desc[UR60][R156.64], !P1 ;  /* 0xb800c0009c037fae */ /* 0x0009e8000c92187c */
[----:B-1----:R-:W2:Y:S04]  /*50340*/  LDL.LU.64 R158, [R1+0xe58] ;  /* 0x000e5800019e7983 */ /* 0x002ea80000300a00 */
[----:B------:R-:W2:Y:S04]  /*50350*/  LDL.LU.64 R230, [R1+0xe50] ;  /* 0x000e500001e67983 */ /* 0x000ea80000300a00 */
[----:B------:R-:W2:Y:S01]  /*50360*/  LDL.LU.64 R246, [R1+0xe48] ;  /* 0x000e480001f67983 */ /* 0x000ea20000300a00 */
[----:B------:R-:W-:Y:S01]  /*50370*/  ISETP.GE.U32.AND P0, PT, R7, 0x7ffffe64, PT ;  /* 0x7ffffe640700780c */ /* 0x000fe20003f06070 */
[----:B----4-:R-:W-:-:S02]  /*50380*/  VIADD R160, R2, 0x100000 ;  /* 0x0010000002a07836 */ /* 0x010fc40000000000 */
[----:B------:R3:W-:Y:S01]  /*50390*/  LDGSTS.E [R4+-0x43ff4], desc[UR60][R154.64], !P1 ;  /* 0xbc00c0009a047fae */ /* 0x0007e2000c92187c */
[----:B------:R-:W-:Y:S01]  /*503a0*/  IADD3 R10, R10, -0x11e, RZ ;  /* 0xfffffee20a0a7810 */ /* 0x000fe20007ffe0ff */
[C---:B------:R-:W-:Y:S01]  /*503b0*/  VIADD R14, R2.reuse, 0x100000 ;  /* 0x00100000020e7836 */ /* 0x040fe20000000000 */
[----:B------:R-:W-:Y:S02]  /*503c0*/  IADD3 R12, R2, 0x100000, RZ ;  /* 0x00100000020c7810 */ /* 0x000fe40007ffe0ff */
[----:B------:R-:W-:Y:S01]  /*503d0*/  ISETP.GE.U32.AND P1, PT, R10, 0x7ffffe63, PT ;  /* 0x7ffffe630a00780c */ /* 0x000fe20003f26070 */
[----:B------:R-:W-:Y:S01]  /*503e0*/  VIADD R3, R2, 0x100000 ;  /* 0x0010000002037836 */ /* 0x000fe20000000000 */
[----:B------:R-:W1:Y:S01]  /*503f0*/  LDC R10, c[0x0][0x230] ;  /* 0x00008c00ff0a7b82 */ /* 0x000e620000000800 */
[----:B---3--:R-:W-:-:S05]  /*50400*/  IMAD.WIDE R4, R239, 0x4, R162 ;  /* 0x00000004ef047825 */ /* 0x008fca00078e02a2 */
[----:B------:R-:W-:Y:S01]  /*50410*/  LDGSTS.E [R160+-0x80000], desc[UR60][R4.64], !P0 ;  /* 0x8000000004a07fae */ /* 0x000fe2000c12187c */
[----:B------:R-:W-:-:S03]  /*50420*/  IMAD.WIDE R6, R239, 0x4, R164 ;  /* 0x00000004ef067825 */ /* 0x000fc600078e02a4 */
[----:B------:R-:W3:Y:S01]  /*50430*/  LDL.LU.64 R164, [R1+0xe40] ;  /* 0x000e400001a47983 */ /* 0x000ee20000300a00 */
[----:B--2---:R-:W-:-:S03]  /*50440*/  IMAD.WIDE R156, R239, 0x4, R166 ;  /* 0x00000004ef9c7825 */ /* 0x004fc600078e02a6 */
[----:B------:R-:W-:Y:S01]  /*50450*/  LDGSTS.E [R14+-0x7c000], desc[UR60][R6.64], !P0 ;  /* 0x84000000060e7fae */ /* 0x000fe2000c12187c */
[----:B------:R-:W-:-:S03]  /*50460*/  IMAD.WIDE R154, R239, 0x4, R168 ;  /* 0x00000004ef9a7825 */ /* 0x000fc600078e02a8 */
[----:B------:R2:W-:Y:S04]  /*50470*/  STL.64 [R1+0x1ff8], R156 ;  /* 0x001ff89c01007387 */ /* 0x0005e80000100a00 */
[----:B------:R-:W4:Y:S04]  /*50480*/  LDL.LU.64 R160, [R1+0xe38] ;  /* 0x000e380001a07983 */ /* 0x000f280000300a00 */
[----:B------:R1:W-:Y:S04]  /*50490*/  STL.64 [R1+0x2000], R154 ;  /* 0x0020009a01007387 */ /* 0x0003e80000100a00 */
[----:B------:R-:W4:Y:S01]  /*504a0*/  LDL.LU.64 R166, [R1+0xe30] ;  /* 0x000e300001a67983 */ /* 0x000f220000300a00 */
[----:B------:R-:W-:-:S03]  /*504b0*/  IADD3 R162, R2, 0x100000, RZ ;  /* 0x0010000002a27810 */ /* 0x000fc60007ffe0ff */
[----:B------:R-:W4:Y:S04]  /*504c0*/  LDL.LU.64 R168, [R1+0xe28] ;  /* 0x000e280001a87983 */ /* 0x000f280000300a00 */
[----:B------:R2:W-:Y:S04]  /*504d0*/  LDGSTS.E [R12+-0x78000], desc[UR60][R156.64], !P0 ;  /* 0x880000009c0c7fae */ /* 0x0005e8000c12187c */
[----:B------:R1:W-:Y:S01]  /*504e0*/  LDGSTS.E [R3+-0x74000], desc[UR60][R154.64], !P0 ;  /* 0x8c0000009a037fae */ /* 0x0003e2000c12187c */
[----:B------:R-:W-:-:S05]  /*504f0*/  IMAD.WIDE R170, R239, 0x4, R170 ;  /* 0x00000004efaa7825 */ /* 0x000fca00078e02aa */
[----:B------:R1:W-:Y:S04]  /*50500*/  STL.64 [R1+0x2008], R170 ;  /* 0x002008aa01007387 */ /* 0x0003e80000100a00 */
[----:B------:R-:W-:Y:S01]  /*50510*/  LDGSTS.E [R162+-0x7fffc], desc[UR60][R170.64], !P1 ;  /* 0x80004000aaa27fae */ /* 0x000fe2000c92187c */
[----:B------:R-:W-:-:S04]  /*50520*/  IMAD.WIDE R158, R239, 0x4, R158 ;  /* 0x00000004ef9e7825 */ /* 0x000fc800078e029e */
[C---:B--2---:R-:W-:Y:S01]  /*50530*/  IMAD.WIDE R156, R239.reuse, 0x4, R230 ;  /* 0x00000004ef9c7825 */ /* 0x044fe200078e02e6 */
[----:B------:R2:W-:Y:S03]  /*50540*/  STL.64 [R1+0x2010], R158 ;  /* 0x0020109e01007387 */ /* 0x0005e60000100a00 */
[----:B-1----:R-:W-:Y:S01]  /*50550*/  IMAD.WIDE R154, R239, 0x4, R246 ;  /* 0x00000004ef9a7825 */ /* 0x002fe200078e02f6 */
[----:B------:R1:W-:Y:S04]  /*50560*/  STL.64 [R1+0x2018], R156 ;  /* 0x0020189c01007387 */ /* 0x0003e80000100a00 */
[----:B------:R-:W4:Y:S04]  /*50570*/  LDL.LU.64 R170, [R1+0xe20] ;  /* 0x000e200001aa7983 */ /* 0x000f280000300a00 */
[----:B------:R-:W-:Y:S04]  /*50580*/  LDGSTS.E [R14+-0x7bffc], desc[UR60][R158.64], !P1 ;  /* 0x840040009e0e7fae */ /* 0x000fe8000c92187c */
[----:B------:R1:W-:Y:S01]  /*50590*/  STL.64 [R1+0x2020], R154 ;  /* 0x0020209a01007387 */ /* 0x0003e20000100a00 */
[----:B------:R-:W-:-:S03]  /*505a0*/  VIADD R13, R13, 0xfffffee1 ;  /* 0xfffffee10d0d7836 */ /* 0x000fc60000000000 */
[----:B------:R1:W-:Y:S04]  /*505b0*/  LDGSTS.E [R12+-0x77ffc], desc[UR60][R156.64], !P1 ;  /* 0x880040009c0c7fae */ /* 0x0003e8000c92187c */
[----:B--2---:R-:W2:Y:S04]  /*505c0*/  LDL.LU.64 R158, [R1+0xe18] ;  /* 0x000e1800019e7983 */ /* 0x004ea80000300a00 */
[----:B------:R-:W2:Y:S04]  /*505d0*/  LDL.LU.64 R230, [R1+0xe10] ;  /* 0x000e100001e67983 */ /* 0x000ea80000300a00 */
[----:B------:R-:W2:Y:S01]  /*505e0*/  LDL.LU.64 R246, [R1+0xe08] ;  /* 0x000e080001f67983 */ /* 0x000ea20000300a00 */
[----:B------:R-:W-:Y:S01]  /*505f0*/  ISETP.GE.U32.AND P0, PT, R13, 0x7ffffe62, PT ;  /* 0x7ffffe620d00780c */ /* 0x000fe20003f06070 */
[----:B------:R-:W-:Y:S01]  /*50600*/  VIADD R11, R11, 0xfffffee0 ;  /* 0xfffffee00b0b7836 */ /* 0x000fe20000000000 */
[----:B------:R-:W2:Y:S01]  /*50610*/  LDC R13, c[0x0][0x230] ;  /* 0x00008c00ff0d7b82 */ /* 0x000ea20000000800 */
[----:B------:R1:W-:Y:S03]  /*50620*/  LDGSTS.E [R3+-0x73ffc], desc[UR60][R154.64], !P1 ;  /* 0x8c0040009a037fae */ /* 0x0003e6000c92187c */
[----:B------:R-:W-:Y:S01]  /*50630*/  ISETP.GE.U32.AND P1, PT, R11, 0x7ffffe61, PT ;  /* 0x7ffffe610b00780c */ /* 0x000fe20003f26070 */
[----:B------:R-:W-:-:S03]  /*50640*/  VIADD R10, R10, 0xfffffec3 ;  /* 0xfffffec30a0a7836 */ /* 0x000fc60000000000 */
[----:B------:R-:W2:Y:S01]  /*50650*/  LDC R11, c[0x0][0x230] ;  /* 0x00008c00ff0b7b82 */ /* 0x000ea20000000800 */
[----:B---3--:R-:W-:-:S05]  /*50660*/  IMAD.WIDE R164, R239, 0x4, R164 ;  /* 0x00000004efa47825 */ /* 0x008fca00078e02a4 */
[----:B------:R3:W-:Y:S04]  /*50670*/  STL.64 [R1+0x2028], R164 ;  /* 0x002028a401007387 */ /* 0x0007e80000100a00 */
[----:B------:R-:W-:Y:S01]  /*50680*/  LDGSTS.E [R162+-0x7fff8], desc[UR60][R164.64], !P0 ;  /* 0x80008000a4a27fae */ /* 0x000fe2000c12187c */
[----:B----4-:R-:W-:-:S04]  /*50690*/  IMAD.WIDE R160, R239, 0x4, R160 ;  /* 0x00000004efa07825 */ /* 0x010fc800078e02a0 */
[C---:B-1----:R-:W-:Y:S01]  /*506a0*/  IMAD.WIDE R156, R239.reuse, 0x4, R166 ;  /* 0x00000004ef9c7825 */ /* 0x042fe200078e02a6 */
[----:B------:R1:W-:Y:S03]  /*506b0*/  STL.64 [R1+0x2030], R160 ;  /* 0x002030a001007387 */ /* 0x0003e60000100a00 */
[C---:B------:R-:W-:Y:S01]  /*506c0*/  IMAD.WIDE R154, R239.reuse, 0x4, R168 ;  /* 0x00000004ef9a7825 */ /* 0x040fe200078e02a8 */
[----:B------:R4:W-:Y:S04]  /*506d0*/  STL.64 [R1+0x2040], R156 ;  /* 0x0020409c01007387 */ /* 0x0009e80000100a00 */
[----:B---3--:R-:W3:Y:S04]  /*506e0*/  LDL.LU.64 R164, [R1+0xe00] ;  /* 0x000e000001a47983 */ /* 0x008ee80000300a00 */
[----:B------:R-:W-:Y:S04]  /*506f0*/  LDGSTS.E [R14+-0x7bff8], desc[UR60][R160.64], !P0 ;  /* 0x84008000a00e7fae */ /* 0x000fe8000c12187c */
[----:B------:R4:W-:Y:S04]  /*50700*/  STL.64 [R1+0x2048], R154 ;  /* 0x0020489a01007387 */ /* 0x0009e80000100a00 */
[----:B------:R4:W-:Y:S04]  /*50710*/  LDGSTS.E [R12+-0x77ff8], desc[UR60][R156.64], !P0 ;  /* 0x880080009c0c7fae */ /* 0x0009e8000c12187c */
[----:B-1----:R-:W3:Y:S04]  /*50720*/  LDL.LU.64 R160, [R1+0xdf8] ;  /* 0x000df80001a07983 */ /* 0x002ee80000300a00 */
[----:B------:R-:W3:Y:S04]  /*50730*/  LDL.LU.64 R166, [R1+0xdf0] ;  /* 0x000df00001a67983 */ /* 0x000ee80000300a00 */
[----:B------:R-:W3:Y:S04]  /*50740*/  LDL.LU.64 R168, [R1+0xde8] ;  /* 0x000de80001a87983 */ /* 0x000ee80000300a00 */
[----:B------:R1:W-:Y:S01]  /*50750*/  LDGSTS.E [R3+-0x73ff8], desc[UR60][R154.64], !P0 ;  /* 0x8c0080009a037fae */ /* 0x0003e2000c12187c */
[----:B------:R-:W-:-:S05]  /*50760*/  IMAD.WIDE R170, R239, 0x4, R170 ;  /* 0x00000004efaa7825 */ /* 0x000fca00078e02aa */
[----:B------:R1:W-:Y:S04]  /*50770*/  STL.64 [R1+0x2058], R170 ;  /* 0x002058aa01007387 */ /* 0x0003e80000100a00 */
[----:B------:R-:W-:Y:S01]  /*50780*/  LDGSTS.E [R162+-0x7fff4], desc[UR60][R170.64], !P1 ;  /* 0x8000c000aaa27fae */ /* 0x000fe2000c92187c */
[----:B--2---:R-:W-:-:S04]  /*50790*/  IMAD.WIDE R158, R239, 0x4, R158 ;  /* 0x00000004ef9e7825 */ /* 0x004fc800078e029e */
[C---:B----4-:R-:W-:Y:S01]  /*507a0*/  IMAD.WIDE R156, R239.reuse, 0x4, R230 ;  /* 0x00000004ef9c7825 */ /* 0x050fe200078e02e6 */
[----:B------:R2:W-:Y:S03]  /*507b0*/  STL.64 [R1+0x2060], R158 ;  /* 0x0020609e01007387 */ /* 0x0005e60000100a00 */
[----:B-1----:R-:W-:Y:S01]  /*507c0*/  IMAD.WIDE R154, R239, 0x4, R246 ;  /* 0x00000004ef9a7825 */ /* 0x002fe200078e02f6 */
[----:B------:R1:W-:Y:S04]  /*507d0*/  STL.64 [R1+0x2068], R156 ;  /* 0x0020689c01007387 */ /* 0x0003e80000100a00 */
[----:B------:R-:W4:Y:S04]  /*507e0*/  LDL.LU.64 R170, [R1+0xde0] ;  /* 0x000de00001aa7983 */ /* 0x000f280000300a00 */
[----:B------:R-:W-:Y:S04]  /*507f0*/  LDGSTS.E [R14+-0x7bff4], desc[UR60][R158.64], !P1 ;  /* 0x8400c0009e0e7fae */ /* 0x000fe8000c92187c */
[----:B------:R1:W-:Y:S01]  /*50800*/  STL.64 [R1+0x2070], R154 ;  /* 0x0020709a01007387 */ /* 0x0003e20000100a00 */
[----:B------:R-:W-:-:S02]  /*50810*/  ISETP.GE.U32.AND P0, PT, R10, 0x7ffffe44, PT ;  /* 0x7ffffe440a00780c */ /* 0x000fc40003f06070 */
[----:B------:R-:W-:Y:S01]  /*50820*/  IADD3 R13, R13, -0x13e, RZ ;  /* 0xfffffec20d0d7810 */ /* 0x000fe20007ffe0ff */
[----:B------:R1:W-:Y:S01]  /*50830*/  LDGSTS.E [R12+-0x77ff4], desc[UR60][R156.64], !P1 ;  /* 0x8800c0009c0c7fae */ /* 0x0003e2000c92187c */
[----:B------:R-:W4:Y:S03]  /*50840*/  LDC R10, c[0x0][0x230] ;  /* 0x00008c00ff0a7b82 */ /* 0x000f260000000800 */
[----:B--2---:R-:W2:Y:S04]  /*50850*/  LDL.LU.64 R158, [R1+0xdd8] ;  /* 0x000dd800019e7983 */ /* 0x004ea80000300a00 */
[----:B------:R-:W2:Y:S04]  /*50860*/  LDL.LU.64 R230, [R1+0xdd0] ;  /* 0x000dd00001e67983 */ /* 0x000ea80000300a00 */
[----:B------:R-:W2:Y:S04]  /*50870*/  LDL.LU.64 R246, [R1+0xdc8] ;  /* 0x000dc80001f67983 */ /* 0x000ea80000300a00 */
[----:B------:R1:W-:Y:S01]  /*50880*/  LDGSTS.E [R3+-0x73ff4], desc[UR60][R154.64], !P1 ;  /* 0x8c00c0009a037fae */ /* 0x0003e2000c92187c */
[----:B------:R-:W-:Y:S01]  /*50890*/  ISETP.GE.U32.AND P1, PT, R13, 0x7ffffe43, PT ;  /* 0x7ffffe430d00780c */ /* 0x000fe20003f26070 */
[----:B------:R-:W-:Y:S01]  /*508a0*/  VIADD R11, R11, 0xfffffec1 ;  /* 0xfffffec10b0b7836 */ /* 0x000fe20000000000 */
[----:B------:R-:W2:Y:S01]  /*508b0*/  LDC R13, c[0x0][0x230] ;  /* 0x00008c00ff0d7b82 */ /* 0x000ea20000000800 */
[----:B---3--:R-:W-:-:S05]  /*508c0*/  IMAD.WIDE R164, R239, 0x4, R164 ;  /* 0x00000004efa47825 */ /* 0x008fca00078e02a4 */
[----:B------:R3:W-:Y:S04]  /*508d0*/  STL.64 [R1+0x21f0], R164 ;  /* 0x0021f0a401007387 */ /* 0x0007e80000100a00 */
[----:B------:R-:W-:Y:S01]  /*508e0*/  LDGSTS.E [R162+-0x70000], desc[UR60][R164.64], !P0 ;  /* 0x90000000a4a27fae */ /* 0x000fe2000c12187c */
[----:B------:R-:W-:-:S04]  /*508f0*/  IMAD.WIDE R160, R239, 0x4, R160 ;  /* 0x00000004efa07825 */ /* 0x000fc800078e02a0 */
        /* <DEDUP_REMOVED lines=12> */
[----:B----4-:R-:W-:-:S05]  /*509c0*/  IMAD.WIDE R170, R239, 0x4, R170 ;  /* 0x00000004efaa7825 */ /* 0x010fca00078e02aa */
[----:B------:R4:W-:Y:S04]  /*509d0*/  STL.64 [R1+0x2210], R170 ;  /* 0x002210aa01007387 */ /* 0x0009e80000100a00 */
[----:B------:R-:W-:Y:S01]  /*509e0*/  LDGSTS.E [R162+-0x6fffc], desc[UR60][R170.64], !P1 ;  /* 0x90004000aaa27fae */ /* 0x000fe2000c92187c */
[----:B--2---:R-:W-:-:S04]  /*509f0*/  IMAD.WIDE R158, R239, 0x4, R158 ;  /* 0x00000004ef9e7825 */ /* 0x004fc800078e029e */
[C---:B------:R-:W-:Y:S01]  /*50a00*/  IMAD.WIDE R156, R239.reuse, 0x4, R230 ;  /* 0x00000004ef9c7825 */ /* 0x040fe200078e02e6 */
[----:B------:R2:W-:Y:S03]  /*50a10*/  STL.64 [R1+0x2218], R158 ;  /* 0x0022189e01007387 */ /* 0x0005e60000100a00 */
[----:B-1----:R-:W-:Y:S01]  /*50a20*/  IMAD.WIDE R154, R239, 0x4, R246 ;  /* 0x00000004ef9a7825 */ /* 0x002fe200078e02f6 */
[----:B------:R1:W-:Y:S04]  /*50a30*/  STL.64 [R1+0x2220], R156 ;  /* 0x0022209c01007387 */ /* 0x0003e80000100a00 */
[----:B----4-:R-:W4:Y:S04]  /*50a40*/  LDL.LU.64 R170, [R1+0xda0] ;  /* 0x000da00001aa7983 */ /* 0x010f280000300a00 */
[----:B------:R-:W-:Y:S04]  /*50a50*/  LDGSTS.E [R14+-0x6bffc], desc[UR60][R158.64], !P1 ;  /* 0x940040009e0e7fae */ /* 0x000fe8000c92187c */
[----:B------:R1:W-:Y:S01]  /*50a60*/  STL.64 [R1+0x2228], R154 ;  /* 0x0022289a01007387 */ /* 0x0003e20000100a00 */
[----:B------:R-:W-:Y:S01]  /*50a70*/  ISETP.GE.U32.AND P0, PT, R11, 0x7ffffe42, PT ;  /* 0x7ffffe420b00780c */ /* 0x000fe20003f06070 */
[----:B------:R-:W-:Y:S01]  /*50a80*/  VIADD R10, R10, 0xfffffec0 ;  /* 0xfffffec00a0a7836 */ /* 0x000fe20000000000 */
[----:B------:R-:W4:Y:S01]  /*50a90*/  LDC R11, c[0x0][0x230] ;  /* 0x00008c00ff0b7b82 */ /* 0x000f220000000800 */
[----:B------:R1:W-:Y:S04]  /*50aa0*/  LDGSTS.E [R12+-0x67ffc], desc[UR60][R156.64], !P1 ;  /* 0x980040009c0c7fae */ /* 0x0003e8000c92187c */
[----:B--2---:R-:W2:Y:S04]  /*50ab0*/  LDL.LU.64 R158, [R1+0xd98] ;  /* 0x000d9800019e7983 */ /* 0x004ea80000300a00 */
[----:B------:R-:W2:Y:S04]  /*50ac0*/  LDL.LU.64 R230, [R1+0xd90] ;  /* 0x000d900001e67983 */ /* 0x000ea80000300a00 */
[----:B------:R-:W2:Y:S04]  /*50ad0*/  LDL.LU.64 R246, [R1+0xd88] ;  /* 0x000d880001f67983 */ /* 0x000ea80000300a00 */
[----:B------:R1:W-:Y:S01]  /*50ae0*/  LDGSTS.E [R3+-0x63ffc], desc[UR60][R154.64], !P1 ;  /* 0x9c0040009a037fae */ /* 0x0003e2000c92187c */
[----:B------:R-:W-:-:S02]  /*50af0*/  ISETP.GE.U32.AND P1, PT, R10, 0x7ffffe41, PT ;  /* 0x7ffffe410a00780c */ /* 0x000fc40003f26070 */
[----:B------:R-:W-:Y:S01]  /*50b00*/  IADD3 R13, R13, -0x15d, RZ ;  /* 0xfffffea30d0d7810 */ /* 0x000fe20007ffe0ff */
        /* <DEDUP_REMOVED lines=83> */
[----:B------:R-:W-:Y:S01]  /*51040*/  IMAD.WIDE R154, R239, 0x4, R168 ;  /* 0x00000004ef9a7825 */ /* 0x000fe200078e02a8 */
[----:B------:R2:W-:Y:S04]  /*51050*/  STL.64 [R1+0x2658], R156 ;  /* 0x0026589c01007387 */ /* 0x0005e80000100a00 */
[----:B------:R-:W2:Y:S04]  /*51060*/  LDL.LU.64 R162, [R1+0xcf8] ;  /* 0x000cf80001a27983 */ /* 0x000ea80000300a00 */
[----:B------:R2:W-:Y:S04]  /*51070*/  STL.64 [R1+0x2668], R154 ;  /* 0x0026689a01007387 */ /* 0x0005e80000100a00 */
[----:B---3--:R-:W3:Y:S04]  /*51080*/  LDL.LU.64 R164, [R1+0xcb8] ;  /* 0x000cb80001a47983 */ /* 0x008ee80000300a00 */
[----:B------:R-:W3:Y:S04]  /*51090*/  LDL.LU.64 R166, [R1+0xcb0] ;  /* 0x000cb00001a67983 */ /* 0x000ee80000300a00 */
[----:B------:R-:W3:Y:S04]  /*510a0*/  LDL.LU.64 R168, [R1+0xca8] ;  /* 0x000ca80001a87983 */ /* 0x000ee80000300a00 */
[----:B------:R1:W-:Y:S04]  /*510b0*/  LDGSTS.E [R14+-0x5bff8], desc[UR60][R160.64], !P0 ;  /* 0xa4008000a00e7fae */ /* 0x0003e8000c12187c */
[----:B------:R2:W-:Y:S04]  /*510c0*/  LDGSTS.E [R12+-0x57ff8], desc[UR60][R156.64], !P0 ;  /* 0xa80080009c0c7fae */ /* 0x0005e8000c12187c */
[----:B------:R2:W-:Y:S01]  /*510d0*/  LDGSTS.E [R3+-0x53ff8], desc[UR60][R154.64], !P0 ;  /* 0xac0080009a037fae */ /* 0x0005e2000c12187c */
[----:B-1----:R-:W-:-:S02]  /*510e0*/  VIADD R160, R2, 0x100000 ;  /* 0x0010000002a07836 */ /* 0x002fc40000000000 */
[----:B----4-:R-:W-:-:S05]  /*510f0*/  IMAD.WIDE R170, R239, 0x4, R170 ;  /* 0x00000004efaa7825 */ /* 0x010fca00078e02aa */
[----:B------:R1:W-:Y:S04]  /*51100*/  STL.64 [R1+0x2678], R170 ;  /* 0x002678aa01007387 */ /* 0x0003e80000100a00 */
[----:B------:R4:W-:Y:S01]  /*51110*/  LDGSTS.E [R160+-0x5fff4], desc[UR60][R170.64], !P1 ;  /* 0xa000c000aaa07fae */ /* 0x0009e2000c92187c */
[----:B--2---:R-:W-:-:S04]  /*51120*/  IMAD.WIDE R158, R239, 0x4, R158 ;  /* 0x00000004ef9e7825 */ /* 0x004fc800078e029e */
[C---:B------:R-:W-:Y:S01]  /*51130*/  IMAD.WIDE R156, R239.reuse, 0x4, R230 ;  /* 0x00000004ef9c7825 */ /* 0x040fe200078e02e6 */
[----:B------:R3:W-:Y:S03]  /*51140*/  STL.64 [R1+0x2680], R158 ;  /* 0x0026809e01007387 */ /* 0x0007e60000100a00 */
[----:B------:R-:W-:Y:S01]  /*51150*/  IMAD.WIDE R154, R239, 0x4, R246 ;  /* 0x00000004ef9a7825 */ /* 0x000fe200078e02f6 */
[----:B-1----:R-:W2:Y:S04]  /*51160*/  LDL.LU.64 R170, [R1+0xcf0] ;  /* 0x000cf00001aa7983 */ /* 0x002ea80000300a00 */
[----:B------:R1:W-:Y:S04]  /*51170*/  STL.64 [R1+0x2690], R156 ;  /* 0x0026909c01007387 */ /* 0x0003e80000100a00 */
[----:B------:R-:W2:Y:S01]  /*51180*/  LDL.LU.64 R230, [R1+0xca0] ;  /* 0x000ca00001e67983 */ /* 0x000ea20000300a00 */
[----:B------:R-:W-:-:S03]  /*51190*/  ISETP.GE.U32.AND P0, PT, R11, 0x7ffffe04, PT ;  /* 0x7ffffe040b00780c */ /* 0x000fc60003f06070 */
[----:B------:R1:W-:Y:S01]  /*511a0*/  STL.64 [R1+0x2698], R154 ;  /* 0x0026989a01007387 */ /* 0x0003e20000100a00 */
[----:B----4-:R-:W-:-:S03]  /*511b0*/  IADD3 R160, R10, -0x17e, RZ ;  /* 0xfffffe820aa07810 */ /* 0x010fc60007ffe0ff */
[----:B------:R-:W4:Y:S04]  /*511c0*/  LDL.LU.64 R246, [R1+0xc98] ;  /* 0x000c980001f67983 */ /* 0x000f280000300a00 */
[----:B------:R-:W4:Y:S01]  /*511d0*/  LDL.LU.64 R10, [R1+0xc90] ;  /* 0x000c9000010a7983 */ /* 0x000f220000300a00 */
[----:B------:R-:W-:-:S03]  /*511e0*/  VIADD R161, R2, 0x100000 ;  /* 0x0010000002a17836 */ /* 0x000fc60000000000 */
[----:B------:R3:W-:Y:S04]  /*511f0*/  LDGSTS.E [R14+-0x5bff4], desc[UR60][R158.64], !P1 ;  /* 0xa400c0009e0e7fae */ /* 0x0007e8000c92187c */
[----:B------:R1:W-:Y:S04]  /*51200*/  LDGSTS.E [R12+-0x57ff4], desc[UR60][R156.64], !P1 ;  /* 0xa800c0009c0c7fae */ /* 0x0003e8000c92187c */
[----:B------:R1:W-:Y:S01]  /*51210*/  LDGSTS.E [R3+-0x53ff4], desc[UR60][R154.64], !P1 ;  /* 0xac00c0009a037fae */ /* 0x0003e2000c92187c */
[----:B------:R-:W-:Y:S01]  /*51220*/  ISETP.GE.U32.AND P1, PT, R160, 0x7ffffe03, PT ;  /* 0x7ffffe03a000780c */ /* 0x000fe20003f26070 */
[----:B------:R-:W-:Y:S01]  /*51230*/  VIADD R252, R13, 0xfffffe81 ;  /* 0xfffffe810dfc7836 */ /* 0x000fe20000000000 */
[----:B------:R-:W-:Y:S01]  /*51240*/  IADD3 R13, R2, 0x100000, RZ ;  /* 0x00100000020d7810 */ /* 0x000fe20007ffe0ff */
[----:B------:R-:W-:-:S04]  /*51250*/  IMAD.WIDE R162, R239, 0x4, R162 ;  /* 0x00000004efa27825 */ /* 0x000fc800078e02a2 */
[C---:B---3--:R-:W-:Y:S01]  /*51260*/  IMAD.WIDE R158, R239.reuse, 0x4, R164 ;  /* 0x00000004ef9e7825 */ /* 0x048fe200078e02a4 */
[----:B------:R-:W-:Y:S03]  /*51270*/  STL.64 [R1+0x38b8], R162 ;  /* 0x0038b8a201007387 */ /* 0x000fe60000100a00 */
[C---:B-1----:R-:W-:Y:S01]  /*51280*/  IMAD.WIDE R156, R239.reuse, 0x4, R166 ;  /* 0x00000004ef9c7825 */ /* 0x042fe200078e02a6 */
[----:B------:R1:W-:Y:S03]  /*51290*/  STL.64 [R1+0x38c0], R158 ;  /* 0x0038c09e01007387 */ /* 0x0003e60000100a00 */
[C---:B------:R-:W-:Y:S01]  /*512a0*/  IMAD.WIDE R154, R239.reuse, 0x4, R168 ;  /* 0x00000004ef9a7825 */ /* 0x040fe200078e02a8 */
[----:B------:R-:W-:Y:S04]  /*512b0*/  LDGSTS.E [R161+-0x50000], desc[UR60][R162.64], !P0 ;  /* 0xb0000000a2a17fae */ /* 0x000fe8000c12187c */
[----:B------:R-:W-:Y:S04]  /*512c0*/  STL.64 [R1+0x38c8], R156 ;  /* 0x0038c89c01007387 */ /* 0x000fe80000100a00 */
[----:B------:R-:W-:Y:S04]  /*512d0*/  LDGSTS.E [R14+-0x4c000], desc[UR60][R158.64], !P0 ;  /* 0xb40000009e0e7fae */ /* 0x000fe8000c12187c */
[----:B------:R2:W-:Y:S04]  /*512e0*/  STL.64 [R1+0x38d0], R154 ;  /* 0x0038d09a01007387 */ /* 0x0005e80000100a00 */
[----:B------:R-:W-:Y:S04]  /*512f0*/  LDGSTS.E [R12+-0x48000], desc[UR60][R156.64], !P0 ;  /* 0xb80000009c0c7fae */ /* 0x000fe8000c12187c */
[----:B-1----:R-:W3:Y:S04]  /*51300*/  LDL.LU.64 R158, [R1+0xce8] ;  /* 0x000ce800019e7983 */ /* 0x002ee80000300a00 */
[----:B------:R-:W3:Y:S04]  /*51310*/  LDL.LU.64 R160, [R1+0xc88] ;  /* 0x000c880001a07983 */ /* 0x000ee80000300a00 */
[----:B------:R2:W-:Y:S04]  /*51320*/  LDGSTS.E [R3+-0x44000], desc[UR60][R154.64], !P0 ;  /* 0xbc0000009a037fae */ /* 0x0005e8000c12187c */
[----:B------:R-:W3:Y:S04]  /*51330*/  LDL.LU.64 R162, [R1+0xc80] ;  /* 0x000c800001a27983 */ /* 0x000ee80000300a00 */
[----:B------:R-:W3:Y:S04]  /*51340*/  LDL.LU.64 R164, [R1+0xc78] ;  /* 0x000c780001a47983 */ /* 0x000ee80000300a00 */
[----:B------:R-:W3:Y:S01]  /*51350*/  LDL.LU.64 R168, [R1+0xce0] ;  /* 0x000ce00001a87983 */ /* 0x000ee20000300a00 */
[----:B--2---:R-:W-:-:S03]  /*51360*/  IMAD.WIDE R154, R239, 0x4, R170 ;  /* 0x00000004ef9a7825 */ /* 0x004fc600078e02aa */
[----:B------:R-:W2:Y:S01]  /*51370*/  LDL.LU.64 R170, [R1+0xc70] ;  /* 0x000c700001aa7983 */ /* 0x000ea20000300a00 */
[----:B------:R-:W-:-:S03]  /*51380*/  IMAD.WIDE R156, R239, 0x4, R230 ;  /* 0x00000004ef9c7825 */ /* 0x000fc600078e02e6 */
[----:B------:R1:W-:Y:S04]  /*51390*/  STL.64 [R1+0x38d8], R154 ;  /* 0x0038d89a01007387 */ /* 0x0003e80000100a00 */
[----:B------:R-:W2:Y:S01]  /*513a0*/  LDL.LU.64 R230, [R1+0xc68] ;  /* 0x000c680001e67983 */ /* 0x000ea20000300a00 */
[----:B----4-:R-:W-:-:S03]  /*513b0*/  IMAD.WIDE R246, R239, 0x4, R246 ;  /* 0x00000004eff67825 */ /* 0x010fc600078e02f6 */
[----:B------:R4:W-:Y:S01]  /*513c0*/  STL.64 [R1+0x38e0], R156 ;  /* 0x0038e09c01007387 */ /* 0x0009e20000100a00 */
[----:B------:R-:W-:-:S03]  /*513d0*/  IMAD.WIDE R10, R239, 0x4, R10 ;  /* 0x00000004ef0a7825 */ /* 0x000fc600078e020a */
[----:B------:R-:W2:Y:S04]  /*513e0*/  LDL.LU.64 R166, [R1+0xcc0] ;  /* 0x000cc00001a67983 */ /* 0x000ea80000300a00 */
[----:B------:R-:W-:Y:S04]  /*513f0*/  LDGSTS.E [R13+-0x4fffc], desc[UR60][R154.64], !P1 ;  /* 0xb00040009a0d7fae */ /* 0x000fe8000c92187c */
[----:B------:R-:W-:Y:S04]  /*51400*/  LDGSTS.E [R14+-0x4bffc], desc[UR60][R156.64], !P1 ;  /* 0xb40040009c0e7fae */ /* 0x000fe8000c92187c */
[----:B------:R-:W-:Y:S04]  /*51410*/  LDGSTS.E [R12+-0x47ffc], desc[UR60][R246.64], !P1 ;  /* 0xb8004000f60c7fae */ /* 0x000fe8000c92187c */
[----:B-1----:R-:W2:Y:S04]  /*51420*/  LDL.LU.64 R154, [R1+0x4b30] ;  /* 0x004b3000019a7983 */ /* 0x002ea80000300a00 */
[----:B------:R-:W5:Y:S04]  /*51430*/  LDL.LU R13, [R1+0x4b28] ;  /* 0x004b2800010d7983 */ /* 0x000f680000300800 */
[----:B------:R1:W-:Y:S04]  /*51440*/  STL.64 [R1+0x38e8], R246 ;  /* 0x0038e8f601007387 */ /* 0x0003e80000100a00 */
[----:B----4-:R-:W4:Y:S04]  /*51450*/  LDL.LU.64 R156, [R1+0x4b20] ;  /* 0x004b2000019c7983 */ /* 0x010f280000300a00 */
[----:B------:R1:W-:Y:S04]  /*51460*/  STL.64 [R1+0x38f0], R10 ;  /* 0x0038f00a01007387 */ /* 0x0003e80000100a00 */
[----:B-1----:R-:W4:Y:S04]  /*51470*/  LDL.LU.64 R246, [R1+0xd20] ;  /* 0x000d200001f67983 */ /* 0x002f280000300a00 */
[----:B------:R-:W-:Y:S04]  /*51480*/  LDGSTS.E [R3+-0x43ffc], desc[UR60][R10.64], !P1 ;  /* 0xbc0040000a037fae */ /* 0x000fe8000c92187c */
[----:B------:R-:W4:Y:S01]  /*51490*/  LDL.LU.64 R10, [R1+0xd18] ;  /* 0x000d1800010a7983 */ /* 0x000f220000300a00 */
[----:B------:R-:W-:Y:S01]  /*514a0*/  ISETP.GE.U32.AND P0, PT, R252, 0x7ffffe02, PT ;  /* 0x7ffffe02fc00780c */ /* 0x000fe20003f06070 */
[----:B------:R-:W-:-:S05]  /*514b0*/  VIADD R252, R238, 0xfffffe80 ;  /* 0xfffffe80eefc7836 */ /* 0x000fca0000000000 */
[----:B------:R-:W-:Y:S02]  /*514c0*/  ISETP.GE.U32.AND P1, PT, R252, 0x7ffffe01, PT ;  /* 0x7ffffe01fc00780c */ /* 0x000fe40003f26070 */
[----:B------:R-:W1:Y:S01]  /*514d0*/  LDC R252, c[0x0][0x23c] ;  /* 0x00008f00fffc7b82 */ /* 0x000e620000000800 */
[C---:B------:R-:W-:Y:S02]  /*514e0*/  VIADD R238, R2.reuse, 0x100000 ;  /* 0x0010000002ee7836 */ /* 0x040fe40000000000 */
[----:B------:R-:W-:Y:S01]  /*514f0*/  VIADD R2, R2, 0x100000 ;  /* 0x0010000002027836 */ /* 0x000fe20000000000 */
[----:B-1----:R-:W-:Y:S01]  /*51500*/  SHF.L.U32 R252, R252, 0x7, RZ ;  /* 0x00000007fcfc7819 */ /* 0x002fe200000006ff */
[----:B---3--:R-:W-:-:S04]  /*51510*/  IMAD.WIDE R158, R239, 0x4, R158 ;  /* 0x00000004ef9e7825 */ /* 0x008fc800078e029e */
[C---:B------:R-:W-:Y:S01]  /*51520*/  IMAD.WIDE R160, R239.reuse, 0x4, R160 ;  /* 0x00000004efa07825 */ /* 0x040fe200078e02a0 */
[----:B------:R1:W-:Y:S04]  /*51530*/  STL.64 [R1+0x38f8], R158 ;  /* 0x0038f89e01007387 */ /* 0x0003e80000100a00 */
[----:B------:R3:W-:Y:S01]  /*51540*/  STL.64 [R1+0x3900], R160 ;  /* 0x003900a001007387 */ /* 0x0007e20000100a00 */
[----:B------:R-:W-:-:S03]  /*51550*/  IMAD.WIDE R162, R239, 0x4, R162 ;  /* 0x00000004efa27825 */ /* 0x000fc600078e02a2 */
[----:B------:R2:W-:Y:S01]  /*51560*/  LDGSTS.E [R238+-0x4fff8], desc[UR60][R158.64], !P0 ;  /* 0xb00080009eee7fae */ /* 0x0005e2000c12187c */
[----:B------:R-:W-:-:S03]  /*51570*/  IMAD.WIDE R164, R239, 0x4, R164 ;  /* 0x00000004efa47825 */ /* 0x000fc600078e02a4 */
[----:B------:R-:W-:Y:S01]  /*51580*/  LDGSTS.E [R14+-0x4bff8], desc[UR60][R160.64], !P0 ;  /* 0xb4008000a00e7fae */ /* 0x000fe2000c12187c */
[----:B------:R-:W-:-:S03]  /*51590*/  IMAD.WIDE R168, R239, 0x4, R168 ;  /* 0x00000004efa87825 */ /* 0x000fc600078e02a8 */
[----:B------:R-:W-:Y:S04]  /*515a0*/  LDGSTS.E [R12+-0x47ff8], desc[UR60][R162.64], !P0 ;  /* 0xb8008000a20c7fae */ /* 0x000fe8000c12187c */
[----:B-1----:R-:W4:Y:S04]  /*515b0*/  LDL.LU.64 R158, [R1+0x4b18] ;  /* 0x004b1800019e7983 */ /* 0x002f280000300a00 */
[----:B------:R1:W-:Y:S04]  /*515c0*/  STL.64 [R1+0x3908], R162 ;  /* 0x003908a201007387 */ /* 0x0003e80000100a00 */
[----:B---3--:R-:W3:Y:S01]  /*515d0*/  LDL.LU.64 R160, [R1+0x4b10] ;  /* 0x004b100001a07983 */ /* 0x008ee20000300a00 */
[----:B--2---:R-:W-:-:S03]  /*515e0*/  IMAD.WIDE R170, R239, 0x4, R170 ;  /* 0x00000004efaa7825 */ /* 0x004fc600078e02aa */
[----:B------:R2:W-:Y:S04]  /*515f0*/  STL.64 [R1+0x3910], R164 ;  /* 0x003910a401007387 */ /* 0x0005e80000100a00 */
[----:B-1----:R-:W3:Y:S04]  /*51600*/  LDL.LU.64 R162, [R1+0x4b08] ;  /* 0x004b080001a27983 */ /* 0x002ee80000300a00 */
[----:B------:R-:W-:Y:S01]  /*51610*/  LDGSTS.E [R3+-0x43ff8], desc[UR60][R164.64], !P0 ;  /* 0xbc008000a4037fae */ /* 0x000fe2000c12187c */
[----:B------:R-:W-:-:S03]  /*51620*/  IMAD.WIDE R230, R239, 0x4, R230 ;  /* 0x00000004efe67825 */ /* 0x000fc600078e02e6 */
[----:B------:R-:W-:Y:S04]  /*51630*/  LDGSTS.E [R14+-0x4fff4], desc[UR60][R168.64], !P1 ;  /* 0xb000c000a80e7fae */ /* 0x000fe8000c92187c */
[----:B------:R-:W-:Y:S01]  /*51640*/  LDGSTS.E [R12+-0x4bff4], desc[UR60][R170.64], !P1 ;  /* 0xb400c000aa0c7fae */ /* 0x000fe2000c92187c */
[----:B------:R-:W-:-:S03]  /*51650*/  IMAD.WIDE R238, R239, 0x4, R166 ;  /* 0x00000004efee7825 */ /* 0x000fc600078e02a6 */
[----:B--2---:R-:W2:Y:S04]  /*51660*/  LDL.LU.64 R164, [R1+0x4b00] ;  /* 0x004b000001a47983 */ /* 0x004ea80000300a00 */
[----:B------:R1:W-:Y:S04]  /*51670*/  STL.64 [R1+0x3918], R168 ;  /* 0x003918a801007387 */ /* 0x0003e80000100a00 */
[----:B------:R-:W3:Y:S04]  /*51680*/  LDL.LU.64 R166, [R1+0x4af8] ;  /* 0x004af80001a67983 */ /* 0x000ee80000300a00 */
[----:B------:R1:W-:Y:S04]  /*51690*/  STL.64 [R1+0x3920], R170 ;  /* 0x003920aa01007387 */ /* 0x0003e80000100a00 */
[----:B-1----:R-:W2:Y:S04]  /*516a0*/  LDL.LU.64 R168, [R1+0x4af0] ;  /* 0x004af00001a87983 */ /* 0x002ea80000300a00 */
[----:B------:R1:W-:Y:S04]  /*516b0*/  STL.64 [R1+0x3928], R230 ;  /* 0x003928e601007387 */ /* 0x0003e80000100a00 */
[----:B------:R-:W3:Y:S04]  /*516c0*/  LDL.LU.64 R170, [R1+0x4ae8] ;  /* 0x004ae80001aa7983 */ /* 0x000ee80000300a00 */
[----:B------:R1:W-:Y:S04]  /*516d0*/  LDGSTS.E [R3+-0x47ff4], desc[UR60][R230.64], !P1 ;  /* 0xb800c000e6037fae */ /* 0x0003e8000c92187c */
[----:B------:R2:W-:Y:S01]  /*516e0*/  LDGSTS.E [R2+-0x43ff4], desc[UR60][R238.64], !P1 ;  /* 0xbc00c000ee027fae */ /* 0x0005e2000c92187c */
[----:B----4-:R-:W-:-:S04]  /*516f0*/  IMAD.WIDE R246, R252, 0x4, R246 ;  /* 0x00000004fcf67825 */ /* 0x010fc800078e02f6 */
[----:B------:R-:W-:Y:S01]  /*51700*/  IMAD.WIDE R10, R252, 0x4, R10 ;  /* 0x00000004fc0a7825 */ /* 0x000fe200078e020a */
[----:B-1----:R-:W4:Y:S04]  /*51710*/  LDL.LU.64 R230, [R1+0x4ae0] ;  /* 0x004ae00001e67983 */ /* 0x002f280000300a00 */
[----:B------:R1:W-:Y:S01]  /*51720*/  STL.64 [R1+0x3930], R238 ;  /* 0x003930ee01007387 */ /* 0x0003e20000100a00 */
[C---:B------:R-:W-:Y:S01]  /*51730*/  VIADD R3, R0.reuse, 0x200000 ;  /* 0x0020000000037836 */ /* 0x040fe20000000000 */
[C---:B------:R-:W-:Y:S01]  /*51740*/  IADD3 R14, R0.reuse, 0x200000, RZ ;  /* 0x00200000000e7810 */ /* 0x040fe20007ffe0ff */
[----:B------:R-:W-:Y:S01]  /*51750*/  VIADD R12, R0, 0x200000 ;  /* 0x00200000000c7836 */ /* 0x000fe20000000000 */
[----:B------:R-:W0:Y:S04]  /*51760*/  LDGDEPBAR ;  /* 0x00000000000079af */ /* 0x000e280000000000 */
[----:B-1----:R-:W3:Y:S04]  /*51770*/  LDL.LU.64 R238, [R1+0x4ad8] ;  /* 0x004ad80001ee7983 */ /* 0x002ee80000300a00 */
[----:B------:R1:W-:Y:S04]  /*51780*/  STL.64 [R1+0x3938], R246 ;  /* 0x003938f601007387 */ /* 0x0003e80000100a00 */
[----:B-1----:R-:W4:Y:S04]  /*51790*/  LDL.LU.64 R246, [R1+0x4ad0] ;  /* 0x004ad00001f67983 */ /* 0x002f280000300a00 */
[----:B------:R1:W-:Y:S04]  /*517a0*/  STL.64 [R1+0x3978], R10 ;  /* 0x0039780a01007387 */ /* 0x0003e80000100a00 */
[----:B-1----:R-:W2:Y:S02]  /*517b0*/  LDL.LU.64 R10, [R1+0x4ac8] ;  /* 0x004ac800010a7983 */ /* 0x002ea40000300a00 */
[----:B--2---:R-:W-:-:S05]  /*517c0*/  IMAD.WIDE R10, R252, 0x4, R10 ;  /* 0x00000004fc0a7825 */ /* 0x004fca00078e020a */
[----:B------:R1:W-:Y:S04]  /*517d0*/  STL.64 [R1+0x39b8], R10 ;  /* 0x0039b80a01007387 */ /* 0x0003e80000100a00 */
[----:B-1----:R-:W2:Y:S04]  /*517e0*/  LDL.LU.64 R10, [R1+0x4ac0] ;  /* 0x004ac000010a7983 */ /* 0x002ea80000300a00 */
[----:B------:R1:W-:Y:S04]  /*517f0*/  STL.64 [R1+0x4b10], R208 ;  /* 0x004b10d001007387 */ /* 0x0003e80000100a00 */
[----:B-1----:R-:W3:Y:S04]  /*51800*/  LDL.LU.64 R208, [R1+0xc50] ;  /* 0x000c500001d07983 */ /* 0x002ee80000300a00 */
[----:B------:R1:W-:Y:S04]  /*51810*/  STL.64 [R1+0x4b08], R210 ;  /* 0x004b08d201007387 */ /* 0x0003e80000100a00 */
[----:B-1----:R-:W4:Y:S04]  /*51820*/  LDL.LU.64 R210, [R1+0xc40] ;  /* 0x000c400001d27983 */ /* 0x002f280000300a00 */
[----:B------:R1:W-:Y:S04]  /*51830*/  STL.64 [R1+0x4b00], R212 ;  /* 0x004b00d401007387 */ /* 0x0003e80000100a00 */
[----:B-1----:R-:W4:Y:S04]  /*51840*/  LDL.LU.64 R212, [R1+0xc30] ;  /* 0x000c300001d47983 */ /* 0x002f280000300a00 */
[----:B------:R1:W-:Y:S04]  /*51850*/  STL.64 [R1+0x4af8], R214 ;  /* 0x004af8d601007387 */ /* 0x0003e80000100a00 */
[----:B-1----:R-:W4:Y:S04]  /*51860*/  LDL.LU.64 R214, [R1+0xc38] ;  /* 0x000c380001d67983 */ /* 0x002f280000300a00 */
[----:B------:R1:W-:Y:S04]  /*51870*/  STL.64 [R1+0x4af0], R216 ;  /* 0x004af0d801007387 */ /* 0x0003e80000100a00 */
[----:B-1----:R-:W3:Y:S04]  /*51880*/  LDL.LU.64 R216, [R1+0xc60] ;  /* 0x000c600001d87983 */ /* 0x002ee80000300a00 */
[----:B------:R1:W-:Y:S04]  /*51890*/  STL.64 [R1+0x4ae8], R218 ;  /* 0x004ae8da01007387 */ /* 0x0003e80000100a00 */
[----:B-1----:R-:W4:Y:S04]  /*518a0*/  LDL.LU.64 R218, [R1+0xc58] ;  /* 0x000c580001da7983 */ /* 0x002f280000300a00 */
[----:B------:R1:W-:Y:S04]  /*518b0*/  STL.64 [R1+0x4ae0], R220 ;  /* 0x004ae0dc01007387 */ /* 0x0003e80000100a00 */
[----:B-1----:R-:W4:Y:S04]  /*518c0*/  LDL.LU.64 R220, [R1+0xc48] ;  /* 0x000c480001dc7983 */ /* 0x002f280000300a00 */
[----:B------:R1:W-:Y:S04]  /*518d0*/  STL.64 [R1+0x4ad8], R222 ;  /* 0x004ad8de01007387 */ /* 0x0003e80000100a00 */
[----:B-1----:R-:W3:Y:S04]  /*518e0*/  LDL.64 R222, [R1+0x39b8] ;  /* 0x0039b80001de7983 */ /* 0x002ee80000100a00 */
[----:B--2---:R1:W-:Y:S04]  /*518f0*/  STL.64 [R1+0x4ad0], R10 ;  /* 0x004ad00a01007387 */ /* 0x0043e80000100a00 */
[----:B-1----:R-:W2:Y:S04]  /*51900*/  LDL.64 R10, [R1+0x3978] ;  /* 0x00397800010a7983 */ /* 0x002ea80000100a00 */
[----:B------:R1:W-:Y:S04]  /*51910*/  STL.64 [R1+0x4ac8], R6 ;  /* 0x004ac80601007387 */ /* 0x0003e80000100a00 */
[----:B-1----:R-:W4:Y:S04]  /*51920*/  LDL.LU.64 R6, [R1+0xd08] ;  /* 0x000d080001067983 */ /* 0x002f280000300a00 */
[----:B------:R1:W-:Y:S04]  /*51930*/  STL.64 [R1+0x4ac0], R4 ;  /* 0x004ac00401007387 */ /* 0x0003e80000100a00 */
[----:B-1----:R-:W3:Y:S01]  /*51940*/  LDL.64 R4, [R1+0x3938] ;  /* 0x0039380001047983 */ /* 0x002ee20000100a00 */
[----:B------:R-:W-:-:S02]  /*51950*/  VIADD R2, R0, 0x200000 ;  /* 0x0020000000027836 */ /* 0x000fc40000000000 */
[C---:B----4-:R-:W-:Y:S01]  /*51960*/  IMAD.WIDE R6, R252.reuse, 0x4, R6 ;  /* 0x00000004fc067825 */ /* 0x050fe200078e0206 */
[----:B---3--:R1:W-:Y:S04]  /*51970*/  LDGSTS.E [R3+-0x80000], desc[UR60][R4.64], P3 ;  /* 0x8000000004037fae */ /* 0x0083e8000992187c */
[----:B--2---:R2:W-:Y:S04]  /*51980*/  LDGSTS.E [R14+-0x7fc00], desc[UR60][R10.64], P3 ;  /* 0x804000000a0e7fae */ /* 0x0045e8000992187c */
[----:B------:R-:W-:Y:S01]  /*51990*/  LDGSTS.E [R12+-0x7f800], desc[UR60][R222.64], P3 ;  /* 0x80800000de0c7fae */ /* 0x000fe2000992187c */
[----:B-1----:R-:W-:-:S03]  /*519a0*/  IMAD.WIDE R4, R252, 0x4, R216 ;  /* 0x00000004fc047825 */ /* 0x002fc600078e02d8 */
[----:B------:R1:W-:Y:S01]  /*519b0*/  LDGSTS.E [R2+-0x7f400], desc[UR60][R6.64], P3 ;  /* 0x80c0000006027fae */ /* 0x0003e2000992187c */
[----:B--2---:R-:W-:-:S03]  /*519c0*/  IMAD.WIDE R10, R252, 0x4, R218 ;  /* 0x00000004fc0a7825 */ /* 0x004fc600078e02da */
[----:B------:R2:W-:Y:S04]  /*519d0*/  LDGSTS.E [R14+-0x7f000], desc[UR60][R4.64], P3 ;  /* 0x81000000040e7fae */ /* 0x0005e8000992187c */
[----:B------:R-:W3:Y:S04]  /*519e0*/  LDL.LU.64 R222, [R1+0xc28] ;  /* 0x000c280001de7983 */ /* 0x000ee80000300a00 */
[----:B------:R1:W-:Y:S04]  /*519f0*/  STL.64 [R1+0x39f8], R6 ;  /* 0x0039f80601007387 */ /* 0x0003e80000100a00 */
[----:B------:R-:W4:Y:S04]  /*51a00*/  LDL.LU.64 R216, [R1+0xc20] ;  /* 0x000c200001d87983 */ /* 0x000f280000300a00 */
[----:B------:R2:W-:Y:S01]  /*51a10*/  STL.64 [R1+0x3a38], R4 ;  /* 0x003a380401007387 */ /* 0x0005e20000100a00 */
[----:B-1----:R-:W-:-:S03]  /*51a20*/  IMAD.WIDE R6, R252, 0x4, R208 ;  /* 0x00000004fc067825 */ /* 0x002fc600078e02d0 */
[----:B------:R-:W4:Y:S04]  /*51a30*/  LDL.LU.64 R218, [R1+0xc18] ;  /* 0x000c180001da7983 */ /* 0x000f280000300a00 */
[----:B------:R-:W4:Y:S01]  /*51a40*/  LDL.LU.64 R208, [R1+0xc10] ;  /* 0x000c100001d07983 */ /* 0x000f220000300a00 */
[----:B--2---:R-:W-:-:S03]  /*51a50*/  IMAD.WIDE R4, R252, 0x4, R220 ;  /* 0x00000004fc047825 */ /* 0x004fc600078e02dc */
[----:B------:R-:W-:Y:S04]  /*51a60*/  STL.64 [R1+0x3a78], R10 ;  /* 0x003a780a01007387 */ /* 0x000fe80000100a00 */
[----:B------:R1:W-:Y:S04]  /*51a70*/  STL.64 [R1+0x3ab8], R6 ;  /* 0x003ab80601007387 */ /* 0x0003e80000100a00 */
[----:B------:R-:W2:Y:S04]  /*51a80*/  LDL.LU.64 R220, [R1+0xc08] ;  /* 0x000c080001dc7983 */ /* 0x000ea80000300a00 */
[----:B------:R-:W-:Y:S04]  /*51a90*/  LDGSTS.E [R12+-0x7ec00], desc[UR60][R10.64], P3 ;  /* 0x814000000a0c7fae */ /* 0x000fe8000992187c */
[----:B------:R1:W-:Y:S04]  /*51aa0*/  LDGSTS.E [R3+-0x7e800], desc[UR60][R6.64], P3 ;  /* 0x8180000006037fae */ /* 0x0003e8000992187c */
[----:B------:R1:W-:Y:S04]  /*51ab0*/  STL.64 [R1+0x3af8], R4 ;  /* 0x003af80401007387 */ /* 0x0003e80000100a00 */
[----:B------:R1:W-:Y:S02]  /*51ac0*/  LDGSTS.E [R2+-0x7e400], desc[UR60][R4.64], P3 ;  /* 0x81c0000004027fae */ /* 0x0003e4000992187c */
[----:B-1----:R-:W-:-:S02]  /*51ad0*/  IMAD.WIDE R6, R252, 0x4, R210 ;  /* 0x00000004fc067825 */ /* 0x002fc400078e02d2 */
[----:B------:R-:W2:Y:S02]  /*51ae0*/  LDL.LU.64 R210, [R1+0xc00] ;  /* 0x000c000001d27983 */ /* 0x000ea40000300a00 */
[C---:B------:R-:W-:Y:S02]  /*51af0*/  IMAD.WIDE R10, R252.reuse, 0x4, R214 ;  /* 0x00000004fc0a7825 */ /* 0x040fe400078e02d6 */
[----:B------:R3:W-:Y:S02]  /*51b00*/  STL.64 [R1+0x3b38], R6 ;  /* 0x003b380601007387 */ /* 0x0007e40000100a00 */
[C---:B------:R-:W-:Y:S02]  /*51b10*/  IMAD.WIDE R4, R252.reuse, 0x4, R212 ;  /* 0x00000004fc047825 */ /* 0x040fe400078e02d4 */
[----:B------:R-:W2:Y:S04]  /*51b20*/  LDL.LU.64 R214, [R1+0xbf8] ;  /* 0x000bf80001d67983 */ /* 0x000ea80000300a00 */
[----:B------:R-:W2:Y:S04]  /*51b30*/  LDL.LU.64 R212, [R1+0xbf0] ;  /* 0x000bf00001d47983 */ /* 0x000ea80000300a00 */
[----:B------:R-:W-:Y:S04]  /*51b40*/  STL.64 [R1+0x3b78], R10 ;  /* 0x003b780a01007387 */ /* 0x000fe80000100a00 */
[----:B------:R3:W-:Y:S04]  /*51b50*/  LDGSTS.E [R14+-0x7e000], desc[UR60][R6.64], P3 ;  /* 0x82000000060e7fae */ /* 0x0007e8000992187c */
[----:B------:R4:W-:Y:S04]  /*51b60*/  STL.64 [R1+0x3bc8], R4 ;  /* 0x003bc80401007387 */ /* 0x0009e80000100a00 */
[----:B------:R-:W-:Y:S04]  /*51b70*/  LDGSTS.E [R12+-0x7dc00], desc[UR60][R10.64], P3 ;  /* 0x824000000a0c7fae */ /* 0x000fe8000992187c */
[----:B------:R4:W-:Y:S01]  /*51b80*/  LDGSTS.E [R3+-0x7d800], desc[UR60][R4.64], P3 ;  /* 0x8280000004037fae */ /* 0x0009e2000992187c */
[----:B---3--:R-:W-:-:S03]  /*51b90*/  IMAD.WIDE R6, R252, 0x4, R222 ;  /* 0x00000004fc067825 */ /* 0x008fc600078e02de */
[----:B------:R-:W3:Y:S04]  /*51ba0*/  LDL.LU.64 R222, [R1+0xbe8] ;  /* 0x000be80001de7983 */ /* 0x000ee80000300a00 */
[----:B------:R1:W-:Y:S01]  /*51bb0*/  STL.64 [R1+0x3c08], R6 ;  /* 0x003c080601007387 */ /* 0x0003e20000100a00 */
[----:B----4-:R-:W-:-:S03]  /*51bc0*/  IMAD.WIDE R4, R252, 0x4, R216 ;  /* 0x00000004fc047825 */ /* 0x010fc600078e02d8 */
[----:B------:R-:W4:Y:S04]  /*51bd0*/  LDL.LU.64 R216, [R1+0xbe0] ;  /* 0x000be00001d87983 */ /* 0x000f280000300a00 */
[----:B------:R1:W-:Y:S01]  /*51be0*/  LDGSTS.E [R2+-0x7d400], desc[UR60][R6.64], P3 ;  /* 0x82c0000006027fae */ /* 0x0003e2000992187c */
[----:B------:R-:W-:-:S03]  /*51bf0*/  IMAD.WIDE R10, R252, 0x4, R218 ;  /* 0x00000004fc0a7825 */ /* 0x000fc600078e02da */
[----:B------:R2:W-:Y:S04]  /*51c00*/  STL.64 [R1+0x3c48], R4 ;  /* 0x003c480401007387 */ /* 0x0005e80000100a00 */
[----:B------:R-:W4:Y:S01]  /*51c10*/  LDL.LU.64 R218, [R1+0xbd8] ;  /* 0x000bd80001da7983 */ /* 0x000f220000300a00 */
[----:B-1----:R-:W-:-:S03]  /*51c20*/  IMAD.WIDE R6, R252, 0x4, R208 ;  /* 0x00000004fc067825 */ /* 0x002fc600078e02d0 */
[----:B------:R2:W-:Y:S04]  /*51c30*/  LDGSTS.E [R14+-0x7d000], desc[UR60][R4.64], P3 ;  /* 0x83000000040e7fae */ /* 0x0005e8000992187c */
[----:B------:R-:W4:Y:S04]  /*51c40*/  LDL.LU.64 R208, [R1+0xbd0] ;  /* 0x000bd00001d07983 */ /* 0x000f280000300a00 */
[----:B------:R-:W-:Y:S04]  /*51c50*/  STL.64 [R1+0x3c88], R10 ;  /* 0x003c880a01007387 */ /* 0x000fe80000100a00 */
[----:B------:R1:W-:Y:S01]  /*51c60*/  STL.64 [R1+0x3cc8], R6 ;  /* 0x003cc80601007387 */ /* 0x0003e20000100a00 */
[----:B--2---:R-:W-:-:S03]  /*51c70*/  IMAD.WIDE R4, R252, 0x4, R220 ;  /* 0x00000004fc047825 */ /* 0x004fc600078e02dc */
        /* <DEDUP_REMOVED lines=22> */
[----:B------:R1:W-:Y:S04]  /*51de0*/  LDGSTS.E [R2+-0x7b400], desc[UR60][R6.64], P3 ;  /* 0x84c0000006027fae */ /* 0x0003e8000992187c */
[----:B------:R2:W-:Y:S01]  /*51df0*/  STL.64 [R1+0x4440], R4 ;  /* 0x0044400401007387 */ /* 0x0005e20000100a00 */
[----:B------:R-:W-:-:S03]  /*51e00*/  IMAD.WIDE R10, R252, 0x4, R218 ;  /* 0x00000004fc0a7825 */ /* 0x000fc600078e02da */
[----:B------:R-:W4:Y:S04]  /*51e10*/  LDL.LU.64 R218, [R1+0xb98] ;  /* 0x000b980001da7983 */ /* 0x000f280000300a00 */
[----:B------:R2:W-:Y:S01]  /*51e20*/  LDGSTS.E [R14+-0x7b000], desc[UR60][R4.64], P3 ;  /* 0x85000000040e7fae */ /* 0x0005e2000992187c */
[----:B-1----:R-:W-:-:S03]  /*51e30*/  IMAD.WIDE R6, R252, 0x4, R208 ;  /* 0x00000004fc067825 */ /* 0x002fc600078e02d0 */
[----:B------:R-:W-:Y:S04]  /*51e40*/  LDGSTS.E [R12+-0x7ac00], desc[UR60][R10.64], P3 ;  /* 0x854000000a0c7fae */ /* 0x000fe8000992187c */
[----:B------:R-:W4:Y:S04]  /*51e50*/  LDL.LU.64 R208, [R1+0xb90] ;  /* 0x000b900001d07983 */ /* 0x000f280000300a00 */
[----:B------:R-:W-:Y:S01]  /*51e60*/  STL.64 [R1+0x4530], R10 ;  /* 0x0045300a01007387 */ /* 0x000fe20000100a00 */
[----:B--2---:R-:W-:-:S03]  /*51e70*/  IMAD.WIDE R4, R252, 0x4, R220 ;  /* 0x00000004fc047825 */ /* 0x004fc600078e02dc */
[----:B------:R1:W-:Y:S04]  /*51e80*/  STL.64 [R1+0x4550], R6 ;  /* 0x0045500601007387 */ /* 0x0003e80000100a00 */
[----:B------:R-:W2:Y:S04]  /*51e90*/  LDL.LU.64 R220, [R1+0xb88] ;  /* 0x000b880001dc7983 */ /* 0x000ea80000300a00 */
[----:B------:R1:W-:Y:S04]  /*51ea0*/  LDGSTS.E [R3+-0x7a800], desc[UR60][R6.64], P3 ;  /* 0x8580000006037fae */ /* 0x0003e8000992187c */
[----:B------:R1:W-:Y:S04]  /*51eb0*/  STL.64 [R1+0x4578], R4 ;  /* 0x0045780401007387 */ /* 0x0003e80000100a00 */
[----:B------:R1:W-:Y:S02]  /*51ec0*/  LDGSTS.E [R2+-0x7a400], desc[UR60][R4.64], P3 ;  /* 0x85c0000004027fae */ /* 0x0003e4000992187c */
[----:B-1----:R-:W-:-:S02]  /*51ed0*/  IMAD.WIDE R6, R252, 0x4, R210 ;  /* 0x00000004fc067825 */ /* 0x002fc400078e02d2 */
[----:B------:R-:W2:Y:S04]  /*51ee0*/  LDL.LU.64 R210, [R1+0xb80] ;  /* 0x000b800001d27983 */ /* 0x000ea80000300a00 */
[----:B------:R3:W-:Y:S01]  /*51ef0*/  STL.64 [R1+0x4678], R6 ;  /* 0x0046780601007387 */ /* 0x0007e20000100a00 */
[----:B------:R-:W-:-:S03]  /*51f00*/  IMAD.WIDE R10, R252, 0x4, R214 ;  /* 0x00000004fc0a7825 */ /* 0x000fc600078e02d6 */
[----:B------:R-:W2:Y:S01]  /*51f10*/  LDL.LU.64 R214, [R1+0xb78] ;  /* 0x000b780001d67983 */ /* 0x000ea20000300a00 */
[----:B------:R-:W-:-:S03]  /*51f20*/  IMAD.WIDE R4, R252, 0x4, R212 ;  /* 0x00000004fc047825 */ /* 0x000fc600078e02d4 */
        /* <DEDUP_REMOVED lines=15> */
[----:B------:R2:W-:Y:S04]  /*52020*/  LDGSTS.E [R14+-0x79000], desc[UR60][R4.64], P3 ;  /* 0x87000000040e7fae */ /* 0x0005e8000992187c */
[----:B------:R-:W-:Y:S01]  /*52030*/  LDGSTS.E [R12+-0x78c00], desc[UR60][R10.64], P3 ;  /* 0x874000000a0c7fae */ /* 0x000fe2000992187c */
[----:B-1----:R-:W-:-:S03]  /*52040*/  IMAD.WIDE R6, R252, 0x4, R208 ;  /* 0x00000004fc067825 */ /* 0x002fc600078e02d0 */
[----:B------:R-:W4:Y:S04]  /*52050*/  LDL.LU.64 R208, [R1+0xb50] ;  /* 0x000b500001d07983 */ /* 0x000f280000300a00 */
[----:B------:R-:W-:Y:S04]  /*52060*/  STL.64 [R1+0x48a8], R10 ;  /* 0x0048a80a01007387 */ /* 0x000fe80000100a00 */
[----:B------:R1:W-:Y:S01]  /*52070*/  STL.64 [R1+0x48a0], R6 ;  /* 0x0048a00601007387 */ /* 0x0003e20000100a00 */
[----:B--2---:R-:W-:-:S03]  /*52080*/  IMAD.WIDE R4, R252, 0x4, R220 ;  /* 0x00000004fc047825 */ /* 0x004fc600078e02dc */
        /* <DEDUP_REMOVED lines=122> */
[----:B------:R-:W-:-:S03]  /*52830*/  IADD3 R0, R0, 0x200000, RZ ;  /* 0x0020000000007810 */ /* 0x000fc60007ffe0ff */
        /* <DEDUP_REMOVED lines=8> */
[----:B------:R1:W-:Y:S01]  /*528c0*/  STL.64 [R1+0x4798], R4 ;  /* 0x0047980401007387 */ /* 0x0003e20000100a00 */
[----:B------:R-:W-:-:S03]  /*528d0*/  VIADD R12, R246, 0x200000 ;  /* 0x00200000f60c7836 */ /* 0x000fc60000000000 */
[----:B------:R1:W-:Y:S02]  /*528e0*/  LDGSTS.E [R0+-0x58400], desc[UR60][R4.64], P3 ;  /* 0xa7c0000004007fae */ /* 0x0003e4000992187c */
[C---:B-1----:R-:W-:Y:S02]  /*528f0*/  IMAD.WIDE R6, R252.reuse, 0x4, R210 ;  /* 0x00000004fc067825 */ /* 0x042fe400078e02d2 */
[----:B------:R-:W2:Y:S04]  /*52900*/  LDL.LU.64 R210, [R1+0xa40] ;  /* 0x000a400001d27983 */ /* 0x000ea80000300a00 */
[----:B------:R3:W-:Y:S01]  /*52910*/  STL.64 [R1+0x3940], R6 ;  /* 0x0039400601007387 */ /* 0x0007e20000100a00 */
[----:B------:R-:W-:-:S03]  /*52920*/  IMAD.WIDE R10, R252, 0x4, R214 ;  /* 0x00000004fc0a7825 */ /* 0x000fc600078e02d6 */
[----:B------:R-:W2:Y:S01]  /*52930*/  LDL.LU.64 R214, [R1+0xa38] ;  /* 0x000a380001d67983 */ /* 0x000ea20000300a00 */
[----:B------:R-:W-:-:S03]  /*52940*/  IMAD.WIDE R4, R252, 0x4, R212 ;  /* 0x00000004fc047825 */ /* 0x000fc600078e02d4 */
[----:B------:R-:W2:Y:S01]  /*52950*/  LDL.LU.64 R212, [R1+0xa30] ;  /* 0x000a300001d47983 */ /* 0x000ea20000300a00 */
[C---:B------:R-:W-:Y:S01]  /*52960*/  IADD3 R2, R246.reuse, 0x200000, RZ ;  /* 0x00200000f6027810 */ /* 0x040fe20007ffe0ff */
[C---:B------:R-:W-:Y:S02]  /*52970*/  VIADD R3, R246.reuse, 0x200000 ;  /* 0x00200000f6037836 */ /* 0x040fe40000000000 */
[----:B------:R-:W-:Y:S04]  /*52980*/  STL.64 [R1+0x3980], R10 ;  /* 0x0039800a01007387 */ /* 0x000fe80000100a00 */
[----:B------:R3:W-:Y:S04]  /*52990*/  LDGSTS.E [R12+-0x7ff80], desc[UR60][R6.64], P3 ;  /* 0x80080000060c7fae */ /* 0x0007e8000992187c */
[----:B------:R4:W-:Y:S01]  /*529a0*/  STL.64 [R1+0x39c0], R4 ;  /* 0x0039c00401007387 */ /* 0x0009e20000100a00 */
[----:B------:R-:W-:-:S03]  /*529b0*/  VIADD R0, R246, 0x200000 ;  /* 0x00200000f6007836 */ /* 0x000fc60000000000 */
        /* <DEDUP_REMOVED lines=120> */
[----:B------:R3:W-:Y:S04]  /*53140*/  STL.64 [R1+0x4778], R6 ;  /* 0x0047780601007387 */ /* 0x0007e80000100a00 */
[----:B------:R3:W-:Y:S01]  /*53150*/  LDGSTS.E [R12+-0x5ff80], desc[UR60][R6.64], P3 ;  /* 0xa0080000060c7fae */ /* 0x0007e2000992187c */
[----:B------:R-:W-:-:S03]  /*53160*/  IMAD.WIDE R10, R252, 0x4, R214 ;  /* 0x00000004fc0a7825 */ /* 0x000fc600078e02d6 */
[----:B------:R-:W2:Y:S04]  /*53170*/  LDL.LU.64 R214, [R1+0x938] ;  /* 0x0009380001d67983 */ /* 0x000ea80000300a00 */
[----:B------:R-:W-:Y:S01]  /*53180*/  LDGSTS.E [R3+-0x5fb80], desc[UR60][R10.64], P3 ;  /* 0xa04800000a037fae */ /* 0x000fe2000992187c */
[----:B------:R-:W-:-:S03]  /*53190*/  IMAD.WIDE R4, R252, 0x4, R212 ;  /* 0x00000004fc047825 */ /* 0x000fc600078e02d4 */
[----:B------:R-:W2:Y:S04]  /*531a0*/  LDL.LU.64 R212, [R1+0x930] ;  /* 0x0009300001d47983 */ /* 0x000ea80000300a00 */
[----:B------:R-:W-:Y:S04]  /*531b0*/  STL.64 [R1+0x4770], R10 ;  /* 0x0047700a01007387 */ /* 0x000fe80000100a00 */
[----:B------:R4:W-:Y:S04]  /*531c0*/  STL.64 [R1+0x4768], R4 ;  /* 0x0047680401007387 */ /* 0x0009e80000100a00 */
[----:B------:R4:W-:Y:S01]  /*531d0*/  LDGSTS.E [R2+-0x5f780], desc[UR60][R4.64], P3 ;  /* 0xa088000004027fae */ /* 0x0009e2000992187c */
[----:B---3--:R-:W-:-:S03]  /*531e0*/  IMAD.WIDE R6, R252, 0x4, R222 ;  /* 0x00000004fc067825 */ /* 0x008fc600078e02de */
[----:B------:R-:W3:Y:S04]  /*531f0*/  LDL.LU.64 R222, [R1+0x928] ;  /* 0x0009280001de7983 */ /* 0x000ee80000300a00 */
[----:B------:R1:W-:Y:S04]  /*53200*/  STL.64 [R1+0x4760], R6 ;  /* 0x0047600601007387 */ /* 0x0003e80000100a00 */
[----:B------:R1:W-:Y:S01]  /*53210*/  LDGSTS.E [R0+-0x5f380], desc[UR60][R6.64], P3 ;  /* 0xa0c8000006007fae */ /* 0x0003e2000992187c */
[----:B----4-:R-:W-:-:S03]  /*53220*/  IMAD.WIDE R4, R252, 0x4, R216 ;  /* 0x00000004fc047825 */ /* 0x010fc600078e02d8 */
[----:B------:R-:W4:Y:S04]  /*53230*/  LDL.LU.64 R216, [R1+0x920] ;  /* 0x0009200001d87983 */ /* 0x000f280000300a00 */
[----:B------:R2:W-:Y:S04]  /*53240*/  STL.64 [R1+0x4758], R4 ;  /* 0x0047580401007387 */ /* 0x0005e80000100a00 */
[----:B------:R2:W-:Y:S01]  /*53250*/  LDGSTS.E [R12+-0x5ef80], desc[UR60][R4.64], P3 ;  /* 0xa1080000040c7fae */ /* 0x0005e2000992187c */
[----:B------:R-:W-:-:S03]  /*53260*/  IMAD.WIDE R10, R252, 0x4, R218 ;  /* 0x00000004fc0a7825 */ /* 0x000fc600078e02da */
[----:B------:R-:W4:Y:S04]  /*53270*/  LDL.LU.64 R218, [R1+0x918] ;  /* 0x0009180001da7983 */ /* 0x000f280000300a00 */
[----:B------:R-:W-:Y:S01]  /*53280*/  LDGSTS.E [R3+-0x5eb80], desc[UR60][R10.64], P3 ;  /* 0xa14800000a037fae */ /* 0x000fe2000992187c */
[----:B-1----:R-:W-:-:S03]  /*53290*/  IMAD.WIDE R6, R252, 0x4, R208 ;  /* 0x00000004fc067825 */ /* 0x002fc600078e02d0 */
[----:B------:R-:W4:Y:S04]  /*532a0*/  LDL.LU.64 R208, [R1+0x910] ;  /* 0x0009100001d07983 */ /* 0x000f280000300a00 */
[----:B------:R-:W-:Y:S04]  /*532b0*/  STL.64 [R1+0x4750], R10 ;  /* 0x0047500a01007387 */ /* 0x000fe80000100a00 */
[----:B------:R1:W-:Y:S04]  /*532c0*/  STL.64 [R1+0x4748], R6 ;  /* 0x0047480601007387 */ /* 0x0003e80000100a00 */
[----:B------:R1:W-:Y:S01]  /*532d0*/  LDGSTS.E [R2+-0x5e780], desc[UR60][R6.64], P3 ;  /* 0xa188000006027fae */ /* 0x0003e2000992187c */
[----:B--2---:R-:W-:-:S03]  /*532e0*/  IMAD.WIDE R4, R252, 0x4, R220 ;  /* 0x00000004fc047825 */ /* 0x004fc600078e02dc */
[----:B------:R-:W2:Y:S04]  /*532f0*/  LDL.LU.64 R220, [R1+0x908] ;  /* 0x0009080001dc7983 */ /* 0x000ea80000300a00 */
[----:B------:R1:W-:Y:S04]  /*53300*/  STL.64 [R1+0x4740], R4 ;  /* 0x0047400401007387 */ /* 0x0003e80000100a00 */
[----:B------:R1:W-:Y:S02]  /*53310*/  LDGSTS.E [R0+-0x5e380], desc[UR60][R4.64], P3 ;  /* 0xa1c8000004007fae */ /* 0x0003e4000992187c */
[----:B-1----:R-:W-:-:S02]  /*53320*/  IMAD.WIDE R6, R252, 0x4, R210 ;  /* 0x00000004fc067825 */ /* 0x002fc400078e02d2 */
[----:B------:R-:W2:Y:S04]  /*53330*/  LDL.LU.64 R210, [R1+0x900] ;  /* 0x0009000001d27983 */ /* 0x000ea80000300a00 */
[----:B------:R3:W-:Y:S04]  /*53340*/  STL.64 [R1+0x4738], R6 ;  /* 0x0047380601007387 */ /* 0x0007e80000100a00 */
[----:B------:R3:W-:Y:S01]  /*53350*/  LDGSTS.E [R12+-0x5df80], desc[UR60][R6.64], P3 ;  /* 0xa2080000060c7fae */ /* 0x0007e2000992187c */
[----:B------:R-:W-:-:S04]  /*53360*/  IMAD.WIDE R10, R252, 0x4, R214 ;  /* 0x00000004fc0a7825 */ /* 0x000fc800078e02d6 */
[C---:B------:R-:W-:Y:S01]  /*53370*/  IMAD.WIDE R4, R252.reuse, 0x4, R212 ;  /* 0x00000004fc047825 */ /* 0x040fe200078e02d4 */
[----:B------:R-:W2:Y:S04]  /*53380*/  LDL.LU.64 R214, [R1+0x8f8] ;  /* 0x0008f80001d67983 */ /* 0x000ea80000300a00 */
[----:B------:R-:W2:Y:S04]  /*53390*/  LDL.LU.64 R212, [R1+0x8f0] ;  /* 0x0008f00001d47983 */ /* 0x000ea80000300a00 */
[----:B------:R-:W-:Y:S04]  /*533a0*/  STL.64 [R1+0x4730], R10 ;  /* 0x0047300a01007387 */ /* 0x000fe80000100a00 */
[----:B------:R-:W-:Y:S04]  /*533b0*/  LDGSTS.E [R3+-0x5db80], desc[UR60][R10.64], P3 ;  /* 0xa24800000a037fae */ /* 0x000fe8000992187c */
        /* <DEDUP_REMOVED lines=82> */
[----:B------:R-:W-:-:S02]  /*538e0*/  VIADD R246, R246, 0x200000 ;  /* 0x00200000f6f67836 */ /* 0x000fc40000000000 */
[----:B--2---:R-:W-:Y:S02]  /*538f0*/  IMAD.WIDE R4, R252, 0x4, R220 ;  /* 0x00000004fc047825 */ /* 0x004fe400078e02dc */
[----:B------:R-:W2:Y:S04]  /*53900*/  LDL.LU.64 R220, [R1+0x848] ;  /* 0x0008480001dc7983 */ /* 0x000ea80000300a00 */
[----:B------:R1:W-:Y:S04]  /*53910*/  STL.64 [R1+0x4680], R4 ;  /* 0x0046800401007387 */ /* 0x0003e80000100a00 */
[----:B------:R1:W-:Y:S02]  /*53920*/  LDGSTS.E [R246+-0x58380], desc[UR60][R4.64], P3 ;  /* 0xa7c8000004f67fae */ /* 0x0003e4000992187c */
[C---:B-1----:R-:W-:Y:S01]  /*53930*/  IADD3 R0, R247.reuse, 0x200000, RZ ;  /* 0x00200000f7007810 */ /* 0x042fe20007ffe0ff */
[----:B------:R-:W-:-:S02]  /*53940*/  VIADD R3, R247, 0x200000 ;  /* 0x00200000f7037836 */ /* 0x000fc40000000000 */
[----:B------:R-:W-:Y:S02]  /*53950*/  VIADD R2, R247, 0x200000 ;  /* 0x00200000f7027836 */ /* 0x000fe40000000000 */
[C---:B------:R-:W-:Y:S02]  /*53960*/  IMAD.WIDE R6, R252.reuse, 0x4, R210 ;  /* 0x00000004fc067825 */ /* 0x040fe400078e02d2 */
        /* <DEDUP_REMOVED lines=17> */
[----:B------:R2:W-:Y:S01]  /*53a80*/  STL.64 [R1+0x3a48], R4 ;  /* 0x003a480401007387 */ /* 0x0005e20000100a00 */
[----:B------:R-:W-:-:S03]  /*53a90*/  IMAD.WIDE R10, R252, 0x4, R218 ;  /* 0x00000004fc0a7825 */ /* 0x000fc600078e02da */
[----:B------:R-:W4:Y:S01]  /*53aa0*/  LDL.LU.64 R218, [R1+0x818] ;  /* 0x0008180001da7983 */ /* 0x000f220000300a00 */
[----:B-1----:R-:W-:-:S03]  /*53ab0*/  IMAD.WIDE R6, R252, 0x4, R208 ;  /* 0x00000004fc067825 */ /* 0x002fc600078e02d0 */
[----:B------:R-:W4:Y:S01]  /*53ac0*/  LDL.LU.64 R208, [R1+0x810] ;  /* 0x0008100001d07983 */ /* 0x000f220000300a00 */
[----:B------:R-:W-:-:S03]  /*53ad0*/  IADD3 R12, R247, 0x200000, RZ ;  /* 0x00200000f70c7810 */ /* 0x000fc60007ffe0ff */
[----:B------:R-:W-:Y:S04]  /*53ae0*/  STL.64 [R1+0x3a88], R10 ;  /* 0x003a880a01007387 */ /* 0x000fe80000100a00 */
[----:B------:R1:W-:Y:S04]  /*53af0*/  STL.64 [R1+0x3ac8], R6 ;  /* 0x003ac80601007387 */ /* 0x0003e80000100a00 */
[----:B------:R2:W-:Y:S04]  /*53b00*/  LDGSTS.E [R12+-0x7ef00], desc[UR60][R4.64], P3 ;  /* 0x81100000040c7fae */ /* 0x0005e8000992187c */
[----:B------:R-:W-:Y:S04]  /*53b10*/  LDGSTS.E [R3+-0x7eb00], desc[UR60][R10.64], P3 ;  /* 0x815000000a037fae */ /* 0x000fe8000992187c */
        /* <DEDUP_REMOVED lines=228> */
[----:B------:R1:W-:Y:S02]  /*54960*/  STL.64 [R1+0x4568], R4 ;  /* 0x0045680401007387 */ /* 0x0003e40000100a00 */
[----:B-1----:R-:W-:Y:S02]  /*54970*/  VIADD R0, R248, 0x200000 ;  /* 0x00200000f8007836 */ /* 0x002fe40000000000 */
[----:B------:R1:W-:Y:S01]  /*54980*/  LDGSTS.E [R247+-0x58300], desc[UR60][R4.64], P3 ;  /* 0xa7d0000004f77fae */ /* 0x0003e2000992187c */
[----:B------:R-:W-:-:S03]  /*54990*/  IMAD.WIDE R6, R252, 0x4, R210 ;  /* 0x00000004fc067825 */ /* 0x000fc600078e02d2 */
[----:B------:R-:W2:Y:S04]  /*549a0*/  LDL.LU.64 R210, [R1+0x640] ;  /* 0x0006400001d27983 */ /* 0x000ea80000300a00 */
[----:B------:R3:W-:Y:S01]  /*549b0*/  STL.64 [R1+0x2778], R6 ;  /* 0x0027780601007387 */ /* 0x0007e20000100a00 */
[C---:B------:R-:W-:Y:S01]  /*549c0*/  IADD3 R3, R248.reuse, 0x200000, RZ ;  /* 0x00200000f8037810 */ /* 0x040fe20007ffe0ff */
[----:B------:R-:W-:Y:S02]  /*549d0*/  VIADD R2, R248, 0x200000 ;  /* 0x00200000f8027836 */ /* 0x000fe40000000000 */
[----:B------:R3:W-:Y:S01]  /*549e0*/  LDGSTS.E [R0+-0x7fe80], desc[UR60][R6.64], P3 ;  /* 0x8018000006007fae */ /* 0x0007e2000992187c */
[----:B------:R-:W-:-:S04]  /*549f0*/  IMAD.WIDE R10, R252, 0x4, R214 ;  /* 0x00000004fc0a7825 */ /* 0x000fc800078e02d6 */
[C---:B-1----:R-:W-:Y:S01]  /*54a00*/  IMAD.WIDE R4, R252.reuse, 0x4, R212 ;  /* 0x00000004fc047825 */ /* 0x042fe200078e02d4 */
        /* <DEDUP_REMOVED lines=17> */
[----:B------:R-:W-:-:S03]  /*54b20*/  VIADD R12, R248, 0x200000 ;  /* 0x00200000f80c7836 */ /* 0x000fc60000000000 */
        /* <DEDUP_REMOVED lines=221> */
[----:B------:R-:W-:Y:S01]  /*55900*/  IMAD.WIDE R10, R252, 0x4, R218 ;  /* 0x00000004fc0a7825 */ /* 0x000fe200078e02da */
[----:B------:R-:W-:-:S04]  /*55910*/  IADD3 R248, R248, 0x200000, RZ ;  /* 0x00200000f8f87810 */ /* 0x000fc80007ffe0ff */
[----:B------:R1:W-:Y:S02]  /*55920*/  LDGSTS.E [R2+-0x58a80], desc[UR60][R10.64], P3 ;  /* 0xa75800000a027fae */ /* 0x0003e4000992187c */
[C---:B-1----:R-:W-:Y:S02]  /*55930*/  IMAD.WIDE R6, R252.reuse, 0x4, R208 ;  /* 0x00000004fc067825 */ /* 0x042fe400078e02d0 */
[----:B------:R-:W4:Y:S04]  /*55940*/  LDL.LU.64 R208, [R1+0x438] ;  /* 0x0004380001d07983 */ /* 0x000f280000300a00 */
[----:B------:R-:W4:Y:S04]  /*55950*/  LDL.LU.64 R218, [R1+0x430] ;  /* 0x0004300001da7983 */ /* 0x000f280000300a00 */
[----:B------:R1:W-:Y:S04]  /*55960*/  STL.64 [R1+0x4470], R10 ;  /* 0x0044700a01007387 */ /* 0x0003e80000100a00 */
[----:B------:R1:W-:Y:S04]  /*55970*/  STL.64 [R1+0x4468], R6 ;  /* 0x0044680601007387 */ /* 0x0003e80000100a00 */
[----:B------:R1:W-:Y:S01]  /*55980*/  LDGSTS.E [R0+-0x58680], desc[UR60][R6.64], P3 ;  /* 0xa798000006007fae */ /* 0x0003e2000992187c */
[C---:B------:R-:W-:Y:S01]  /*55990*/  VIADD R3, R249.reuse, 0x200000 ;  /* 0x00200000f9037836 */ /* 0x040fe20000000000 */
[----:B------:R-:W-:Y:S01]  /*559a0*/  IADD3 R2, R249, 0x200000, RZ ;  /* 0x00200000f9027810 */ /* 0x000fe20007ffe0ff */
[----:B--2---:R-:W-:-:S02]  /*559b0*/  IMAD.WIDE R4, R252, 0x4, R220 ;  /* 0x00000004fc047825 */ /* 0x004fc400078e02dc */
[----:B------:R-:W2:Y:S04]  /*559c0*/  LDL.LU.64 R220, [R1+0x428] ;  /* 0x0004280001dc7983 */ /* 0x000ea80000300a00 */
[----:B------:R1:W-:Y:S02]  /*559d0*/  STL.64 [R1+0x4458], R4 ;  /* 0x0044580401007387 */ /* 0x0003e40000100a00 */
[----:B-1----:R-:W-:Y:S02]  /*559e0*/  VIADD R0, R249, 0x200000 ;  /* 0x00200000f9007836 */ /* 0x002fe40000000000 */
[----:B------:R1:W-:Y:S01]  /*559f0*/  LDGSTS.E [R248+-0x58280], desc[UR60][R4.64], P3 ;  /* 0xa7d8000004f87fae */ /* 0x0003e2000992187c */
[----:B------:R-:W-:-:S03]  /*55a00*/  IMAD.WIDE R10, R252, 0x4, R210 ;  /* 0x00000004fc0a7825 */ /* 0x000fc600078e02d2 */
[----:B------:R-:W2:Y:S04]  /*55a10*/  LDL.LU.64 R210, [R1+0x420] ;  /* 0x0004200001d27983 */ /* 0x000ea80000300a00 */
[----:B------:R-:W-:Y:S04]  /*55a20*/  STL.64 [R1+0x25e8], R10 ;  /* 0x0025e80a01007387 */ /* 0x000fe80000100a00 */
[----:B------:R3:W-:Y:S01]  /*55a30*/  LDGSTS.E [R0+-0x7fe00], desc[UR60][R10.64], P3 ;  /* 0x802000000a007fae */ /* 0x0007e2000992187c */
[----:B------:R-:W-:-:S04]  /*55a40*/  IMAD.WIDE R6, R252, 0x4, R214 ;  /* 0x00000004fc067825 */ /* 0x000fc800078e02d6 */
[----:B-1----:R-:W-:Y:S01]  /*55a50*/  IMAD.WIDE R4, R252, 0x4, R212 ;  /* 0x00000004fc047825 */ /* 0x002fe200078e02d4 */
[----:B------:R-:W2:Y:S04]  /*55a60*/  LDL.LU.64 R214, [R1+0x340] ;  /* 0x0003400001d67983 */ /* 0x000ea80000300a00 */
[----:B------:R-:W2:Y:S04]  /*55a70*/  LDL.LU.64 R212, [R1+0x320] ;  /* 0x0003200001d47983 */ /* 0x000ea80000300a00 */
[----:B------:R1:W-:Y:S04]  /*55a80*/  STL.64 [R1+0x2688], R6 ;  /* 0x0026880601007387 */ /* 0x0003e80000100a00 */
[----:B------:R-:W-:Y:S04]  /*55a90*/  LDGSTS.E [R3+-0x7fa00], desc[UR60][R6.64], P3 ;  /* 0x8060000006037fae */ /* 0x000fe8000992187c */
[----:B------:R4:W-:Y:S04]  /*55aa0*/  STL.64 [R1+0x26b8], R4 ;  /* 0x0026b80401007387 */ /* 0x0009e80000100a00 */
[----:B------:R4:W-:Y:S01]  /*55ab0*/  LDGSTS.E [R2+-0x7f600], desc[UR60][R4.64], P3 ;  /* 0x80a0000004027fae */ /* 0x0009e2000992187c */
[----:B------:R-:W-:-:S03]  /*55ac0*/  VIADD R12, R249, 0x200000 ;  /* 0x00200000f90c7836 */ /* 0x000fc60000000000 */
[----:B-1----:R-:W2:Y:S01]  /*55ad0*/  LDL.LU.64 R6, [R1+0x300] ;  /* 0x0003000001067983 */ /* 0x002ea20000300a00 */
[----:B---3--:R-:W-:-:S05]  /*55ae0*/  IMAD.WIDE R10, R252, 0x4, R222 ;  /* 0x00000004fc0a7825 */ /* 0x008fca00078e02de */
[----:B------:R1:W-:Y:S04]  /*55af0*/  STL.64 [R1+0x2730], R10 ;  /* 0x0027300a01007387 */ /* 0x0003e80000100a00 */
[----:B------:R1:W-:Y:S01]  /*55b00*/  LDGSTS.E [R0+-0x7f200], desc[UR60][R10.64], P3 ;  /* 0x80e000000a007fae */ /* 0x0003e2000992187c */
[----:B----4-:R-:W-:-:S03]  /*55b10*/  IMAD.WIDE R4, R252, 0x4, R216 ;  /* 0x00000004fc047825 */ /* 0x010fc600078e02d8 */
[----:B------:R-:W3:Y:S04]  /*55b20*/  LDL.LU.64 R216, [R1+0x2e0] ;  /* 0x0002e00001d87983 */ /* 0x000ee80000300a00 */
[----:B------:R-:W-:Y:S04]  /*55b30*/  STL.64 [R1+0x2770], R4 ;  /* 0x0027700401007387 */ /* 0x000fe80000100a00 */
[----:B------:R-:W4:Y:S04]  /*55b40*/  LDL.LU.64 R222, [R1+0x2c0] ;  /* 0x0002c00001de7983 */ /* 0x000f280000300a00 */
[----:B------:R2:W-:Y:S01]  /*55b50*/  LDGSTS.E [R12+-0x7ee00], desc[UR60][R4.64], P3 ;  /* 0x81200000040c7fae */ /* 0x0005e2000992187c */
[----:B------:R-:W-:-:S04]  /*55b60*/  IMAD.WIDE R208, R252, 0x4, R208 ;  /* 0x00000004fcd07825 */ /* 0x000fc800078e02d0 */
[C---:B-1----:R-:W-:Y:S02]  /*55b70*/  IMAD.WIDE R10, R252.reuse, 0x4, R218 ;  /* 0x00000004fc0a7825 */ /* 0x042fe400078e02da */
[----:B------:R-:W4:Y:S04]  /*55b80*/  LDL.LU.64 R218, [R1+0x2a0] ;  /* 0x0002a00001da7983 */ /* 0x000f280000300a00 */
[----:B------:R1:W-:Y:S04]  /*55b90*/  STL.64 [R1+0x27c8], R208 ;  /* 0x0027c8d001007387 */ /* 0x0003e80000100a00 */
[----:B------:R2:W-:Y:S04]  /*55ba0*/  STL.64 [R1+0x2828], R10 ;  /* 0x0028280a01007387 */ /* 0x0005e80000100a00 */
[----:B------:R-:W-:Y:S04]  /*55bb0*/  LDGSTS.E [R3+-0x7ea00], desc[UR60][R208.64], P3 ;  /* 0x81600000d0037fae */ /* 0x000fe8000992187c */
[----:B------:R2:W-:Y:S04]  /*55bc0*/  LDGSTS.E [R2+-0x7e600], desc[UR60][R10.64], P3 ;  /* 0x81a000000a027fae */ /* 0x0005e8000992187c */
[----:B-1----:R-:W4:Y:S01]  /*55bd0*/  LDL.LU.64 R208, [R1+0x280] ;  /* 0x0002800001d07983 */ /* 0x002f220000300a00 */
[----:B--2---:R-:W-:-:S05]  /*55be0*/  IMAD.WIDE R4, R252, 0x4, R220 ;  /* 0x00000004fc047825 */ /* 0x004fca00078e02dc */
[----:B------:R1:W-:Y:S04]  /*55bf0*/  STL.64 [R1+0x2878], R4 ;  /* 0x0028780401007387 */ /* 0x0003e80000100a00 */
[----:B------:R1:W-:Y:S04]  /*55c00*/  LDGSTS.E [R0+-0x7e200], desc[UR60][R4.64], P3 ;  /* 0x81e0000004007fae */ /* 0x0003e8000992187c */
[----:B------:R-:W2:Y:S01]  /*55c10*/  LDL.LU.64 R220, [R1+0x260] ;  /* 0x0002600001dc7983 */ /* 0x000ea20000300a00 */
[----:B------:R-:W-:-:S05]  /*55c20*/  IMAD.WIDE R210, R252, 0x4, R210 ;  /* 0x00000004fcd27825 */ /* 0x000fca00078e02d2 */
[----:B------:R1:W-:Y:S04]  /*55c30*/  STL.64 [R1+0x28e8], R210 ;  /* 0x0028e8d201007387 */ /* 0x0003e80000100a00 */
[----:B------:R-:W-:Y:S01]  /*55c40*/  LDGSTS.E [R12+-0x7de00], desc[UR60][R210.64], P3 ;  /* 0x82200000d20c7fae */ /* 0x000fe2000992187c */
[----:B------:R-:W-:-:S04]  /*55c50*/  IMAD.WIDE R10, R252, 0x4, R214 ;  /* 0x00000004fc0a7825 */ /* 0x000fc800078e02d6 */
[C---:B-1----:R-:W-:Y:S01]  /*55c60*/  IMAD.WIDE R4, R252.reuse, 0x4, R212 ;  /* 0x00000004fc047825 */ /* 0x042fe200078e02d4 */
[----:B------:R-:W2:Y:S04]  /*55c70*/  LDL.LU.64 R214, [R1+0x240] ;  /* 0x0002400001d67983 */ /* 0x000ea80000300a00 */
[----:B------:R-:W2:Y:S04]  /*55c80*/  LDL.LU.64 R212, [R1+0x220] ;  /* 0x0002200001d47983 */ /* 0x000ea80000300a00 */
[----:B------:R-:W-:Y:S04]  /*55c90*/  STL.64 [R1+0x3ba8], R10 ;  /* 0x003ba80a01007387 */ /* 0x000fe80000100a00 */
[----:B------:R-:W-:Y:S04]  /*55ca0*/  LDGSTS.E [R3+-0x7da00], desc[UR60][R10.64], P3 ;  /* 0x826000000a037fae */ /* 0x000fe8000992187c */
[----:B------:R3:W-:Y:S04]  /*55cb0*/  STL.64 [R1+0x3be8], R4 ;  /* 0x003be80401007387 */ /* 0x0007e80000100a00 */
[----:B------:R3:W-:Y:S04]  /*55cc0*/  LDGSTS.E [R2+-0x7d600], desc[UR60][R4.64], P3 ;  /* 0x82a0000004027fae */ /* 0x0007e8000992187c */
[----:B------:R-:W2:Y:S01]  /*55cd0*/  LDL.LU.64 R210, [R1+0x200] ;  /* 0x0002000001d27983 */ /* 0x000ea20000300a00 */
[----:B------:R-:W-:-:S05]  /*55ce0*/  IMAD.WIDE R6, R252, 0x4, R6 ;  /* 0x00000004fc067825 */ /* 0x000fca00078e0206 */
[----:B------:R1:W-:Y:S04]  /*55cf0*/  STL.64 [R1+0x3c28], R6 ;  /* 0x003c280601007387 */ /* 0x0003e80000100a00 */
[----:B------:R1:W-:Y:S01]  /*55d00*/  LDGSTS.E [R0+-0x7d200], desc[UR60][R6.64], P3 ;  /* 0x82e0000006007fae */ /* 0x0003e2000992187c */
[----:B---3--:R-:W-:-:S04]  /*55d10*/  IMAD.WIDE R4, R252, 0x4, R216 ;  /* 0x00000004fc047825 */ /* 0x008fc800078e02d8 */
[C---:B----4-:R-:W-:Y:S01]  /*55d20*/  IMAD.WIDE R10, R252.reuse, 0x4, R222 ;  /* 0x00000004fc0a7825 */ /* 0x050fe200078e02de */
[----:B------:R-:W3:Y:S04]  /*55d30*/  LDL.LU.64 R216, [R1+0x1e0] ;  /* 0x0001e00001d87983 */ /* 0x000ee80000300a00 */
[----:B------:R4:W-:Y:S04]  /*55d40*/  STL.64 [R1+0x3c68], R4 ;  /* 0x003c680401007387 */ /* 0x0009e80000100a00 */
[----:B------:R-:W-:Y:S04]  /*55d50*/  LDGSTS.E [R12+-0x7ce00], desc[UR60][R4.64], P3 ;  /* 0x83200000040c7fae */ /* 0x000fe8000992187c */
[----:B------:R-:W-:Y:S01]  /*55d60*/  LDGSTS.E [R3+-0x7ca00], desc[UR60][R10.64], P3 ;  /* 0x836000000a037fae */ /* 0x000fe2000992187c */
[----:B-1----:R-:W-:-:S03]  /*55d70*/  IMAD.WIDE R6, R252, 0x4, R218 ;  /* 0x00000004fc067825 */ /* 0x002fc600078e02da */
[----:B------:R-:W3:Y:S04]  /*55d80*/  LDL.LU.64 R218, [R1+0x1c0] ;  /* 0x0001c00001da7983 */ /* 0x000ee80000300a00 */
[----:B------:R1:W-:Y:S04]  /*55d90*/  STL.64 [R1+0x3ca8], R10 ;  /* 0x003ca80a01007387 */ /* 0x0003e80000100a00 */
[----:B----4-:R-:W4:Y:S04]  /*55da0*/  LDL.LU.64 R4, [R1+0x1a0] ;  /* 0x0001a00001047983 */ /* 0x010f280000300a00 */
[----:B------:R-:W-:Y:S04]  /*55db0*/  STL.64 [R1+0x3ce8], R6 ;  /* 0x003ce80601007387 */ /* 0x000fe80000100a00 */
[----:B------:R2:W-:Y:S01]  /*55dc0*/  LDGSTS.E [R2+-0x7c600], desc[UR60][R6.64], P3 ;  /* 0x83a0000006027fae */ /* 0x0005e2000992187c */
[----:B------:R-:W-:-:S03]  /*55dd0*/  IMAD.WIDE R208, R252, 0x4, R208 ;  /* 0x00000004fcd07825 */ /* 0x000fc600078e02d0 */
[----:B-1----:R-:W4:Y:S04]  /*55de0*/  LDL.LU.64 R10, [R1+0x180] ;  /* 0x00018000010a7983 */ /* 0x002f280000300a00 */
[----:B------:R1:W-:Y:S04]  /*55df0*/  STL.64 [R1+0x3d28], R208 ;  /* 0x003d28d001007387 */ /* 0x0003e80000100a00 */
[----:B------:R-:W-:Y:S04]  /*55e00*/  LDGSTS.E [R0+-0x7c200], desc[UR60][R208.64], P3 ;  /* 0x83e00000d0007fae */ /* 0x000fe8000992187c */
[----:B-1----:R-:W4:Y:S01]  /*55e10*/  LDL.LU.64 R208, [R1+0x160] ;  /* 0x0001600001d07983 */ /* 0x002f220000300a00 */
[----:B--2---:R-:W-:-:S04]  /*55e20*/  IMAD.WIDE R6, R252, 0x4, R220 ;  /* 0x00000004fc067825 */ /* 0x004fc800078e02dc */
[----:B------:R-:W-:-:S04]  /*55e30*/  IMAD.WIDE R220, R252, 0x4, R214 ;  /* 0x00000004fcdc7825 */ /* 0x000fc800078e02d6 */
[C---:B------:R-:W-:Y:S01]  /*55e40*/  IMAD.WIDE R214, R252.reuse, 0x4, R212 ;  /* 0x00000004fcd67825 */ /* 0x040fe200078e02d4 */
[----:B------:R1:W-:Y:S04]  /*55e50*/  STL.64 [R1+0x3e78], R6 ;  /* 0x003e780601007387 */ /* 0x0003e80000100a00 */
[----:B------:R1:W-:Y:S04]  /*55e60*/  LDGSTS.E [R12+-0x7be00], desc[UR60][R6.64], P3 ;  /* 0x84200000060c7fae */ /* 0x0003e8000992187c */
[----:B------:R-:W-:Y:S04]  /*55e70*/  STL.64 [R1+0x3e80], R220 ;  /* 0x003e80dc01007387 */ /* 0x000fe80000100a00 */
[----:B------:R2:W-:Y:S04]  /*55e80*/  STL.64 [R1+0x3e90], R214 ;  /* 0x003e90d601007387 */ /* 0x0005e80000100a00 */
[----:B------:R-:W-:Y:S04]  /*55e90*/  LDGSTS.E [R3+-0x7ba00], desc[UR60][R220.64], P3 ;  /* 0x84600000dc037fae */ /* 0x000fe8000992187c */
[----:B------:R-:W-:Y:S01]  /*55ea0*/  LDGSTS.E [R2+-0x7b600], desc[UR60][R214.64], P3 ;  /* 0x84a00000d6027fae */ /* 0x000fe2000992187c */
[----:B-1----:R-:W-:-:S03]  /*55eb0*/  IMAD.WIDE R6, R252, 0x4, R210 ;  /* 0x00000004fc067825 */ /* 0x002fc600078e02d2 */
[----:B------:R-:W4:Y:S04]  /*55ec0*/  LDL.LU.64 R210, [R1+0x140] ;  /* 0x0001400001d27983 */ /* 0x000f280000300a00 */
[----:B------:R-:W4:Y:S04]  /*55ed0*/  LDL.LU.64 R212, [R1+0x120] ;  /* 0x0001200001d47983 */ /* 0x000f280000300a00 */
[----:B------:R1:W-:Y:S04]  /*55ee0*/  STL.64 [R1+0x3ea8], R6 ;  /* 0x003ea80601007387 */ /* 0x0003e80000100a00 */
[----:B--2---:R-:W2:Y:S04]  /*55ef0*/  LDL.LU.64 R214, [R1+0x100] ;  /* 0x0001000001d67983 */ /* 0x004ea80000300a00 */
[----:B------:R1:W-:Y:S01]  /*55f00*/  LDGSTS.E [R0+-0x7b200], desc[UR60][R6.64], P3 ;  /* 0x84e0000006007fae */ /* 0x0003e2000992187c */
[----:B---3--:R-:W-:-:S03]  /*55f10*/  IMAD.WIDE R222, R252, 0x4, R216 ;  /* 0x00000004fcde7825 */ /* 0x008fc600078e02d8 */
[----:B------:R-:W3:Y:S04]  /*55f20*/  LDL.LU.64 R216, [R1+0xe0] ;  /* 0x0000e00001d87983 */ /* 0x000ee80000300a00 */
[----:B------:R4:W-:Y:S04]  /*55f30*/  STL.64 [R1+0x3eb8], R222 ;  /* 0x003eb8de01007387 */ /* 0x0009e80000100a00 */
[----:B------:R3:W-:Y:S01]  /*55f40*/  LDGSTS.E [R12+-0x7ae00], desc[UR60][R222.64], P3 ;  /* 0x85200000de0c7fae */ /* 0x0007e2000992187c */
[----:B-1----:R-:W-:-:S04]  /*55f50*/  IMAD.WIDE R6, R252, 0x4, R218 ;  /* 0x00000004fc067825 */ /* 0x002fc800078e02da */
[C---:B----4-:R-:W-:Y:S01]  /*55f60*/  IMAD.WIDE R4, R252.reuse, 0x4, R4 ;  /* 0x00000004fc047825 */ /* 0x050fe200078e0204 */
[----:B------:R-:W4:Y:S04]  /*55f70*/  LDL.LU.64 R218, [R1+0xc0] ;  /* 0x0000c00001da7983 */ /* 0x000f280000300a00 */
[----:B------:R-:W4:Y:S04]  /*55f80*/  LDL.LU.64 R220, [R1+0xa0] ;  /* 0x0000a00001dc7983 */ /* 0x000f280000300a00 */
[----:B------:R1:W-:Y:S04]  /*55f90*/  STL.64 [R1+0x3ec8], R6 ;  /* 0x003ec80601007387 */ /* 0x0003e80000100a00 */
[----:B------:R-:W4:Y:S04]  /*55fa0*/  LDL.LU.64 R222, [R1+0x80] ;  /* 0x0000800001de7983 */ /* 0x000f280000300a00 */
[----:B------:R1:W-:Y:S04]  /*55fb0*/  STL.64 [R1+0x3ee8], R4 ;  /* 0x003ee80401007387 */ /* 0x0003e80000100a00 */
[----:B------:R4:W-:Y:S04]  /*55fc0*/  LDGSTS.E [R3+-0x7aa00], desc[UR60][R6.64], P3 ;  /* 0x8560000006037fae */ /* 0x0009e8000992187c */
[----:B------:R4:W-:Y:S01]  /*55fd0*/  LDGSTS.E [R2+-0x7a600], desc[UR60][R4.64], P3 ;  /* 0x85a0000004027fae */ /* 0x0009e2000992187c */
[----:B------:R-:W-:-:S03]  /*55fe0*/  IMAD.WIDE R246, R252, 0x4, R10 ;  /* 0x00000004fcf67825 */ /* 0x000fc600078e020a */
[----:B------:R-:W4:Y:S04]  /*55ff0*/  LDL.LU.64 R10, [R1+0x60] ;  /* 0x00006000010a7983 */ /* 0x000f280000300a00 */
[----:B------:R1:W-:Y:S04]  /*56000*/  STL.64 [R1+0x3f08], R246 ;  /* 0x003f08f601007387 */ /* 0x0003e80000100a00 */
[----:B-1----:R-:W4:Y:S04]  /*56010*/  LDL.LU.64 R6, [R1+0x40] ;  /* 0x0000400001067983 */ /* 0x002f280000300a00 */
[----:B------:R1:W-:Y:S04]  /*56020*/  LDGSTS.E [R0+-0x7a200], desc[UR60][R246.64], P3 ;  /* 0x85e00000f6007fae */ /* 0x0003e8000992187c */
[----:B------:R-:W4:Y:S01]  /*56030*/  LDL.LU.64 R4, [R1+0x20] ;  /* 0x0000200001047983 */ /* 0x000f220000300a00 */
[----:B------:R-:W-:-:S05]  /*56040*/  IMAD.WIDE R208, R252, 0x4, R208 ;  /* 0x00000004fcd07825 */ /* 0x000fca00078e02d0 */
[----:B------:R1:W-:Y:S04]  /*56050*/  STL.64 [R1+0x3f18], R208 ;  /* 0x003f18d001007387 */ /* 0x0003e80000100a00 */
[----:B------:R-:W4:Y:S04]  /*56060*/  LDL.LU.64 R246, [R1] ;  /* 0x0000000001f67983 */ /* 0x000f280000300a00 */
[----:B------:R-:W-:Y:S04]  /*56070*/  LDGSTS.E [R12+-0x79e00], desc[UR60][R208.64], P3 ;  /* 0x86200000d00c7fae */ /* 0x000fe8000992187c */
[----:B-1----:R-:W4:Y:S01]  /*56080*/  LDL.LU.64 R208, [R1+0x4b10] ;  /* 0x004b100001d07983 */ /* 0x002f220000300a00 */
[----:B------:R-:W-:-:S04]  /*56090*/  IMAD.WIDE R210, R252, 0x4, R210 ;  /* 0x00000004fcd27825 */ /* 0x000fc800078e02d2 */
[----:B------:R-:W-:-:S04]  /*560a0*/  IMAD.WIDE R212, R252, 0x4, R212 ;  /* 0x00000004fcd47825 */ /* 0x000fc800078e02d4 */
[C---:B--2---:R-:W-:Y:S01]  /*560b0*/  IMAD.WIDE R214, R252.reuse, 0x4, R214 ;  /* 0x00000004fcd67825 */ /* 0x044fe200078e02d6 */
[----:B------:R1:W-:Y:S04]  /*560c0*/  STL.64 [R1+0x3f80], R210 ;  /* 0x003f80d201007387 */ /* 0x0003e80000100a00 */
[----:B------:R2:W-:Y:S04]  /*560d0*/  STL.64 [R1+0x3f98], R212 ;  /* 0x003f98d401007387 */ /* 0x0005e80000100a00 */
[----:B------:R-:W-:Y:S04]  /*560e0*/  LDGSTS.E [R3+-0x79a00], desc[UR60][R210.64], P3 ;  /* 0x86600000d2037fae */ /* 0x000fe8000992187c */
[----:B------:R-:W-:Y:S04]  /*560f0*/  LDGSTS.E [R2+-0x79600], desc[UR60][R212.64], P3 ;  /* 0x86a00000d4027fae */ /* 0x000fe8000992187c */
[----:B------:R-:W-:Y:S04]  /*56100*/  LDGSTS.E [R0+-0x79200], desc[UR60][R214.64], P3 ;  /* 0x86e00000d6007fae */ /* 0x000fe8000992187c */
[----:B-1----:R-:W4:Y:S04]  /*56110*/  LDL.LU.64 R210, [R1+0x4b08] ;  /* 0x004b080001d27983 */ /* 0x002f280000300a00 */
[----:B--2---:R-:W2:Y:S04]  /*56120*/  LDL.LU.64 R212, [R1+0x4b00] ;  /* 0x004b000001d47983 */ /* 0x004ea80000300a00 */
[----:B------:R1:W-:Y:S01]  /*56130*/  STL.64 [R1+0x3fa8], R214 ;  /* 0x003fa8d601007387 */ /* 0x0003e20000100a00 */
[----:B------:R-:W-:-:S03]  /*56140*/  IMAD.WIDE R238, R252, 0x4, R238 ;  /* 0x00000004fcee7825 */ /* 0x000fc600078e02ee */
[----:B-1----:R-:W2:Y:S01]  /*56150*/  LDL.LU.64 R214, [R1+0x4af8] ;  /* 0x004af80001d67983 */ /* 0x002ea20000300a00 */
[----:B------:R-:W-:-:S04]  /*56160*/  IMAD.WIDE R230, R252, 0x4, R230 ;  /* 0x00000004fce67825 */ /* 0x000fc800078e02e6 */
        /* <DEDUP_REMOVED lines=25> */
[----:B---3--:R-:W-:-:S05]  /*56300*/  IMAD.WIDE R216, R252, 0x4, R216 ;  /* 0x00000004fcd87825 */ /* 0x008fca00078e02d8 */
[----:B------:R1:W-:Y:S04]  /*56310*/  STL.64 [R1+0x3fb8], R216 ;  /* 0x003fb8d801007387 */ /* 0x0003e80000100a00 */
[----:B------:R-:W-:Y:S04]  /*56320*/  LDGSTS.E [R12+-0x78e00], desc[UR60][R216.64], P3 ;  /* 0x87200000d80c7fae */ /* 0x000fe8000992187c */
[----:B-1----:R-:W3:Y:S01]  /*56330*/  LDL.LU.64 R216, [R1+0x4af0] ;  /* 0x004af00001d87983 */ /* 0x002ee20000300a00 */
[----:B----4-:R-:W-:-:S04]  /*56340*/  IMAD.WIDE R218, R252, 0x4, R218 ;  /* 0x00000004fcda7825 */ /* 0x010fc800078e02da */
[----:B------:R-:W-:-:S04]  /*56350*/  IMAD.WIDE R220, R252, 0x4, R220 ;  /* 0x00000004fcdc7825 */ /* 0x000fc800078e02dc */
[C---:B------:R-:W-:Y:S01]  /*56360*/  IMAD.WIDE R222, R252.reuse, 0x4, R222 ;  /* 0x00000004fcde7825 */ /* 0x040fe200078e02de */
[----:B------:R1:W-:Y:S04]  /*56370*/  STL.64 [R1+0x40a8], R218 ;  /* 0x0040a8da01007387 */ /* 0x0003e80000100a00 */
[----:B------:R4:W-:Y:S04]  /*56380*/  STL.64 [R1+0x40c8], R220 ;  /* 0x0040c8dc01007387 */ /* 0x0009e80000100a00 */
[----:B------:R-:W-:Y:S04]  /*56390*/  LDGSTS.E [R3+-0x78a00], desc[UR60][R218.64], P3 ;  /* 0x87600000da037fae */ /* 0x000fe8000992187c */
[----:B------:R-:W-:Y:S04]  /*563a0*/  LDGSTS.E [R2+-0x78600], desc[UR60][R220.64], P3 ;  /* 0x87a00000dc027fae */ /* 0x000fe8000992187c */
[----:B------:R-:W-:Y:S01]  /*563b0*/  LDGSTS.E [R0+-0x78200], desc[UR60][R222.64], P3 ;  /* 0x87e00000de007fae */ /* 0x000fe2000992187c */
[----:B------:R-:W-:-:S04]  /*563c0*/  IMAD.WIDE R10, R252, 0x4, R10 ;  /* 0x00000004fc0a7825 */ /* 0x000fc800078e020a */
[----:B------:R-:W-:-:S04]  /*563d0*/  IMAD.WIDE R6, R252, 0x4, R6 ;  /* 0x00000004fc067825 */ /* 0x000fc800078e0206 */
[C---:B------:R-:W-:Y:S01]  /*563e0*/  IMAD.WIDE R4, R252.reuse, 0x4, R4 ;  /* 0x00000004fc047825 */ /* 0x040fe200078e0204 */
[----:B-1----:R-:W3:Y:S04]  /*563f0*/  LDL.LU.64 R218, [R1+0x4ae8] ;  /* 0x004ae80001da7983 */ /* 0x002ee80000300a00 */
[----:B----4-:R-:W4:Y:S04]  /*56400*/  LDL.LU.64 R220, [R1+0x4ae0] ;  /* 0x004ae00001dc7983 */ /* 0x010f280000300a00 */
[----:B------:R1:W-:Y:S04]  /*56410*/  STL.64 [R1+0x40f0], R222 ;  /* 0x0040f0de01007387 */ /* 0x0003e80000100a00 */
[----:B------:R-:W-:Y:S04]  /*56420*/  LDGSTS.E [R12+-0x5fe00], desc[UR60][R10.64], P3 ;  /* 0xa02000000a0c7fae */ /* 0x000fe8000992187c */
[----:B------:R-:W-:Y:S04]  /*56430*/  LDGSTS.E [R3+-0x5fa00], desc[UR60][R6.64], P3 ;  /* 0xa060000006037fae */ /* 0x000fe8000992187c */
[----:B------:R-:W-:Y:S04]  /*56440*/  LDGSTS.E [R2+-0x5f600], desc[UR60][R4.64], P3 ;  /* 0xa0a0000004027fae */ /* 0x000fe8000992187c */
[----:B-1----:R-:W4:Y:S04]  /*56450*/  LDL.LU.64 R222, [R1+0x4ad8] ;  /* 0x004ad80001de7983 */ /* 0x002f280000300a00 */
[----:B------:R1:W-:Y:S01]  /*56460*/  STL.64 [R1+0x4110], R10 ;  /* 0x0041100a01007387 */ /* 0x0003e20000100a00 */
[----:B------:R-:W-:-:S05]  /*56470*/  IMAD.WIDE R246, R252, 0x4, R246 ;  /* 0x00000004fcf67825 */ /* 0x000fca00078e02f6 */
[----:B------:R-:W-:Y:S04]  /*56480*/  LDGSTS.E [R0+-0x5f200], desc[UR60][R246.64], P3 ;  /* 0xa0e00000f6007fae */ /* 0x000fe8000992187c */
[----:B------:R-:W-:Y:S04]  /*56490*/  LDGSTS.E [R12+-0x5ee00], desc[UR60][R238.64], P3 ;  /* 0xa1200000ee0c7fae */ /* 0x000fe8000992187c */
[----:B------:R-:W-:Y:S04]  /*564a0*/  LDGSTS.E [R3+-0x5ea00], desc[UR60][R230.64], P3 ;  /* 0xa1600000e6037fae */ /* 0x000fe8000992187c */
[----:B------:R-:W-:Y:S04]  /*564b0*/  LDGSTS.E [R2+-0x5e600], desc[UR60][R170.64], P3 ;  /* 0xa1a00000aa027fae */ /* 0x000fe8000992187c */
[----:B------:R-:W-:Y:S04]  /*564c0*/  LDGSTS.E [R0+-0x5e200], desc[UR60][R168.64], P3 ;  /* 0xa1e00000a8007fae */ /* 0x000fe8000992187c */
[----:B-1----:R-:W5:Y:S04]  /*564d0*/  LDL.LU.64 R10, [R1+0x4ad0] ;  /* 0x004ad000010a7983 */ /* 0x002f680000300a00 */
[----:B------:R1:W-:Y:S04]  /*564e0*/  STL.64 [R1+0x41f8], R6 ;  /* 0x0041f80601007387 */ /* 0x0003e80000100a00 */
[----:B------:R1:W-:Y:S04]  /*564f0*/  STL.64 [R1+0x4200], R4 ;  /* 0x0042000401007387 */ /* 0x0003e80000100a00 */
[----:B------:R-:W-:Y:S04]  /*56500*/  LDGSTS.E [R12+-0x5de00], desc[UR60][R166.64], P3 ;  /* 0xa2200000a60c7fae */ /* 0x000fe8000992187c */
[----:B------:R-:W-:Y:S04]  /*56510*/  LDGSTS.E [R3+-0x5da00], desc[UR60][R164.64], P3 ;  /* 0xa2600000a4037fae */ /* 0x000fe8000992187c */
[----:B------:R-:W-:Y:S04]  /*56520*/  LDGSTS.E [R2+-0x5d600], desc[UR60][R162.64], P3 ;  /* 0xa2a00000a2027fae */ /* 0x000fe8000992187c */
[----:B------:R-:W-:Y:S04]  /*56530*/  LDGSTS.E [R0+-0x5d200], desc[UR60][R160.64], P3 ;  /* 0xa2e00000a0007fae */ /* 0x000fe8000992187c */
[----:B------:R-:W-:Y:S04]  /*56540*/  LDGSTS.E [R12+-0x5ce00], desc[UR60][R158.64], P3 ;  /* 0xa32000009e0c7fae */ /* 0x000fe8000992187c */
[----:B------:R-:W-:Y:S04]  /*56550*/  LDGSTS.E [R3+-0x5ca00], desc[UR60][R156.64], P3 ;  /* 0xa36000009c037fae */ /* 0x000fe8000992187c */
[----:B------:R-:W-:Y:S04]  /*56560*/  LDGSTS.E [R2+-0x5c600], desc[UR60][R154.64], P3 ;  /* 0xa3a000009a027fae */ /* 0x000fe8000992187c */
[----:B------:R-:W-:Y:S04]  /*56570*/  LDGSTS.E [R0+-0x5c200], desc[UR60][R152.64], P3 ;  /* 0xa3e0000098007fae */ /* 0x000fe8000992187c */
[----:B------:R-:W-:Y:S01]  /*56580*/  LDGSTS.E [R12+-0x5be00], desc[UR60][R150.64], P3 ;  /* 0xa4200000960c7fae */ /* 0x000fe2000992187c */
[----:B------:R-:W-:-:S03]  /*56590*/  IMAD.WIDE R120, R252, 0x4, R120 ;  /* 0x00000004fc787825 */ /* 0x000fc600078e0278 */
[----:B-1----:R-:W5:Y:S04]  /*565a0*/  LDL.LU.64 R6, [R1+0x4ac8] ;  /* 0x004ac80001067983 */ /* 0x002f680000300a00 */
[----:B------:R-:W5:Y:S04]  /*565b0*/  LDL.LU.64 R4, [R1+0x4ac0] ;  /* 0x004ac00001047983 */ /* 0x000f680000300a00 */
[----:B------:R-:W-:Y:S04]  /*565c0*/  STL.64 [R1+0x4210], R246 ;  /* 0x004210f601007387 */ /* 0x000fe80000100a00 */
[----:B------:R-:W-:Y:S04]  /*565d0*/  STL.64 [R1+0x4220], R238 ;  /* 0x004220ee01007387 */ /* 0x000fe80000100a00 */
[----:B------:R-:W-:Y:S04]  /*565e0*/  STL.64 [R1+0x4238], R230 ;  /* 0x004238e601007387 */ /* 0x000fe80000100a00 */
[----:B------:R1:W-:Y:S04]  /*565f0*/  STL.64 [R1+0x4338], R170 ;  /* 0x004338aa01007387 */ /* 0x0003e80000100a00 */
        /* <DEDUP_REMOVED lines=17> */
[----:B-1----:R-:W3:Y:S04]  /*56710*/  LDL.LU.64 R170, [R1+0x418] ;  /* 0x0004180001aa7983 */ /* 0x002ee80000300a00 */
[----:B------:R-:W4:Y:S04]  /*56720*/  LDL.LU.64 R230, [R1+0x400] ;  /* 0x0004000001e67983 */ /* 0x000f280000300a00 */
[----:B------:R-:W-:Y:S04]  /*56730*/  STL.64 [R1+0x43a8], R134 ;  /* 0x0043a88601007387 */ /* 0x000fe80000100a00 */
[----:B------:R-:W4:Y:S04]  /*56740*/  LDL.LU.64 R238, [R1+0x3e8] ;  /* 0x0003e80001ee7983 */ /* 0x000f280000300a00 */
[----:B------:R-:W4:Y:S04]  /*56750*/  LDL.LU.64 R246, [R1+0x3d0] ;  /* 0x0003d00001f67983 */ /* 0x000f280000300a00 */
[----:B------:R-:W-:Y:S04]  /*56760*/  STL.64 [R1+0x43a0], R132 ;  /* 0x0043a08401007387 */ /* 0x000fe80000100a00 */
[----:B------:R-:W-:Y:S04]  /*56770*/  STL.64 [R1+0x4398], R130 ;  /* 0x0043988201007387 */ /* 0x000fe80000100a00 */
[----:B--2---:R-:W2:Y:S04]  /*56780*/  LDL.LU.64 R162, [R1+0x3b8] ;  /* 0x0003b80001a27983 */ /* 0x004ea80000300a00 */
[----:B------:R-:W-:Y:S04]  /*56790*/  STL.64 [R1+0x4390], R128 ;  /* 0x0043908001007387 */ /* 0x000fe80000100a00 */
[----:B------:R-:W2:Y:S04]  /*567a0*/  LDL.LU.64 R164, [R1+0x3a0] ;  /* 0x0003a00001a47983 */ /* 0x000ea80000300a00 */
[----:B------:R-:W2:Y:S04]  /*567b0*/  LDL.LU.64 R166, [R1+0x388] ;  /* 0x0003880001a67983 */ /* 0x000ea80000300a00 */
[----:B------:R-:W-:Y:S04]  /*567c0*/  STL.64 [R1+0x4388], R126 ;  /* 0x0043887e01007387 */ /* 0x000fe80000100a00 */
[----:B------:R-:W-:Y:S04]  /*567d0*/  STL.64 [R1+0x4380], R124 ;  /* 0x0043807c01007387 */ /* 0x000fe80000100a00 */
[----:B------:R2:W-:Y:S04]  /*567e0*/  STL.64 [R1+0x4378], R122 ;  /* 0x0043787a01007387 */ /* 0x0005e80000100a00 */
[----:B------:R-:W2:Y:S04]  /*567f0*/  LDL.LU.64 R168, [R1+0x370] ;  /* 0x0003700001a87983 */ /* 0x000ea80000300a00 */
[----:B------:R-:W-:Y:S04]  /*56800*/  LDGSTS.E [R3+-0x5ba00], desc[UR60][R148.64], P3 ;  /* 0xa460000094037fae */ /* 0x000fe8000992187c */
[----:B------:R-:W-:Y:S04]  /*56810*/  LDGSTS.E [R2+-0x5b600], desc[UR60][R146.64], P3 ;  /* 0xa4a0000092027fae */ /* 0x000fe8000992187c */
[----:B------:R-:W-:Y:S04]  /*56820*/  LDGSTS.E [R0+-0x5b200], desc[UR60][R144.64], P3 ;  /* 0xa4e0000090007fae */ /* 0x000fe8000992187c */
[----:B------:R-:W-:Y:S04]  /*56830*/  LDGSTS.E [R12+-0x5ae00], desc[UR60][R142.64], P3 ;  /* 0xa52000008e0c7fae */ /* 0x000fe8000992187c */
[----:B------:R-:W-:Y:S04]  /*56840*/  LDGSTS.E [R3+-0x5aa00], desc[UR60][R140.64], P3 ;  /* 0xa56000008c037fae */ /* 0x000fe8000992187c */
[----:B------:R1:W-:Y:S04]  /*56850*/  STL.64 [R1+0x4370], R120 ;  /* 0x0043707801007387 */ /* 0x0003e80000100a00 */
[----:B------:R-:W-:Y:S04]  /*56860*/  LDGSTS.E [R2+-0x5a600], desc[UR60][R138.64], P3 ;  /* 0xa5a000008a027fae */ /* 0x000fe8000992187c */
[----:B------:R-:W2:Y:S04]  /*56870*/  LDL.LU.64 R154, [R1+0x358] ;  /* 0x00035800019a7983 */ /* 0x000ea80000300a00 */
[----:B------:R-:W-:Y:S04]  /*56880*/  LDGSTS.E [R0+-0x5a200], desc[UR60][R136.64], P3 ;  /* 0xa5e0000088007fae */ /* 0x000fe8000992187c */
[----:B------:R1:W-:Y:S04]  /*56890*/  LDGSTS.E [R12+-0x59e00], desc[UR60][R134.64], P3 ;  /* 0xa6200000860c7fae */ /* 0x0003e8000992187c */
[----:B------:R-:W-:Y:S04]  /*568a0*/  LDGSTS.E [R3+-0x59a00], desc[UR60][R132.64], P3 ;  /* 0xa660000084037fae */ /* 0x000fe8000992187c */
[----:B------:R-:W-:Y:S04]  /*568b0*/  LDGSTS.E [R2+-0x59600], desc[UR60][R130.64], P3 ;  /* 0xa6a0000082027fae */ /* 0x000fe8000992187c */
[----:B------:R-:W-:Y:S04]  /*568c0*/  LDGSTS.E [R0+-0x59200], desc[UR60][R128.64], P3 ;  /* 0xa6e0000080007fae */ /* 0x000fe8000992187c */
[----:B------:R-:W2:Y:S04]  /*568d0*/  LDL.LU.64 R156, [R1+0x338] ;  /* 0x00033800019c7983 */ /* 0x000ea80000300a00 */
[----:B------:R1:W-:Y:S04]  /*568e0*/  LDGSTS.E [R3+-0x58e00], desc[UR60][R126.64], P3 ;  /* 0xa72000007e037fae */ /* 0x0003e8000992187c */
[----:B------:R-:W2:Y:S04]  /*568f0*/  LDL.LU.64 R158, [R1+0x318] ;  /* 0x00031800019e7983 */ /* 0x000ea80000300a00 */
[----:B------:R-:W-:Y:S04]  /*56900*/  LDGSTS.E [R2+-0x58a00], desc[UR60][R124.64], P3 ;  /* 0xa76000007c027fae */ /* 0x000fe8000992187c */
[----:B------:R1:W-:Y:S04]  /*56910*/  LDGSTS.E [R0+-0x58600], desc[UR60][R122.64], P3 ;  /* 0xa7a000007a007fae */ /* 0x0003e8000992187c */
[----:B------:R-:W2:Y:S01]  /*56920*/  LDL.LU.64 R160, [R1+0x2f8] ;  /* 0x0002f80001a07983 */ /* 0x000ea20000300a00 */
[----:B------:R-:W-:Y:S01]  /*56930*/  VIADD R249, R249, 0x200000 ;  /* 0x00200000f9f97836 */ /* 0x000fe20000000000 */
[----:B-1----:R-:W-:-:S04]  /*56940*/  IADD3 R12, R250, 0x200000, RZ ;  /* 0x00200000fa0c7810 */ /* 0x002fc80007ffe0ff */
[----:B------:R1:W-:Y:S01]  /*56950*/  LDGSTS.E [R249+-0x58200], desc[UR60][R120.64], P3 ;  /* 0xa7e0000078f97fae */ /* 0x0003e2000992187c */
[C---:B------:R-:W-:Y:S01]  /*56960*/  VIADD R3, R250.reuse, 0x200000 ;  /* 0x00200000fa037836 */ /* 0x040fe20000000000 */
[C---:B------:R-:W-:Y:S01]  /*56970*/  IADD3 R0, R250.reuse, 0x200000, RZ ;  /* 0x00200000fa007810 */ /* 0x040fe20007ffe0ff */
[----:B------:R-:W-:Y:S02]  /*56980*/  VIADD R2, R250, 0x200000 ;  /* 0x00200000fa027836 */ /* 0x000fe40000000000 */
[----:B---3--:R-:W-:-:S04]  /*56990*/  IMAD.WIDE R170, R252, 0x4, R170 ;  /* 0x00000004fcaa7825 */ /* 0x008fc800078e02aa */
[----:B----4-:R-:W-:-:S04]  /*569a0*/  IMAD.WIDE R230, R252, 0x4, R230 ;  /* 0x00000004fce67825 */ /* 0x010fc800078e02e6 */
[----:B------:R-:W-:-:S04]  /*569b0*/  IMAD.WIDE R238, R252, 0x4, R238 ;  /* 0x00000004fcee7825 */ /* 0x000fc800078e02ee */
[C---:B------:R-:W-:Y:S01]  /*569c0*/  IMAD.WIDE R246, R252.reuse, 0x4, R246 ;  /* 0x00000004fcf67825 */ /* 0x040fe200078e02f6 */
[----:B------:R-:W-:Y:S04]  /*569d0*/  LDGSTS.E [R0+-0x7fd80], desc[UR60][R170.64], P3 ;  /* 0x80280000aa007fae */ /* 0x000fe8000992187c */
[----:B------:R-:W-:Y:S01]  /*569e0*/  LDGSTS.E [R3+-0x7f980], desc[UR60][R230.64], P3 ;  /* 0x80680000e6037fae */ /* 0x000fe2000992187c */
[----:B--2---:R-:W-:-:S04]  /*569f0*/  IMAD.WIDE R122, R252, 0x4, R162 ;  /* 0x00000004fc7a7825 */ /* 0x004fc800078e02a2 */
[C---:B------:R-:W-:Y:S01]  /*56a00*/  IMAD.WIDE R124, R252.reuse, 0x4, R164 ;  /* 0x00000004fc7c7825 */ /* 0x040fe200078e02a4 */
[----:B------:R-:W2:Y:S04]  /*56a10*/  LDL.LU.64 R162, [R1+0x2d8] ;  /* 0x0002d80001a27983 */ /* 0x000ea80000300a00 */
[----:B------:R3:W-:Y:S04]  /*56a20*/  STL.64 [R1+0x25d8], R122 ;  /* 0x0025d87a01007387 */ /* 0x0007e80000100a00 */
[----:B------:R-:W4:Y:S01]  /*56a30*/  LDL.LU.64 R164, [R1+0x2b8] ;  /* 0x0002b80001a47983 */ /* 0x000f220000300a00 */
[----:B-1----:R-:W-:-:S03]  /*56a40*/  IMAD.WIDE R120, R252, 0x4, R166 ;  /* 0x00000004fc787825 */ /* 0x002fc600078e02a6 */
[----:B------:R-:W-:Y:S04]  /*56a50*/  LDGSTS.E [R2+-0x7f580], desc[UR60][R238.64], P3 ;  /* 0x80a80000ee027fae */ /* 0x000fe8000992187c */
[----:B------:R-:W4:Y:S04]  /*56a60*/  LDL.LU.64 R166, [R1+0x298] ;  /* 0x0002980001a67983 */ /* 0x000f280000300a00 */
[----:B------:R-:W-:Y:S04]  /*56a70*/  LDGSTS.E [R0+-0x7f180], desc[UR60][R246.64], P3 ;  /* 0x80e80000f6007fae */ /* 0x000fe8000992187c */
[----:B------:R-:W-:Y:S04]  /*56a80*/  STL.64 [R1+0x2660], R124 ;  /* 0x0026607c01007387 */ /* 0x000fe80000100a00 */
[----:B------:R3:W-:Y:S04]  /*56a90*/  LDGSTS.E [R12+-0x7ed80], desc[UR60][R122.64], P3 ;  /* 0x812800007a0c7fae */ /* 0x0007e8000992187c */
[----:B------:R1:W-:Y:S04]  /*56aa0*/  STL.64 [R1+0x26a8], R120 ;  /* 0x0026a87801007387 */ /* 0x0003e80000100a00 */
[----:B------:R-:W-:Y:S04]  /*56ab0*/  LDGSTS.E [R3+-0x7e980], desc[UR60][R124.64], P3 ;  /* 0x816800007c037fae */ /* 0x000fe8000992187c */
[----:B------:R1:W-:Y:S01]  /*56ac0*/  LDGSTS.E [R2+-0x7e580], desc[UR60][R120.64], P3 ;  /* 0x81a8000078027fae */ /* 0x0003e2000992187c */
[----:B---3--:R-:W-:-:S03]  /*56ad0*/  IMAD.WIDE R122, R252, 0x4, R168 ;  /* 0x00000004fc7a7825 */ /* 0x008fc600078e02a8 */
[----:B------:R-:W3:Y:S01]  /*56ae0*/  LDL.LU.64 R168, [R1+0x278] ;  /* 0x0002780001a87983 */ /* 0x000ee20000300a00 */
[----:B-1----:R-:W-:-:S03]  /*56af0*/  IMAD.WIDE R120, R252, 0x4, R154 ;  /* 0x00000004fc787825 */ /* 0x002fc600078e029a */
[----:B------:R1:W-:Y:S04]  /*56b00*/  STL.64 [R1+0x2708], R122 ;  /* 0x0027087a01007387 */ /* 0x0003e80000100a00 */
[----:B------:R-:W3:Y:S04]  /*56b10*/  LDL.LU.64 R154, [R1+0x258] ;  /* 0x00025800019a7983 */ /* 0x000ee80000300a00 */
[----:B------:R1:W-:Y:S04]  /*56b20*/  LDGSTS.E [R0+-0x7e180], desc[UR60][R122.64], P3 ;  /* 0x81e800007a007fae */ /* 0x0003e8000992187c */
[----:B------:R1:W-:Y:S01]  /*56b30*/  STL.64 [R1+0x2760], R120 ;  /* 0x0027607801007387 */ /* 0x0003e20000100a00 */
[----:B------:R-:W-:-:S03]  /*56b40*/  IMAD.WIDE R124, R252, 0x4, R156 ;  /* 0x00000004fc7c7825 */ /* 0x000fc600078e029c */
[----:B------:R-:W3:Y:S04]  /*56b50*/  LDL.LU.64 R156, [R1+0x238] ;  /* 0x00023800019c7983 */ /* 0x000ee80000300a00 */
[----:B------:R1:W-:Y:S04]  /*56b60*/  LDGSTS.E [R12+-0x7dd80], desc[UR60][R120.64], P3 ;  /* 0x82280000780c7fae */ /* 0x0003e8000992187c */
[----:B------:R-:W-:Y:S01]  /*56b70*/  LDGSTS.E [R3+-0x7d980], desc[UR60][R124.64], P3 ;  /* 0x826800007c037fae */ /* 0x000fe2000992187c */
[----:B-1----:R-:W-:-:S03]  /*56b80*/  IMAD.WIDE R122, R252, 0x4, R158 ;  /* 0x00000004fc7a7825 */ /* 0x002fc600078e029e */
[----:B------:R-:W3:Y:S04]  /*56b90*/  LDL.LU.64 R158, [R1+0x218] ;  /* 0x00021800019e7983 */ /* 0x000ee80000300a00 */
[----:B------:R-:W-:Y:S01]  /*56ba0*/  STL.64 [R1+0x27d8], R124 ;  /* 0x0027d87c01007387 */ /* 0x000fe20000100a00 */
[----:B------:R-:W-:-:S03]  /*56bb0*/  IMAD.WIDE R120, R252, 0x4, R160 ;  /* 0x00000004fc787825 */ /* 0x000fc600078e02a0 */
[----:B------:R2:W-:Y:S04]  /*56bc0*/  STL.64 [R1+0x2830], R122 ;  /* 0x0028307a01007387 */ /* 0x0005e80000100a00 */
[----:B------:R2:W-:Y:S04]  /*56bd0*/  LDGSTS.E [R2+-0x7d580], desc[UR60][R122.64], P3 ;  /* 0x82a800007a027fae */ /* 0x0005e8000992187c */
[----:B------:R-:W3:Y:S04]  /*56be0*/  LDL.LU.64 R160, [R1+0x1f8] ;  /* 0x0001f80001a07983 */ /* 0x000ee80000300a00 */
[----:B------:R1:W-:Y:S04]  /*56bf0*/  STL.64 [R1+0x2888], R120 ;  /* 0x0028887801007387 */ /* 0x0003e80000100a00 */
[----:B------:R1:W-:Y:S01]  /*56c00*/  LDGSTS.E [R0+-0x7d180], desc[UR60][R120.64], P3 ;  /* 0x82e8000078007fae */ /* 0x0003e2000992187c */
[----:B--2---:R-:W-:-:S04]  /*56c10*/  IMAD.WIDE R122, R252, 0x4, R162 ;  /* 0x00000004fc7a7825 */ /* 0x004fc800078e02a2 */
[C---:B----4-:R-:W-:Y:S01]  /*56c20*/  IMAD.WIDE R124, R252.reuse, 0x4, R164 ;  /* 0x00000004fc7c7825 */ /* 0x050fe200078e02a4 */
[----:B------:R-:W2:Y:S04]  /*56c30*/  LDL.LU.64 R162, [R1+0x1d8] ;  /* 0x0001d80001a27983 */ /* 0x000ea80000300a00 */
[----:B------:R3:W-:Y:S01]  /*56c40*/  STL.64 [R1+0x28f0], R122 ;  /* 0x0028f07a01007387 */ /* 0x0007e20000100a00 */
[----:B-1----:R-:W-:-:S03]  /*56c50*/  IMAD.WIDE R120, R252, 0x4, R166 ;  /* 0x00000004fc787825 */ /* 0x002fc600078e02a6 */
[----:B------:R-:W4:Y:S04]  /*56c60*/  LDL.LU.64 R164, [R1+0x1b8] ;  /* 0x0001b80001a47983 */ /* 0x000f280000300a00 */
[----:B------:R-:W-:Y:S04]  /*56c70*/  STL.64 [R1+0x2920], R124 ;  /* 0x0029207c01007387 */ /* 0x000fe80000100a00 */
[----:B------:R-:W4:Y:S04]  /*56c80*/  LDL.LU.64 R166, [R1+0x198] ;  /* 0x0001980001a67983 */ /* 0x000f280000300a00 */
[----:B------:R3:W-:Y:S04]  /*56c90*/  LDGSTS.E [R12+-0x7cd80], desc[UR60][R122.64], P3 ;  /* 0x832800007a0c7fae */ /* 0x0007e8000992187c */
[----:B------:R1:W-:Y:S04]  /*56ca0*/  STL.64 [R1+0x3cf0], R120 ;  /* 0x003cf07801007387 */ /* 0x0003e80000100a00 */
[----:B------:R-:W-:Y:S04]  /*56cb0*/  LDGSTS.E [R3+-0x7c980], desc[UR60][R124.64], P3 ;  /* 0x836800007c037fae */ /* 0x000fe8000992187c */
[----:B------:R1:W-:Y:S01]  /*56cc0*/  LDGSTS.E [R2+-0x7c580], desc[UR60][R120.64], P3 ;  /* 0x83a8000078027fae */ /* 0x0003e2000992187c */
[----:B---3--:R-:W-:-:S03]  /*56cd0*/  IMAD.WIDE R122, R252, 0x4, R168 ;  /* 0x00000004fc7a7825 */ /* 0x008fc600078e02a8 */
[----:B------:R-:W3:Y:S01]  /*56ce0*/  LDL.LU.64 R168, [R1+0x178] ;  /* 0x0001780001a87983 */ /* 0x000ee20000300a00 */
[----:B-1----:R-:W-:-:S03]  /*56cf0*/  IMAD.WIDE R120, R252, 0x4, R154 ;  /* 0x00000004fc787825 */ /* 0x002fc600078e029a */
[----:B------:R1:W-:Y:S01]  /*56d00*/  STL.64 [R1+0x3d30], R122 ;  /* 0x003d307a01007387 */ /* 0x0003e20000100a00 */
[----:B------:R-:W-:-:S03]  /*56d10*/  IMAD.WIDE R124, R252, 0x4, R156 ;  /* 0x00000004fc7c7825 */ /* 0x000fc600078e029c */
[----:B------:R1:W-:Y:S04]  /*56d20*/  LDGSTS.E [R0+-0x7c180], desc[UR60][R122.64], P3 ;  /* 0x83e800007a007fae */ /* 0x0003e8000992187c */
[----:B------:R1:W-:Y:S04]  /*56d30*/  STL.64 [R1+0x3df8], R120 ;  /* 0x003df87801007387 */ /* 0x0003e80000100a00 */
[----:B------:R-:W3:Y:S04]  /*56d40*/  LDL.LU.64 R148, [R1+0x158] ;  /* 0x0001580001947983 */ /* 0x000ee80000300a00 */
[----:B------:R1:W-:Y:S04]  /*56d50*/  LDGSTS.E [R12+-0x7bd80], desc[UR60][R120.64], P3 ;  /* 0x84280000780c7fae */ /* 0x0003e8000992187c */
[----:B------:R-:W-:Y:S04]  /*56d60*/  STL.64 [R1+0x3e00], R124 ;  /* 0x003e007c01007387 */ /* 0x000fe80000100a00 */
[----:B------:R-:W3:Y:S04]  /*56d70*/  LDL.LU.64 R150, [R1+0x138] ;  /* 0x0001380001967983 */ /* 0x000ee80000300a00 */
[----:B------:R-:W3:Y:S04]  /*56d80*/  LDL.LU.64 R152, [R1+0x118] ;  /* 0x0001180001987983 */ /* 0x000ee80000300a00 */
[----:B------:R-:W-:Y:S01]  /*56d90*/  LDGSTS.E [R3+-0x7b980], desc[UR60][R124.64], P3 ;  /* 0x846800007c037fae */ /* 0x000fe2000992187c */
[----:B-1----:R-:W-:-:S04]  /*56da0*/  IMAD.WIDE R122, R252, 0x4, R158 ;  /* 0x00000004fc7a7825 */ /* 0x002fc800078e029e */
[C---:B------:R-:W-:Y:S01]  /*56db0*/  IMAD.WIDE R120, R252.reuse, 0x4, R160 ;  /* 0x00000004fc787825 */ /* 0x040fe200078e02a0 */
[----:B------:R2:W-:Y:S04]  /*56dc0*/  STL.64 [R1+0x3e08], R122 ;  /* 0x003e087a01007387 */ /* 0x0005e80000100a00 */
[----:B------:R2:W-:Y:S04]  /*56dd0*/  LDGSTS.E [R2+-0x7b580], desc[UR60][R122.64], P3 ;  /* 0x84a800007a027fae */ /* 0x0005e8000992187c */
[----:B------:R-:W3:Y:S04]  /*56de0*/  LDL.LU.64 R154, [R1+0xf8] ;  /* 0x0000f800019a7983 */ /* 0x000ee80000300a00 */
[----:B------:R1:W-:Y:S04]  /*56df0*/  STL.64 [R1+0x3e10], R120 ;  /* 0x003e107801007387 */ /* 0x0003e80000100a00 */
[----:B------:R-:W3:Y:S04]  /*56e00*/  LDL.LU.64 R156, [R1+0xd8] ;  /* 0x0000d800019c7983 */ /* 0x000ee80000300a00 */
[----:B------:R-:W3:Y:S04]  /*56e10*/  LDL.LU.64 R158, [R1+0xb8] ;  /* 0x0000b800019e7983 */ /* 0x000ee80000300a00 */
[----:B------:R1:W-:Y:S01]  /*56e20*/  LDGSTS.E [R0+-0x7b180], desc[UR60][R120.64], P3 ;  /* 0x84e8000078007fae */ /* 0x0003e2000992187c */
[----:B--2---:R-:W-:-:S04]  /*56e30*/  IMAD.WIDE R122, R252, 0x4, R162 ;  /* 0x00000004fc7a7825 */ /* 0x004fc800078e02a2 */
[C---:B----4-:R-:W-:Y:S01]  /*56e40*/  IMAD.WIDE R124, R252.reuse, 0x4, R164 ;  /* 0x00000004fc7c7825 */ /* 0x050fe200078e02a4 */
[----:B------:R3:W-:Y:S04]  /*56e50*/  STL.64 [R1+0x3e20], R122 ;  /* 0x003e207a01007387 */ /* 0x0007e80000100a00 */
[----:B------:R-:W2:Y:S01]  /*56e60*/  LDL.LU.64 R160, [R1+0x98] ;  /* 0x0000980001a07983 */ /* 0x000ea20000300a00 */
[----:B-1----:R-:W-:-:S03]  /*56e70*/  IMAD.WIDE R120, R252, 0x4, R166 ;  /* 0x00000004fc787825 */ /* 0x002fc600078e02a6 */
[----:B------:R-:W4:Y:S04]  /*56e80*/  LDL.LU.64 R162, [R1+0x78] ;  /* 0x0000780001a27983 */ /* 0x000f280000300a00 */
[----:B------:R3:W-:Y:S04]  /*56e90*/  LDGSTS.E [R12+-0x7ad80], desc[UR60][R122.64], P3 ;  /* 0x852800007a0c7fae */ /* 0x0007e8000992187c */
[----:B------:R-:W-:Y:S04]  /*56ea0*/  STL.64 [R1+0x3e30], R124 ;  /* 0x003e307c01007387 */ /* 0x000fe80000100a00 */
[----:B------:R1:W-:Y:S04]  /*56eb0*/  STL.64 [R1+0x3e50], R120 ;  /* 0x003e507801007387 */ /* 0x0003e80000100a00 */
[----:B------:R-:W4:Y:S04]  /*56ec0*/  LDL.LU.64 R164, [R1+0x58] ;  /* 0x0000580001a47983 */ /* 0x000f280000300a00 */
[----:B------:R-:W-:Y:S04]  /*56ed0*/  LDGSTS.E [R3+-0x7a980], desc[UR60][R124.64], P3 ;  /* 0x856800007c037fae */ /* 0x000fe8000992187c */
[----:B------:R1:W-:Y:S01]  /*56ee0*/  LDGSTS.E [R2+-0x7a580], desc[UR60][R120.64], P3 ;  /* 0x85a8000078027fae */ /* 0x0003e2000992187c */
[----:B---3--:R-:W-:-:S05]  /*56ef0*/  IMAD.WIDE R122, R252, 0x4, R168 ;  /* 0x00000004fc7a7825 */ /* 0x008fca00078e02a8 */
[----:B------:R3:W-:Y:S04]  /*56f00*/  STL.64 [R1+0x3e68], R122 ;  /* 0x003e687a01007387 */ /* 0x0007e80000100a00 */
[----:B------:R-:W4:Y:S04]  /*56f10*/  LDL.LU.64 R166, [R1+0x38] ;  /* 0x0000380001a67983 */ /* 0x000f280000300a00 */
[----:B------:R-:W4:Y:S01]  /*56f20*/  LDL.LU.64 R168, [R1+0x18] ;  /* 0x0000180001a87983 */ /* 0x000f220000300a00 */
[----:B-1----:R-:W-:-:S03]  /*56f30*/  IMAD.WIDE R120, R252, 0x4, R148 ;  /* 0x00000004fc787825 */ /* 0x002fc600078e0294 */
[----:B------:R3:W-:Y:S01]  /*56f40*/  LDGSTS.E [R0+-0x7a180], desc[UR60][R122.64], P3 ;  /* 0x85e800007a007fae */ /* 0x0007e2000992187c */
[----:B------:R-:W-:-:S03]  /*56f50*/  IMAD.WIDE R124, R252, 0x4, R150 ;  /* 0x00000004fc7c7825 */ /* 0x000fc600078e0296 */
[----:B------:R1:W-:Y:S04]  /*56f60*/  STL.64 [R1+0x3e70], R120 ;  /* 0x003e707801007387 */ /* 0x0003e80000100a00 */
[----:B------:R1:W-:Y:S04]  /*56f70*/  LDGSTS.E [R12+-0x79d80], desc[UR60][R120.64], P3 ;  /* 0x86280000780c7fae */ /* 0x0003e8000992187c */
[----:B------:R1:W-:Y:S04]  /*56f80*/  STL.64 [R1+0x3ed8], R124 ;  /* 0x003ed87c01007387 */ /* 0x0003e80000100a00 */
[----:B------:R1:W-:Y:S01]  /*56f90*/  LDGSTS.E [R3+-0x79980], desc[UR60][R124.64], P3 ;  /* 0x866800007c037fae */ /* 0x0003e2000992187c */
[----:B---3--:R-:W-:-:S04]  /*56fa0*/  IMAD.WIDE R122, R252, 0x4, R152 ;  /* 0x00000004fc7a7825 */ /* 0x008fc800078e0298 */
[C---:B-1----:R-:W-:Y:S01]  /*56fb0*/  IMAD.WIDE R120, R252.reuse, 0x4, R154 ;  /* 0x00000004fc787825 */ /* 0x042fe200078e029a */
[----:B------:R1:W-:Y:S04]  /*56fc0*/  STL.64 [R1+0x3ef0], R122 ;  /* 0x003ef07a01007387 */ /* 0x0003e80000100a00 */
[----:B------:R1:W-:Y:S04]  /*56fd0*/  LDGSTS.E [R2+-0x79580], desc[UR60][R122.64], P3 ;  /* 0x86a800007a027fae */ /* 0x0003e8000992187c */
[----:B------:R2:W-:Y:S04]  /*56fe0*/  STL.64 [R1+0x3f00], R120 ;  /* 0x003f007801007387 */ /* 0x0005e80000100a00 */
[----:B------:R2:W-:Y:S01]  /*56ff0*/  LDGSTS.E [R0+-0x79180], desc[UR60][R120.64], P3 ;  /* 0x86e8000078007fae */ /* 0x0005e2000992187c */
[----:B------:R-:W-:-:S04]  /*57000*/  IMAD.WIDE R124, R252, 0x4, R158 ;  /* 0x00000004fc7c7825 */ /* 0x000fc800078e029e */
[----:B-1----:R-:W-:-:S05]  /*57010*/  IMAD.WIDE R122, R252, 0x4, R156 ;  /* 0x00000004fc7a7825 */ /* 0x002fca00078e029c */
[----:B------:R4:W-:Y:S04]  /*57020*/  STL.64 [R1+0x3f10], R122 ;  /* 0x003f107a01007387 */ /* 0x0009e80000100a00 */
[----:B------:R4:W-:Y:S04]  /*57030*/  LDGSTS.E [R12+-0x78d80], desc[UR60][R122.64], P3 ;  /* 0x872800007a0c7fae */ /* 0x0009e8000992187c */
[----:B------:R-:W-:Y:S04]  /*57040*/  STL.64 [R1+0x3f68], R124 ;  /* 0x003f687c01007387 */ /* 0x000fe80000100a00 */
[----:B------:R-:W-:Y:S01]  /*57050*/  LDGSTS.E [R3+-0x78980], desc[UR60][R124.64], P3 ;  /* 0x876800007c037fae */ /* 0x000fe2000992187c */
        /* <DEDUP_REMOVED lines=23> */
[----:B--2---:R-:W-:-:S04]  /*571d0*/  IMAD.WIDE R120, R252, 0x4, R160 ;  /* 0x00000004fc787825 */ /* 0x004fc800078e02a0 */
[C---:B----4-:R-:W-:Y:S01]  /*571e0*/  IMAD.WIDE R122, R252.reuse, 0x4, R162 ;  /* 0x00000004fc7a7825 */ /* 0x050fe200078e02a2 */
[----:B------:R1:W-:Y:S04]  /*571f0*/  STL.64 [R1+0x3f78], R120 ;  /* 0x003f787801007387 */ /* 0x0003e80000100a00 */
[----:B------:R1:W-:Y:S04]  /*57200*/  LDGSTS.E [R2+-0x78580], desc[UR60][R120.64], P3 ;  /* 0x87a8000078027fae */ /* 0x0003e8000992187c */
[----:B------:R2:W-:Y:S04]  /*57210*/  STL.64 [R1+0x3f88], R122 ;  /* 0x003f887a01007387 */ /* 0x0005e80000100a00 */
[----:B------:R2:W-:Y:S01]  /*57220*/  LDGSTS.E [R0+-0x78180], desc[UR60][R122.64], P3 ;  /* 0x87e800007a007fae */ /* 0x0005e2000992187c */
[----:B-1----:R-:W-:-:S04]  /*57230*/  IMAD.WIDE R120, R252, 0x4, R164 ;  /* 0x00000004fc787825 */ /* 0x002fc800078e02a4 */
[C---:B------:R-:W-:Y:S01]  /*57240*/  IMAD.WIDE R124, R252.reuse, 0x4, R166 ;  /* 0x00000004fc7c7825 */ /* 0x040fe200078e02a6 */
[----:B------:R1:W-:Y:S03]  /*57250*/  STL.64 [R1+0x3fa0], R120 ;  /* 0x003fa07801007387 */ /* 0x0003e60000100a00 */
[C---:B--2---:R-:W-:Y:S01]  /*57260*/  IMAD.WIDE R122, R252.reuse, 0x4, R168 ;  /* 0x00000004fc7a7825 */ /* 0x044fe200078e02a8 */
[----:B------:R1:W-:Y:S04]  /*57270*/  LDGSTS.E [R12+-0x5fd80], desc[UR60][R120.64], P3 ;  /* 0xa0280000780c7fae */ /* 0x0003e8000992187c */
[----:B------:R-:W-:Y:S04]  /*57280*/  STL.64 [R1+0x4078], R124 ;  /* 0x0040787c01007387 */ /* 0x000fe80000100a00 */
[----:B------:R-:W-:Y:S04]  /*57290*/  LDGSTS.E [R3+-0x5f980], desc[UR60][R124.64], P3 ;  /* 0xa06800007c037fae */ /* 0x000fe8000992187c */
[----:B------:R2:W-:Y:S04]  /*572a0*/  STL.64 [R1+0x4080], R122 ;  /* 0x0040807a01007387 */ /* 0x0005e80000100a00 */
[----:B------:R2:W-:Y:S01]  /*572b0*/  LDGSTS.E [R2+-0x5f580], desc[UR60][R122.64], P3 ;  /* 0xa0a800007a027fae */ /* 0x0005e2000992187c */
[----:B-1----:R-:W-:-:S04]  /*572c0*/  IMAD.WIDE R120, R252, 0x4, R244 ;  /* 0x00000004fc787825 */ /* 0x002fc800078e02f4 */
[C---:B--2---:R-:W-:Y:S01]  /*572d0*/  IMAD.WIDE R122, R252.reuse, 0x4, R236 ;  /* 0x00000004fc7a7825 */ /* 0x044fe200078e02ec */
[----:B------:R1:W-:Y:S04]  /*572e0*/  STL.64 [R1+0x4090], R120 ;  /* 0x0040907801007387 */ /* 0x0003e80000100a00 */
[----:B------:R1:W-:Y:S04]  /*572f0*/  LDGSTS.E [R0+-0x5f180], desc[UR60][R120.64], P3 ;  /* 0xa0e8000078007fae */ /* 0x0003e8000992187c */
[----:B------:R-:W-:Y:S01]  /*57300*/  STL.64 [R1+0x40a0], R122 ;  /* 0x0040a07a01007387 */ /* 0x000fe20000100a00 */
[----:B------:R-:W-:-:S04]  /*57310*/  IMAD.WIDE R72, R252, 0x4, R72 ;  /* 0x00000004fc487825 */ /* 0x000fc800078e0248 */
[----:B------:R-:W-:-:S04]  /*57320*/  IMAD.WIDE R70, R252, 0x4, R70 ;  /* 0x00000004fc467825 */ /* 0x000fc800078e0246 */
[C---:B------:R-:W-:Y:S01]  /*57330*/  IMAD.WIDE R68, R252.reuse, 0x4, R68 ;  /* 0x00000004fc447825 */ /* 0x040fe200078e0244 */
[----:B------:R-:W-:Y:S03]  /*57340*/  LDGSTS.E [R12+-0x5ed80], desc[UR60][R122.64], P3 ;  /* 0xa12800007a0c7fae */ /* 0x000fe6000992187c */
[----:B-1----:R-:W-:-:S05]  /*57350*/  IMAD.WIDE R120, R252, 0x4, R228 ;  /* 0x00000004fc787825 */ /* 0x002fca00078e02e4 */
        /* <DEDUP_REMOVED lines=19> */
[----:B------:R-:W2:Y:S04]  /*57490*/  LDL.LU.64 R154, [R1+0x410] ;  /* 0x00041000019a7983 */ /* 0x000ea80000300a00 */
[----:B------:R-:W3:Y:S04]  /*574a0*/  LDL.LU.64 R156, [R1+0x3f8] ;  /* 0x0003f800019c7983 */ /* 0x000ee80000300a00 */
[----:B------:R-:W-:Y:S04]  /*574b0*/  STL.64 [R1+0x42d0], R82 ;  /* 0x0042d05201007387 */ /* 0x000fe80000100a00 */
[----:B------:R-:W4:Y:S04]  /*574c0*/  LDL.LU.64 R160, [R1+0x3e0] ;  /* 0x0003e00001a07983 */ /* 0x000f280000300a00 */
[----:B------:R-:W4:Y:S04]  /*574d0*/  LDL.LU.64 R164, [R1+0x3c8] ;  /* 0x0003c80001a47983 */ /* 0x000f280000300a00 */
[----:B------:R-:W-:Y:S04]  /*574e0*/  STL.64 [R1+0x42c8], R80 ;  /* 0x0042c85001007387 */ /* 0x000fe80000100a00 */
[----:B------:R-:W-:Y:S04]  /*574f0*/  STL.64 [R1+0x42c0], R78 ;  /* 0x0042c04e01007387 */ /* 0x000fe80000100a00 */
[----:B------:R-:W4:Y:S04]  /*57500*/  LDL.LU.64 R168, [R1+0x3b0] ;  /* 0x0003b00001a87983 */ /* 0x000f280000300a00 */
[----:B------:R-:W-:Y:S04]  /*57510*/  STL.64 [R1+0x42b8], R76 ;  /* 0x0042b84c01007387 */ /* 0x000fe80000100a00 */
[----:B------:R-:W3:Y:S04]  /*57520*/  LDL.LU.64 R158, [R1+0x398] ;  /* 0x00039800019e7983 */ /* 0x000ee80000300a00 */
[----:B------:R-:W4:Y:S04]  /*57530*/  LDL.LU.64 R162, [R1+0x380] ;  /* 0x0003800001a27983 */ /* 0x000f280000300a00 */
[----:B------:R-:W-:Y:S04]  /*57540*/  STL.64 [R1+0x42b0], R74 ;  /* 0x0042b04a01007387 */ /* 0x000fe80000100a00 */
[----:B------:R-:W4:Y:S04]  /*57550*/  LDL.LU.64 R166, [R1+0x368] ;  /* 0x0003680001a67983 */ /* 0x000f280000300a00 */
[----:B------:R1:W-:Y:S04]  /*57560*/  STL.64 [R1+0x42a8], R72 ;  /* 0x0042a84801007387 */ /* 0x0003e80000100a00 */
[----:B------:R1:W-:Y:S04]  /*57570*/  STL.64 [R1+0x42a0], R70 ;  /* 0x0042a04601007387 */ /* 0x0003e80000100a00 */
[----:B------:R1:W-:Y:S04]  /*57580*/  STL.64 [R1+0x4298], R68 ;  /* 0x0042984401007387 */ /* 0x0003e80000100a00 */
[----:B------:R-:W4:Y:S04]  /*57590*/  LDL.LU.64 R144, [R1+0x350] ;  /* 0x0003500001907983 */ /* 0x000f280000300a00 */
[----:B------:R-:W1:Y:S04]  /*575a0*/  LDL.LU.64 R146, [R1+0x330] ;  /* 0x0003300001927983 */ /* 0x000e680000300a00 */
[----:B------:R-:W4:Y:S04]  /*575b0*/  LDL.LU.64 R148, [R1+0x310] ;  /* 0x0003100001947983 */ /* 0x000f280000300a00 */
[----:B------:R-:W4:Y:S04]  /*575c0*/  LDL.LU.64 R150, [R1+0x2f0] ;  /* 0x0002f00001967983 */ /* 0x000f280000300a00 */
        /* <DEDUP_REMOVED lines=25> */
[----:B------:R-:W-:-:S03]  /*57760*/  VIADD R250, R250, 0x200000 ;  /* 0x00200000fafa7836 */ /* 0x000fc60000000000 */
[----:B------:R4:W-:Y:S04]  /*57770*/  LDGSTS.E [R0+-0x58580], desc[UR60][R70.64], P3 ;  /* 0xa7a8000046007fae */ /* 0x0009e8000992187c */
[----:B------:R1:W-:Y:S01]  /*57780*/  LDGSTS.E [R250+-0x58180], desc[UR60][R68.64], P3 ;  /* 0xa7e8000044fa7fae */ /* 0x0003e2000992187c */
[----:B--2---:R-:W-:-:S03]  /*57790*/  IMAD.WIDE R152, R252, 0x4, R154 ;  /* 0x00000004fc987825 */ /* 0x004fc600078e029a */
[----:B------:R-:W2:Y:S01]  /*577a0*/  LDL.LU.64 R154, [R1+0x2d0] ;  /* 0x0002d000019a7983 */ /* 0x000ea20000300a00 */
[----:B---3--:R-:W-:-:S03]  /*577b0*/  IMAD.WIDE R228, R252, 0x4, R158 ;  /* 0x00000004fce47825 */ /* 0x008fc600078e029e */
[----:B------:R-:W3:Y:S01]  /*577c0*/  LDL.LU.64 R158, [R1+0x2b0] ;  /* 0x0002b000019e7983 */ /* 0x000ee20000300a00 */
[----:B----4-:R-:W-:-:S03]  /*577d0*/  IMAD.WIDE R236, R252, 0x4, R162 ;  /* 0x00000004fcec7825 */ /* 0x010fc600078e02a2 */
[----:B------:R-:W4:Y:S01]  /*577e0*/  LDL.LU.64 R162, [R1+0x290] ;  /* 0x0002900001a27983 */ /* 0x000f220000300a00 */
[----:B------:R-:W-:-:S03]  /*577f0*/  IMAD.WIDE R244, R252, 0x4, R166 ;  /* 0x00000004fcf47825 */ /* 0x000fc600078e02a6 */
[----:B------:R-:W4:Y:S01]  /*57800*/  LDL.LU.64 R166, [R1+0x270] ;  /* 0x0002700001a67983 */ /* 0x000f220000300a00 */
[C---:B------:R-:W-:Y:S01]  /*57810*/  VIADD R0, R251.reuse, 0x200000 ;  /* 0x00200000fb007836 */ /* 0x040fe20000000000 */
[----:B------:R-:W-:Y:S01]  /*57820*/  IADD3 R3, R251, 0x200000, RZ ;  /* 0x00200000fb037810 */ /* 0x000fe20007ffe0ff */
[----:B------:R-:W-:-:S04]  /*57830*/  IMAD.WIDE R156, R252, 0x4, R156 ;  /* 0x00000004fc9c7825 */ /* 0x000fc800078e029c */
[----:B------:R-:W-:Y:S02]  /*57840*/  VIADD R2, R251, 0x200000 ;  /* 0x00200000fb027836 */ /* 0x000fe40000000000 */
[----:B------:R-:W-:-:S04]  /*57850*/  IMAD.WIDE R160, R252, 0x4, R160 ;  /* 0x00000004fca07825 */ /* 0x000fc800078e02a0 */
[----:B------:R-:W-:-:S04]  /*57860*/  IMAD.WIDE R164, R252, 0x4, R164 ;  /* 0x00000004fca47825 */ /* 0x000fc800078e02a4 */
[----:B------:R-:W-:Y:S02]  /*57870*/  VIADD R12, R251, 0x200000 ;  /* 0x00200000fb0c7836 */ /* 0x000fe40000000000 */
[C---:B------:R-:W-:Y:S01]  /*57880*/  IMAD.WIDE R168, R252.reuse, 0x4, R168 ;  /* 0x00000004fca87825 */ /* 0x040fe200078e02a8 */
[----:B------:R-:W-:Y:S03]  /*57890*/  LDGSTS.E [R0+-0x7fd00], desc[UR60][R152.64], P3 ;  /* 0x8030000098007fae */ /* 0x000fe6000992187c */
[C---:B------:R-:W-:Y:S01]  /*578a0*/  IMAD.WIDE R248, R252.reuse, 0x4, R144 ;  /* 0x00000004fcf87825 */ /* 0x040fe200078e0290 */
[----:B------:R-:W-:Y:S04]  /*578b0*/  LDGSTS.E [R3+-0x7f900], desc[UR60][R156.64], P3 ;  /* 0x807000009c037fae */ /* 0x000fe8000992187c */
[----:B------:R-:W4:Y:S04]  /*578c0*/  LDL.LU.64 R144, [R1+0x250] ;  /* 0x0002500001907983 */ /* 0x000f280000300a00 */
[----:B------:R-:W-:Y:S04]  /*578d0*/  LDGSTS.E [R2+-0x7f500], desc[UR60][R160.64], P3 ;  /* 0x80b00000a0027fae */ /* 0x000fe8000992187c */
[----:B------:R-:W-:Y:S01]  /*578e0*/  LDGSTS.E [R0+-0x7f100], desc[UR60][R164.64], P3 ;  /* 0x80f00000a4007fae */ /* 0x000fe2000992187c */
[----:B-1----:R-:W-:-:S03]  /*578f0*/  IMAD.WIDE R72, R252, 0x4, R146 ;  /* 0x00000004fc487825 */ /* 0x002fc600078e0292 */
[----:B------:R-:W-:Y:S04]  /*57900*/  LDGSTS.E [R12+-0x7ed00], desc[UR60][R168.64], P3 ;  /* 0x81300000a80c7fae */ /* 0x000fe8000992187c */
[----:B------:R-:W4:Y:S01]  /*57910*/  LDL.LU.64 R146, [R1+0x230] ;  /* 0x0002300001927983 */ /* 0x000f220000300a00 */
[----:B------:R-:W-:-:S03]  /*57920*/  IMAD.WIDE R70, R252, 0x4, R148 ;  /* 0x00000004fc467825 */ /* 0x000fc600078e0294 */
[----:B------:R-:W-:Y:S04]  /*57930*/  LDGSTS.E [R3+-0x7e900], desc[UR60][R228.64], P3 ;  /* 0x81700000e4037fae */ /* 0x000fe8000992187c */
[----:B------:R-:W-:Y:S04]  /*57940*/  LDGSTS.E [R2+-0x7e500], desc[UR60][R236.64], P3 ;  /* 0x81b00000ec027fae */ /* 0x000fe8000992187c */
[----:B------:R-:W-:Y:S04]  /*57950*/  LDGSTS.E [R0+-0x7e100], desc[UR60][R244.64], P3 ;  /* 0x81f00000f4007fae */ /* 0x000fe8000992187c */
[----:B------:R-:W4:Y:S01]  /*57960*/  LDL.LU.64 R148, [R1+0x210] ;  /* 0x0002100001947983 */ /* 0x000f220000300a00 */
[----:B------:R-:W-:-:S03]  /*57970*/  IMAD.WIDE R68, R252, 0x4, R150 ;  /* 0x00000004fc447825 */ /* 0x000fc600078e0296 */
[----:B------:R-:W-:Y:S04]  /*57980*/  STL.64 [R1+0x2670], R72 ;  /* 0x0026704801007387 */ /* 0x000fe80000100a00 */
[----:B------:R-:W-:Y:S04]  /*57990*/  LDGSTS.E [R12+-0x7dd00], desc[UR60][R248.64], P3 ;  /* 0x82300000f80c7fae */ /* 0x000fe8000992187c */
[----:B------:R2:W-:Y:S04]  /*579a0*/  STL.64 [R1+0x26b0], R70 ;  /* 0x0026b04601007387 */ /* 0x0005e80000100a00 */
[----:B------:R-:W-:Y:S04]  /*579b0*/  LDGSTS.E [R3+-0x7d900], desc[UR60][R72.64], P3 ;  /* 0x8270000048037fae */ /* 0x000fe8000992187c */
[----:B------:R2:W-:Y:S04]  /*579c0*/  LDGSTS.E [R2+-0x7d500], desc[UR60][R70.64], P3 ;  /* 0x82b0000046027fae */ /* 0x0005e8000992187c */
[----:B------:R-:W4:Y:S04]  /*579d0*/  LDL.LU.64 R150, [R1+0x1f0] ;  /* 0x0001f00001967983 */ /* 0x000f280000300a00 */
[----:B------:R4:W-:Y:S04]  /*579e0*/  STL.64 [R1+0x2718], R68 ;  /* 0x0027184401007387 */ /* 0x0009e80000100a00 */
[----:B------:R4:W-:Y:S01]  /*579f0*/  LDGSTS.E [R0+-0x7d100], desc[UR60][R68.64], P3 ;  /* 0x82f0000044007fae */ /* 0x0009e2000992187c */
[----:B--2---:R-:W-:-:S03]  /*57a00*/  IMAD.WIDE R70, R252, 0x4, R154 ;  /* 0x00000004fc467825 */ /* 0x004fc600078e029a */
[----:B------:R-:W2:Y:S04]  /*57a10*/  LDL.LU.64 R154, [R1+0x1d0] ;  /* 0x0001d000019a7983 */ /* 0x000ea80000300a00 */
[----:B------:R1:W-:Y:S04]  /*57a20*/  STL.64 [R1+0x2768], R70 ;  /* 0x0027684601007387 */ /* 0x0003e80000100a00 */
[----:B------:R1:W-:Y:S01]  /*57a30*/  LDGSTS.E [R12+-0x7cd00], desc[UR60][R70.64], P3 ;  /* 0x83300000460c7fae */ /* 0x0003e2000992187c */
[----:B---3--:R-:W-:-:S04]  /*57a40*/  IMAD.WIDE R72, R252, 0x4, R158 ;  /* 0x00000004fc487825 */ /* 0x008fc800078e029e */
[C---:B----4-:R-:W-:Y:S01]  /*57a50*/  IMAD.WIDE R68, R252.reuse, 0x4, R162 ;  /* 0x00000004fc447825 */ /* 0x050fe200078e02a2 */
[----:B------:R-:W3:Y:S04]  /*57a60*/  LDL.LU.64 R158, [R1+0x1b0] ;  /* 0x0001b000019e7983 */ /* 0x000ee80000300a00 */
[----:B------:R-:W-:Y:S04]  /*57a70*/  STL.64 [R1+0x27b0], R72 ;  /* 0x0027b04801007387 */ /* 0x000fe80000100a00 */
[----:B------:R-:W4:Y:S01]  /*57a80*/  LDL.LU.64 R162, [R1+0x190] ;  /* 0x0001900001a27983 */ /* 0x000f220000300a00 */
[----:B-1----:R-:W-:-:S03]  /*57a90*/  IMAD.WIDE R70, R252, 0x4, R166 ;  /* 0x00000004fc467825 */ /* 0x002fc600078e02a6 */
[----:B------:R1:W-:Y:S04]  /*57aa0*/  STL.64 [R1+0x2820], R68 ;  /* 0x0028204401007387 */ /* 0x0003e80000100a00 */
[----:B------:R-:W4:Y:S04]  /*57ab0*/  LDL.LU.64 R166, [R1+0x170] ;  /* 0x0001700001a67983 */ /* 0x000f280000300a00 */
[----:B------:R-:W-:Y:S04]  /*57ac0*/  LDGSTS.E [R3+-0x7c900], desc[UR60][R72.64], P3 ;  /* 0x8370000048037fae */ /* 0x000fe8000992187c */
[----:B------:R1:W-:Y:S04]  /*57ad0*/  LDGSTS.E [R2+-0x7c500], desc[UR60][R68.64], P3 ;  /* 0x83b0000044027fae */ /* 0x0003e8000992187c */
[----:B------:R1:W-:Y:S04]  /*57ae0*/  STL.64 [R1+0x2860], R70 ;  /* 0x0028604601007387 */ /* 0x0003e80000100a00 */
[----:B------:R1:W-:Y:S02]  /*57af0*/  LDGSTS.E [R0+-0x7c100], desc[UR60][R70.64], P3 ;  /* 0x83f0000046007fae */ /* 0x0003e4000992187c */
[----:B-1----:R-:W-:-:S04]  /*57b00*/  IMAD.WIDE R68, R252, 0x4, R144 ;  /* 0x00000004fc447825 */ /* 0x002fc800078e0290 */
[C---:B------:R-:W-:Y:S01]  /*57b10*/  IMAD.WIDE R72, R252.reuse, 0x4, R146 ;  /* 0x00000004fc487825 */ /* 0x040fe200078e0292 */
[----:B------:R1:W-:Y:S04]  /*57b20*/  STL.64 [R1+0x3d98], R68 ;  /* 0x003d984401007387 */ /* 0x0003e80000100a00 */
[----:B------:R-:W4:Y:S01]  /*57b30*/  LDL.LU.64 R138, [R1+0x150] ;  /* 0x00015000018a7983 */ /* 0x000f220000300a00 */
[----:B------:R-:W-:-:S03]  /*57b40*/  IMAD.WIDE R70, R252, 0x4, R148 ;  /* 0x00000004fc467825 */ /* 0x000fc600078e0294 */
[----:B------:R1:W-:Y:S04]  /*57b50*/  LDGSTS.E [R12+-0x7bd00], desc[UR60][R68.64], P3 ;  /* 0x84300000440c7fae */ /* 0x0003e8000992187c */
[----:B------:R-:W-:Y:S04]  /*57b60*/  STL.64 [R1+0x3da0], R72 ;  /* 0x003da04801007387 */ /* 0x000fe80000100a00 */
[----:B------:R-:W4:Y:S04]  /*57b70*/  LDL.LU.64 R140, [R1+0x130] ;  /* 0x00013000018c7983 */ /* 0x000f280000300a00 */
[----:B------:R-:W4:Y:S04]  /*57b80*/  LDL.LU.64 R142, [R1+0x110] ;  /* 0x00011000018e7983 */ /* 0x000f280000300a00 */
[----:B------:R-:W-:Y:S04]  /*57b90*/  LDGSTS.E [R3+-0x7b900], desc[UR60][R72.64], P3 ;  /* 0x8470000048037fae */ /* 0x000fe8000992187c */
[----:B------:R2:W-:Y:S04]  /*57ba0*/  STL.64 [R1+0x3da8], R70 ;  /* 0x003da84601007387 */ /* 0x0005e80000100a00 */
[----:B------:R2:W-:Y:S04]  /*57bb0*/  LDGSTS.E [R2+-0x7b500], desc[UR60][R70.64], P3 ;  /* 0x84b0000046027fae */ /* 0x0005e8000992187c */
[----:B------:R-:W4:Y:S01]  /*57bc0*/  LDL.LU.64 R144, [R1+0xf0] ;  /* 0x0000f00001907983 */ /* 0x000f220000300a00 */
[----:B-1----:R-:W-:-:S05]  /*57bd0*/  IMAD.WIDE R68, R252, 0x4, R150 ;  /* 0x00000004fc447825 */ /* 0x002fca00078e0296 */
[----:B------:R4:W-:Y:S04]  /*57be0*/  STL.64 [R1+0x3db0], R68 ;  /* 0x003db04401007387 */ /* 0x0009e80000100a00 */
[----:B------:R-:W4:Y:S04]  /*57bf0*/  LDL.LU.64 R146, [R1+0xd0] ;  /* 0x0000d00001927983 */ /* 0x000f280000300a00 */
[----:B------:R-:W4:Y:S04]  /*57c00*/  LDL.LU.64 R148, [R1+0xb0] ;  /* 0x0000b00001947983 */ /* 0x000f280000300a00 */
[----:B------:R4:W-:Y:S01]  /*57c10*/  LDGSTS.E [R0+-0x7b100], desc[UR60][R68.64], P3 ;  /* 0x84f0000044007fae */ /* 0x0009e2000992187c */
[----:B--2---:R-:W-:-:S05]  /*57c20*/  IMAD.WIDE R70, R252, 0x4, R154 ;  /* 0x00000004fc467825 */ /* 0x004fca00078e029a */
[----:B------:R1:W-:Y:S04]  /*57c30*/  STL.64 [R1+0x3db8], R70 ;  /* 0x003db84601007387 */ /* 0x0003e80000100a00 */
[----:B------:R-:W2:Y:S01]  /*57c40*/  LDL.LU.64 R150, [R1+0x90] ;  /* 0x0000900001967983 */ /* 0x000ea20000300a00 */
[----:B---3--:R-:W-:-:S03]  /*57c50*/  IMAD.WIDE R72, R252, 0x4, R158 ;  /* 0x00000004fc487825 */ /* 0x008fc600078e029e */
[----:B------:R-:W3:Y:S01]  /*57c60*/  LDL.LU.64 R154, [R1+0x70] ;  /* 0x00007000019a7983 */ /* 0x000ee20000300a00 */
[----:B----4-:R-:W-:-:S03]  /*57c70*/  IMAD.WIDE R68, R252, 0x4, R162 ;  /* 0x00000004fc447825 */ /* 0x010fc600078e02a2 */
[----:B------:R1:W-:Y:S04]  /*57c80*/  LDGSTS.E [R12+-0x7ad00], desc[UR60][R70.64], P3 ;  /* 0x85300000460c7fae */ /* 0x0003e8000992187c */
[----:B------:R-:W-:Y:S04]  /*57c90*/  STL.64 [R1+0x3dc0], R72 ;  /* 0x003dc04801007387 */ /* 0x000fe80000100a00 */
[----:B------:R4:W-:Y:S04]  /*57ca0*/  STL.64 [R1+0x3dd0], R68 ;  /* 0x003dd04401007387 */ /* 0x0009e80000100a00 */
[----:B------:R-:W3:Y:S04]  /*57cb0*/  LDL.LU.64 R158, [R1+0x50] ;  /* 0x00005000019e7983 */ /* 0x000ee80000300a00 */
[----:B------:R-:W-:Y:S04]  /*57cc0*/  LDGSTS.E [R3+-0x7a900], desc[UR60][R72.64], P3 ;  /* 0x8570000048037fae */ /* 0x000fe8000992187c */
[----:B------:R4:W-:Y:S01]  /*57cd0*/  LDGSTS.E [R2+-0x7a500], desc[UR60][R68.64], P3 ;  /* 0x85b0000044027fae */ /* 0x0009e2000992187c */
[----:B-1----:R-:W-:-:S05]  /*57ce0*/  IMAD.WIDE R70, R252, 0x4, R166 ;  /* 0x00000004fc467825 */ /* 0x002fca00078e02a6 */
[----:B------:R1:W-:Y:S04]  /*57cf0*/  STL.64 [R1+0x3de8], R70 ;  /* 0x003de84601007387 */ /* 0x0003e80000100a00 */
[----:B------:R-:W3:Y:S04]  /*57d00*/  LDL.LU.64 R162, [R1+0x30] ;  /* 0x0000300001a27983 */ /* 0x000ee80000300a00 */
[----:B------:R-:W3:Y:S04]  /*57d10*/  LDL.LU.64 R166, [R1+0x10] ;  /* 0x0000100001a67983 */ /* 0x000ee80000300a00 */
[----:B------:R1:W-:Y:S01]  /*57d20*/  LDGSTS.E [R0+-0x7a100], desc[UR60][R70.64], P3 ;  /* 0x85f0000046007fae */ /* 0x0003e2000992187c */
[----:B----4-:R-:W-:-:S04]  /*57d30*/  IMAD.WIDE R68, R252, 0x4, R138 ;  /* 0x00000004fc447825 */ /* 0x010fc800078e028a */
[C---:B------:R-:W-:Y:S01]  /*57d40*/  IMAD.WIDE R72, R252.reuse, 0x4, R140 ;  /* 0x00000004fc487825 */ /* 0x040fe200078e028c */
[----:B------:R4:W-:Y:S04]  /*57d50*/  STL.64 [R1+0x3df0], R68 ;  /* 0x003df04401007387 */ /* 0x0009e80000100a00 */
[----:B------:R4:W-:Y:S01]  /*57d60*/  LDGSTS.E [R12+-0x79d00], desc[UR60][R68.64], P3 ;  /* 0x86300000440c7fae */ /* 0x0009e2000992187c */
[----:B-1----:R-:W-:-:S03]  /*57d70*/  IMAD.WIDE R70, R252, 0x4, R142 ;  /* 0x00000004fc467825 */ /* 0x002fc600078e028e */
[----:B------:R1:W-:Y:S04]  /*57d80*/  STL.64 [R1+0x3e40], R72 ;  /* 0x003e404801007387 */ /* 0x0003e80000100a00 */
[----:B------:R1:W-:Y:S04]  /*57d90*/  LDGSTS.E [R3+-0x79900], desc[UR60][R72.64], P3 ;  /* 0x8670000048037fae */ /* 0x0003e8000992187c */
[----:B------:R1:W-:Y:S04]  /*57da0*/  STL.64 [R1+0x3e58], R70 ;  /* 0x003e584601007387 */ /* 0x0003e80000100a00 */
[----:B------:R1:W-:Y:S01]  /*57db0*/  LDGSTS.E [R2+-0x79500], desc[UR60][R70.64], P3 ;  /* 0x86b0000046027fae */ /* 0x0003e2000992187c */
[----:B----4-:R-:W-:-:S04]  /*57dc0*/  IMAD.WIDE R68, R252, 0x4, R144 ;  /* 0x00000004fc447825 */ /* 0x010fc800078e0290 */
[C---:B-1----:R-:W-:Y:S01]  /*57dd0*/  IMAD.WIDE R72, R252.reuse, 0x4, R148 ;  /* 0x00000004fc487825 */ /* 0x042fe200078e0294 */
[----:B------:R2:W-:Y:S04]  /*57de0*/  STL.64 [R1+0x3e60], R68 ;  /* 0x003e604401007387 */ /* 0x0005e80000100a00 */
[----:B------:R2:W-:Y:S01]  /*57df0*/  LDGSTS.E [R0+-0x79100], desc[UR60][R68.64], P3 ;  /* 0x86f0000044007fae */ /* 0x0005e2000992187c */
[----:B------:R-:W-:-:S05]  /*57e00*/  IMAD.WIDE R70, R252, 0x4, R146 ;  /* 0x00000004fc467825 */ /* 0x000fca00078e0292 */
        /* <DEDUP_REMOVED lines=26> */
[C---:B---3--:R-:W-:Y:S01]  /*57fb0*/  IMAD.WIDE R70, R252.reuse, 0x4, R154 ;  /* 0x00000004fc467825 */ /* 0x048fe200078e029a */
        /* <DEDUP_REMOVED lines=17> */
[----:B------:R-:W-:Y:S04]  /*580d0*/  STL.64 [R1+0x3f60], R70 ;  /* 0x003f604601007387 */ /* 0x000fe80000100a00 */
[----:B------:R-:W-:Y:S01]  /*580e0*/  LDGSTS.E [R12+-0x5ed00], desc[UR60][R70.64], P3 ;  /* 0xa1300000460c7fae */ /* 0x000fe2000992187c */
        /* <DEDUP_REMOVED lines=43> */
[----:B------:R-:W-:Y:S04]  /*583a0*/  LDGSTS.E [R0+-0x5b100], desc[UR60][R40.64], P3 ;  /* 0xa4f0000028007fae */ /* 0x000fe8000992187c */
[----:B------:R-:W-:Y:S01]  /*583b0*/  LDGSTS.E [R12+-0x5ad00], desc[UR60][R38.64], P3 ;  /* 0xa5300000260c7fae */ /* 0x000fe2000992187c */
[----:B------:R-:W-:-:S03]  /*583c0*/  IMAD.WIDE R22, R252, 0x4, R22 ;  /* 0x00000004fc167825 */ /* 0x000fc600078e0216 */
[----:B------:R-:W-:Y:S04]  /*583d0*/  LDGSTS.E [R3+-0x5a900], desc[UR60][R36.64], P3 ;  /* 0xa570000024037fae */ /* 0x000fe8000992187c */
[----:B------:R-:W-:Y:S01]  /*583e0*/  LDGSTS.E [R2+-0x5a500], desc[UR60][R34.64], P3 ;  /* 0xa5b0000022027fae */ /* 0x000fe2000992187c */
[----:B------:R-:W-:-:S03]  /*583f0*/  IMAD.WIDE R20, R252, 0x4, R20 ;  /* 0x00000004fc147825 */ /* 0x000fc600078e0214 */
[----:B------:R-:W-:Y:S04]  /*58400*/  LDGSTS.E [R0+-0x5a100], desc[UR60][R32.64], P3 ;  /* 0xa5f0000020007fae */ /* 0x000fe8000992187c */
[----:B------:R-:W-:Y:S04]  /*58410*/  STL.64 [R1+0x41b0], R24 ;  /* 0x0041b01801007387 */ /* 0x000fe80000100a00 */
[----:B------:R-:W-:Y:S04]  /*58420*/  LDGSTS.E [R12+-0x59d00], desc[UR60][R30.64], P3 ;  /* 0xa63000001e0c7fae */ /* 0x000fe8000992187c */
[----:B------:R-:W4:Y:S01]  /*58430*/  LDL.LU.64 R154, [R1+0x390] ;  /* 0x00039000019a7983 */ /* 0x000f220000300a00 */
[----:B------:R-:W-:-:S03]  /*58440*/  IMAD.WIDE R18, R252, 0x4, R18 ;  /* 0x00000004fc127825 */ /* 0x000fc600078e0212 */
[----:B------:R-:W-:Y:S04]  /*58450*/  LDGSTS.E [R3+-0x59900], desc[UR60][R28.64], P3 ;  /* 0xa67000001c037fae */ /* 0x000fe8000992187c */
[----:B------:R-:W-:Y:S01]  /*58460*/  STL.64 [R1+0x41a8], R22 ;  /* 0x0041a81601007387 */ /* 0x000fe20000100a00 */
[----:B------:R-:W-:-:S03]  /*58470*/  IMAD.WIDE R8, R252, 0x4, R8 ;  /* 0x00000004fc087825 */ /* 0x000fc600078e0208 */
[----:B------:R-:W-:Y:S04]  /*58480*/  LDGSTS.E [R2+-0x59500], desc[UR60][R26.64], P3 ;  /* 0xa6b000001a027fae */ /* 0x000fe8000992187c */
[----:B------:R-:W4:Y:S04]  /*58490*/  LDL.LU.64 R158, [R1+0x378] ;  /* 0x00037800019e7983 */ /* 0x000f280000300a00 */
[----:B------:R-:W-:Y:S04]  /*584a0*/  LDGSTS.E [R0+-0x59100], desc[UR60][R24.64], P3 ;  /* 0xa6f0000018007fae */ /* 0x000fe8000992187c */
[----:B------:R-:W-:Y:S04]  /*584b0*/  STL.64 [R1+0x41a0], R20 ;  /* 0x0041a01401007387 */ /* 0x000fe80000100a00 */
[----:B------:R-:W-:Y:S04]  /*584c0*/  LDGSTS.E [R3+-0x58d00], desc[UR60][R22.64], P3 ;  /* 0xa730000016037fae */ /* 0x000fe8000992187c */
[----:B------:R-:W4:Y:S04]  /*584d0*/  LDL.LU.64 R162, [R1+0x360] ;  /* 0x0003600001a27983 */ /* 0x000f280000300a00 */
[----:B------:R-:W-:Y:S04]  /*584e0*/  STL.64 [R1+0x4198], R18 ;  /* 0x0041981201007387 */ /* 0x000fe80000100a00 */
[----:B------:R2:W-:Y:S04]  /*584f0*/  LDGSTS.E [R2+-0x58900], desc[UR60][R20.64], P3 ;  /* 0xa770000014027fae */ /* 0x0005e8000992187c */
[----:B------:R3:W-:Y:S01]  /*58500*/  STL.64 [R1+0x4180], R8 ;  /* 0x0041800801007387 */ /* 0x0007e20000100a00 */
[----:B------:R-:W-:-:S03]  /*58510*/  IADD3 R251, R251, 0x200000, RZ ;  /* 0x00200000fbfb7810 */ /* 0x000fc60007ffe0ff */
[----:B------:R-:W-:Y:S04]  /*58520*/  LDGSTS.E [R0+-0x58500], desc[UR60][R18.64], P3 ;  /* 0xa7b0000012007fae */ /* 0x000fe8000992187c */
[----:B------:R3:W-:Y:S01]  /*58530*/  LDGSTS.E [R251+-0x58100], desc[UR60][R8.64], P3 ;  /* 0xa7f0000008fb7fae */ /* 0x0007e2000992187c */
[----:B--2---:R-:W-:-:S03]  /*58540*/  IMAD.WIDE R2, R252, 0x4, R166 ;  /* 0x00000004fc027825 */ /* 0x004fc600078e02a6 */
[----:B------:R-:W2:Y:S04]  /*58550*/  LDL.LU.64 R166, [R1+0x348] ;  /* 0x0003480001a67983 */ /* 0x000ea80000300a00 */
[----:B------:R-:W2:Y:S04]  /*58560*/  LDL.LU.64 R138, [R1+0x328] ;  /* 0x00032800018a7983 */ /* 0x000ea80000300a00 */
[----:B------:R-:W2:Y:S04]  /*58570*/  LDL.LU.64 R140, [R1+0x308] ;  /* 0x00030800018c7983 */ /* 0x000ea80000300a00 */
[----:B------:R-:W2:Y:S01]  /*58580*/  LDL.LU.64 R142, [R1+0x2e8] ;  /* 0x0002e800018e7983 */ /* 0x000ea20000300a00 */
[----:B---3--:R-:W-:-:S04]  /*58590*/  IMAD.WIDE R8, R252, 0x4, R144 ;  /* 0x00000004fc087825 */ /* 0x008fc800078e0290 */
[C---:B----4-:R-:W-:Y:S01]  /*585a0*/  IMAD.WIDE R18, R252.reuse, 0x4, R146 ;  /* 0x00000004fc127825 */ /* 0x050fe200078e0292 */
[----:B------:R-:W3:Y:S03]  /*585b0*/  LDL.LU.64 R144, [R1+0x2c8] ;  /* 0x0002c80001907983 */ /* 0x000ee60000300a00 */
[C---:B------:R-:W-:Y:S01]  /*585c0*/  IMAD.WIDE R20, R252.reuse, 0x4, R148 ;  /* 0x00000004fc147825 */ /* 0x040fe200078e0294 */
[----:B------:R-:W4:Y:S04]  /*585d0*/  LDL.LU.64 R146, [R1+0x2a8] ;  /* 0x0002a80001927983 */ /* 0x000f280000300a00 */
[----:B------:R-:W4:Y:S01]  /*585e0*/  LDL.LU.64 R148, [R1+0x288] ;  /* 0x0002880001947983 */ /* 0x000f220000300a00 */
[----:B------:R-:W-:-:S03]  /*585f0*/  IMAD.WIDE R22, R252, 0x4, R150 ;  /* 0x00000004fc167825 */ /* 0x000fc600078e0296 */
[----:B------:R-:W4:Y:S04]  /*58600*/  LDL.LU.64 R150, [R1+0x268] ;  /* 0x0002680001967983 */ /* 0x000f280000300a00 */
[----:B------:R-:W4:Y:S01]  /*58610*/  LDL.LU.64 R136, [R1+0x248] ;  /* 0x0002480001887983 */ /* 0x000f220000300a00 */
[C---:B------:R-:W-:Y:S02]  /*58620*/  VIADD R0, R16.reuse, 0x200000 ;  /* 0x0020000010007836 */ /* 0x040fe40000000000 */
[C---:B------:R-:W-:Y:S01]  /*58630*/  VIADD R14, R16.reuse, 0x200000 ;  /* 0x00200000100e7836 */ /* 0x040fe20000000000 */
[C---:B------:R-:W-:Y:S01]  /*58640*/  IADD3 R12, R16.reuse, 0x200000, RZ ;  /* 0x00200000100c7810 */ /* 0x040fe20007ffe0ff */
[----:B------:R-:W-:Y:S01]  /*58650*/  VIADD R24, R16, 0x200000 ;  /* 0x0020000010187836 */ /* 0x000fe20000000000 */
[----:B------:R-:W-:Y:S04]  /*58660*/  LDGSTS.E [R0+-0x7fc80], desc[UR60][R2.64], P3 ;  /* 0x8038000002007fae */ /* 0x000fe8000992187c */
[----:B------:R-:W-:Y:S04]  /*58670*/  LDGSTS.E [R14+-0x7f880], desc[UR60][R8.64], P3 ;  /* 0x80780000080e7fae */ /* 0x000fe8000992187c */
[----:B------:R-:W-:Y:S04]  /*58680*/  LDGSTS.E [R12+-0x7f480], desc[UR60][R18.64], P3 ;  /* 0x80b80000120c7fae */ /* 0x000fe8000992187c */
[----:B------:R-:W-:Y:S04]  /*58690*/  LDGSTS.E [R0+-0x7f080], desc[UR60][R20.64], P3 ;  /* 0x80f8000014007fae */ /* 0x000fe8000992187c */
[----:B------:R-:W-:Y:S01]  /*586a0*/  LDGSTS.E [R24+-0x7ec80], desc[UR60][R22.64], P3 ;  /* 0x8138000016187fae */ /* 0x000fe2000992187c */
[----:B--2---:R-:W-:-:S03]  /*586b0*/  IMAD.WIDE R226, R252, 0x4, R138 ;  /* 0x00000004fce27825 */ /* 0x004fc600078e028a */
[----:B------:R-:W2:Y:S01]  /*586c0*/  LDL.LU.64 R138, [R1+0x228] ;  /* 0x00022800018a7983 */ /* 0x000ea20000300a00 */
[----:B------:R-:W-:-:S03]  /*586d0*/  IMAD.WIDE R234, R252, 0x4, R140 ;  /* 0x00000004fcea7825 */ /* 0x000fc600078e028c */
[----:B------:R-:W2:Y:S01]  /*586e0*/  LDL.LU.64 R140, [R1+0x208] ;  /* 0x00020800018c7983 */ /* 0x000ea20000300a00 */
[----:B------:R-:W-:-:S03]  /*586f0*/  IMAD.WIDE R242, R252, 0x4, R142 ;  /* 0x00000004fcf27825 */ /* 0x000fc600078e028e */
[----:B------:R-:W2:Y:S01]  /*58700*/  LDL.LU.64 R142, [R1+0x1e8] ;  /* 0x0001e800018e7983 */ /* 0x000ea20000300a00 */
[----:B---3--:R-:W-:-:S04]  /*58710*/  IMAD.WIDE R250, R252, 0x4, R144 ;  /* 0x00000004fcfa7825 */ /* 0x008fc800078e0290 */
[C---:B----4-:R-:W-:Y:S01]  /*58720*/  IMAD.WIDE R30, R252.reuse, 0x4, R146 ;  /* 0x00000004fc1e7825 */ /* 0x050fe200078e0292 */
[----:B------:R-:W3:Y:S03]  /*58730*/  LDL.LU.64 R144, [R1+0x1c8] ;  /* 0x0001c80001907983 */ /* 0x000ee60000300a00 */
[C---:B------:R-:W-:Y:S01]  /*58740*/  IMAD.WIDE R28, R252.reuse, 0x4, R148 ;  /* 0x00000004fc1c7825 */ /* 0x040fe200078e0294 */
[----:B------:R-:W4:Y:S04]  /*58750*/  LDL.LU.64 R146, [R1+0x1a8] ;  /* 0x0001a80001927983 */ /* 0x000f280000300a00 */
[----:B------:R-:W4:Y:S04]  /*58760*/  LDL.LU.64 R148, [R1+0x188] ;  /* 0x0001880001947983 */ /* 0x000f280000300a00 */
[----:B------:R-:W-:Y:S01]  /*58770*/  STL.64 [R1+0x2648], R30 ;  /* 0x0026481e01007387 */ /* 0x000fe20000100a00 */
[----:B------:R-:W-:-:S03]  /*58780*/  IMAD.WIDE R26, R252, 0x4, R150 ;  /* 0x00000004fc1a7825 */ /* 0x000fc600078e0296 */
[----:B------:R1:W-:Y:S04]  /*58790*/  STL.64 [R1+0x26a0], R28 ;  /* 0x0026a01c01007387 */ /* 0x0003e80000100a00 */
[----:B------:R-:W4:Y:S01]  /*587a0*/  LDL.LU.64 R150, [R1+0x168] ;  /* 0x0001680001967983 */ /* 0x000f220000300a00 */
[----:B------:R-:W-:-:S04]  /*587b0*/  IMAD.WIDE R154, R252, 0x4, R154 ;  /* 0x00000004fc9a7825 */ /* 0x000fc800078e029a */
[----:B------:R-:W-:-:S04]  /*587c0*/  IMAD.WIDE R158, R252, 0x4, R158 ;  /* 0x00000004fc9e7825 */ /* 0x000fc800078e029e */
[----:B------:R-:W-:-:S04]  /*587d0*/  IMAD.WIDE R162, R252, 0x4, R162 ;  /* 0x00000004fca27825 */ /* 0x000fc800078e02a2 */
[C---:B------:R-:W-:Y:S01]  /*587e0*/  IMAD.WIDE R166, R252.reuse, 0x4, R166 ;  /* 0x00000004fca67825 */ /* 0x040fe200078e02a6 */
        /* <DEDUP_REMOVED lines=9> */
[----:B------:R1:W-:Y:S04]  /*58880*/  LDGSTS.E [R12+-0x7c480], desc[UR60][R28.64], P3 ;  /* 0x83b800001c0c7fae */ /* 0x0003e8000992187c */
[----:B------:R2:W-:Y:S04]  /*58890*/  STL.64 [R1+0x26f0], R26 ;  /* 0x0026f01a01007387 */ /* 0x0005e80000100a00 */
[----:B------:R2:W-:Y:S01]  /*588a0*/  LDGSTS.E [R0+-0x7c080], desc[UR60][R26.64], P3 ;  /* 0x83f800001a007fae */ /* 0x0005e2000992187c */
[----:B-1----:R-:W-:-:S05]  /*588b0*/  IMAD.WIDE R28, R252, 0x4, R136 ;  /* 0x00000004fc1c7825 */ /* 0x002fca00078e0288 */
[----:B------:R1:W-:Y:S04]  /*588c0*/  STL.64 [R1+0x3d48], R28 ;  /* 0x003d481c01007387 */ /* 0x0003e80000100a00 */
[----:B------:R-:W4:Y:S04]  /*588d0*/  LDL.LU.64 R130, [R1+0x148] ;  /* 0x0001480001827983 */ /* 0x000f280000300a00 */
[----:B------:R1:W-:Y:S01]  /*588e0*/  LDGSTS.E [R24+-0x7bc80], desc[UR60][R28.64], P3 ;  /* 0x843800001c187fae */ /* 0x0003e2000992187c */
[----:B--2---:R-:W-:-:S04]  /*588f0*/  IMAD.WIDE R30, R252, 0x4, R138 ;  /* 0x00000004fc1e7825 */ /* 0x004fc800078e028a */
[C---:B------:R-:W-:Y:S01]  /*58900*/  IMAD.WIDE R26, R252.reuse, 0x4, R140 ;  /* 0x00000004fc1a7825 */ /* 0x040fe200078e028c */
[----:B------:R-:W-:Y:S04]  /*58910*/  STL.64 [R1+0x3d58], R30 ;  /* 0x003d581e01007387 */ /* 0x000fe80000100a00 */
[----:B------:R-:W2:Y:S04]  /*58920*/  LDL.LU.64 R132, [R1+0x128] ;  /* 0x0001280001847983 */ /* 0x000ea80000300a00 */
[----:B------:R-:W2:Y:S01]  /*58930*/  LDL.LU.64 R134, [R1+0x108] ;  /* 0x0001080001867983 */ /* 0x000ea20000300a00 */
[----:B-1----:R-:W-:-:S03]  /*58940*/  IMAD.WIDE R28, R252, 0x4, R142 ;  /* 0x00000004fc1c7825 */ /* 0x002fc600078e028e */
[----:B------:R3:W-:Y:S04]  /*58950*/  STL.64 [R1+0x3d60], R26 ;  /* 0x003d601a01007387 */ /* 0x0007e80000100a00 */
[----:B------:R-:W-:Y:S04]  /*58960*/  LDGSTS.E [R14+-0x7b880], desc[UR60][R30.64], P3 ;  /* 0x847800001e0e7fae */ /* 0x000fe8000992187c */
[----:B------:R-:W2:Y:S04]  /*58970*/  LDL.LU.64 R136, [R1+0xe8] ;  /* 0x0000e80001887983 */ /* 0x000ea80000300a00 */
[----:B------:R3:W-:Y:S04]  /*58980*/  LDGSTS.E [R12+-0x7b480], desc[UR60][R26.64], P3 ;  /* 0x84b800001a0c7fae */ /* 0x0007e8000992187c */
[----:B------:R1:W-:Y:S04]  /*58990*/  STL.64 [R1+0x3d68], R28 ;  /* 0x003d681c01007387 */ /* 0x0003e80000100a00 */
[----:B------:R-:W2:Y:S04]  /*589a0*/  LDL.LU.64 R138, [R1+0xc8] ;  /* 0x0000c800018a7983 */ /* 0x000ea80000300a00 */
[----:B------:R1:W-:Y:S04]  /*589b0*/  LDGSTS.E [R0+-0x7b080], desc[UR60][R28.64], P3 ;  /* 0x84f800001c007fae */ /* 0x0003e8000992187c */
[----:B------:R-:W2:Y:S01]  /*589c0*/  LDL.LU.64 R140, [R1+0xa8] ;  /* 0x0000a800018c7983 */ /* 0x000ea20000300a00 */
[----:B---3--:R-:W-:-:S04]  /*589d0*/  IMAD.WIDE R26, R252, 0x4, R144 ;  /* 0x00000004fc1a7825 */ /* 0x008fc800078e0290 */
[----:B----4-:R-:W-:-:S04]  /*589e0*/  IMAD.WIDE R30, R252, 0x4, R146 ;  /* 0x00000004fc1e7825 */ /* 0x010fc800078e0292 */
[C---:B-1----:R-:W-:Y:S01]  /*589f0*/  IMAD.WIDE R28, R252.reuse, 0x4, R148 ;  /* 0x00000004fc1c7825 */ /* 0x042fe200078e0294 */
[----:B------:R1:W-:Y:S04]  /*58a00*/  STL.64 [R1+0x3d70], R26 ;  /* 0x003d701a01007387 */ /* 0x0003e80000100a00 */
[----:B------:R1:W-:Y:S04]  /*58a10*/  LDGSTS.E [R24+-0x7ac80], desc[UR60][R26.64], P3 ;  /* 0x853800001a187fae */ /* 0x0003e8000992187c */
[----:B------:R-:W3:Y:S04]  /*58a20*/  LDL.LU.64 R142, [R1+0x88] ;  /* 0x00008800018e7983 */ /* 0x000ee80000300a00 */
[----:B------:R-:W4:Y:S04]  /*58a30*/  LDL.LU.64 R144, [R1+0x68] ;  /* 0x0000680001907983 */ /* 0x000f280000300a00 */
[----:B------:R-:W-:Y:S04]  /*58a40*/  STL.64 [R1+0x3d78], R30 ;  /* 0x003d781e01007387 */ /* 0x000fe80000100a00 */
[----:B------:R1:W-:Y:S04]  /*58a50*/  STL.64 [R1+0x3d80], R28 ;  /* 0x003d801c01007387 */ /* 0x0003e80000100a00 */
[----:B------:R-:W4:Y:S04]  /*58a60*/  LDL.LU.64 R146, [R1+0x48] ;  /* 0x0000480001927983 */ /* 0x000f280000300a00 */
[----:B------:R-:W-:Y:S04]  /*58a70*/  LDGSTS.E [R14+-0x7a880], desc[UR60][R30.64], P3 ;  /* 0x857800001e0e7fae */ /* 0x000fe8000992187c */
[----:B------:R1:W-:Y:S02]  /*58a80*/  LDGSTS.E [R12+-0x7a480], desc[UR60][R28.64], P3 ;  /* 0x85b800001c0c7fae */ /* 0x0003e4000992187c */
[----:B-1----:R-:W-:-:S05]  /*58a90*/  IMAD.WIDE R26, R252, 0x4, R150 ;  /* 0x00000004fc1a7825 */ /* 0x002fca00078e0296 */
[----:B------:R1:W-:Y:S04]  /*58aa0*/  STL.64 [R1+0x3d88], R26 ;  /* 0x003d881a01007387 */ /* 0x0003e80000100a00 */
[----:B------:R-:W4:Y:S04]  /*58ab0*/  LDL.LU.64 R148, [R1+0x28] ;  /* 0x0000280001947983 */ /* 0x000f280000300a00 */
[----:B------:R-:W4:Y:S01]  /*58ac0*/  LDL.LU.64 R150, [R1+0x8] ;  /* 0x0000080001967983 */ /* 0x000f220000300a00 */
[----:B------:R-:W-:-:S03]  /*58ad0*/  IMAD.WIDE R28, R252, 0x4, R130 ;  /* 0x00000004fc1c7825 */ /* 0x000fc600078e0282 */
[----:B------:R1:W-:Y:S04]  /*58ae0*/  LDGSTS.E [R0+-0x7a080], desc[UR60][R26.64], P3 ;  /* 0x85f800001a007fae */ /* 0x0003e8000992187c */
[----:B------:R1:W-:Y:S04]  /*58af0*/  STL.64 [R1+0x3d90], R28 ;  /* 0x003d901c01007387 */ /* 0x0003e80000100a00 */
[----:B------:R1:W-:Y:S01]  /*58b00*/  LDGSTS.E [R24+-0x79c80], desc[UR60][R28.64], P3 ;  /* 0x863800001c187fae */ /* 0x0003e2000992187c */
        /* <DEDUP_REMOVED lines=17> */
[C---:B-1----:R-:W-:Y:S01]  /*58c20*/  IMAD.WIDE R26, R252.reuse, 0x4, R134 ;  /* 0x00000004fc1a7825 */ /* 0x042fe200078e0286 */
[----:B------:R-:W-:Y:S04]  /*58c30*/  STL.64 [R1+0x3dc8], R30 ;  /* 0x003dc81e01007387 */ /* 0x000fe80000100a00 */
[----:B------:R-:W-:Y:S01]  /*58c40*/  LDGSTS.E [R14+-0x79880], desc[UR60][R30.64], P3 ;  /* 0x867800001e0e7fae */ /* 0x000fe2000992187c */
[----:B------:R-:W-:-:S03]  /*58c50*/  IMAD.WIDE R28, R252, 0x4, R136 ;  /* 0x00000004fc1c7825 */ /* 0x000fc600078e0288 */
[----:B------:R1:W-:Y:S04]  /*58c60*/  STL.64 [R1+0x3dd8], R26 ;  /* 0x003dd81a01007387 */ /* 0x0003e80000100a00 */
[----:B------:R1:W-:Y:S04]  /*58c70*/  LDGSTS.E [R12+-0x79480], desc[UR60][R26.64], P3 ;  /* 0x86b800001a0c7fae */ /* 0x0003e8000992187c */
[----:B------:R3:W-:Y:S04]  /*58c80*/  STL.64 [R1+0x3de0], R28 ;  /* 0x003de01c01007387 */ /* 0x0007e80000100a00 */
[----:B------:R3:W-:Y:S01]  /*58c90*/  LDGSTS.E [R0+-0x79080], desc[UR60][R28.64], P3 ;  /* 0x86f800001c007fae */ /* 0x0007e2000992187c */
[----:B-1----:R-:W-:-:S04]  /*58ca0*/  IMAD.WIDE R26, R252, 0x4, R138 ;  /* 0x00000004fc1a7825 */ /* 0x002fc800078e028a */
[----:B------:R-:W-:-:S04]  /*58cb0*/  IMAD.WIDE R30, R252, 0x4, R140 ;  /* 0x00000004fc1e7825 */ /* 0x000fc800078e028c */
[C---:B---3--:R-:W-:Y:S01]  /*58cc0*/  IMAD.WIDE R28, R252.reuse, 0x4, R142 ;  /* 0x00000004fc1c7825 */ /* 0x048fe200078e028e */
[----:B------:R4:W-:Y:S04]  /*58cd0*/  STL.64 [R1+0x3e18], R26 ;  /* 0x003e181a01007387 */ /* 0x0009e80000100a00 */
[----:B------:R4:W-:Y:S04]  /*58ce0*/  LDGSTS.E [R24+-0x78c80], desc[UR60][R26.64], P3 ;  /* 0x873800001a187fae */ /* 0x0009e8000992187c */
[----:B------:R1:W-:Y:S04]  /*58cf0*/  STL.64 [R1+0x3e28], R30 ;  /* 0x003e281e01007387 */ /* 0x0003e80000100a00 */
[----:B------:R1:W-:Y:S04]  /*58d00*/  LDGSTS.E [R14+-0x78880], desc[UR60][R30.64], P3 ;  /* 0x877800001e0e7fae */ /* 0x0003e8000992187c */
[----:B------:R2:W-:Y:S04]  /*58d10*/  STL.64 [R1+0x3e38], R28 ;  /* 0x003e381c01007387 */ /* 0x0005e80000100a00 */
[----:B------:R2:W-:Y:S01]  /*58d20*/  LDGSTS.E [R12+-0x78480], desc[UR60][R28.64], P3 ;  /* 0x87b800001c0c7fae */ /* 0x0005e2000992187c */
[----:B----4-:R-:W-:-:S04]  /*58d30*/  IMAD.WIDE R26, R252, 0x4, R144 ;  /* 0x00000004fc1a7825 */ /* 0x010fc800078e0290 */
[----:B-1----:R-:W-:-:S04]  /*58d40*/  IMAD.WIDE R30, R252, 0x4, R146 ;  /* 0x00000004fc1e7825 */ /* 0x002fc800078e0292 */
[C---:B--2---:R-:W-:Y:S01]  /*58d50*/  IMAD.WIDE R28, R252.reuse, 0x4, R148 ;  /* 0x00000004fc1c7825 */ /* 0x044fe200078e0294 */
[----:B------:R1:W-:Y:S04]  /*58d60*/  STL.64 [R1+0x3e48], R26 ;  /* 0x003e481a01007387 */ /* 0x0003e80000100a00 */
[----:B------:R1:W-:Y:S04]  /*58d70*/  LDGSTS.E [R0+-0x78080], desc[UR60][R26.64], P3 ;  /* 0x87f800001a007fae */ /* 0x0003e8000992187c */
[----:B------:R2:W-:Y:S04]  /*58d80*/  LDGSTS.E [R24+-0x5fc80], desc[UR60][R30.64], P3 ;  /* 0xa03800001e187fae */ /* 0x0005e8000992187c */
[----:B------:R3:W-:Y:S01]  /*58d90*/  LDGSTS.E [R14+-0x5f880], desc[UR60][R28.64], P3 ;  /* 0xa07800001c0e7fae */ /* 0x0007e2000992187c */
[----:B-1----:R-:W-:-:S03]  /*58da0*/  IMAD.WIDE R26, R252, 0x4, R150 ;  /* 0x00000004fc1a7825 */ /* 0x002fc600078e0296 */
[----:B------:R2:W-:Y:S01]  /*58db0*/  STL.64 [R1+0x3e88], R30 ;  /* 0x003e881e01007387 */ /* 0x0005e20000100a00 */
[----:B------:R-:W1:Y:S03]  /*58dc0*/  LDC R151, c[0x0][0x230] ;  /* 0x00008c00ff977b82 */ /* 0x000e660000000800 */
[----:B------:R4:W-:Y:S04]  /*58dd0*/  LDGSTS.E [R12+-0x5f480], desc[UR60][R26.64], P3 ;  /* 0xa0b800001a0c7fae */ /* 0x0009e8000992187c */
        /* <DEDUP_REMOVED lines=9> */
[----:B------:R3:W-:Y:S04]  /*58e70*/  STL.64 [R1+0x3e98], R28 ;  /* 0x003e981c01007387 */ /* 0x0007e80000100a00 */
[----:B------:R-:W-:Y:S04]  /*58e80*/  LDGSTS.E [R24+-0x5cc80], desc[UR60][R184.64], P3 ;  /* 0xa3380000b8187fae */ /* 0x000fe8000992187c */
[----:B------:R4:W-:Y:S04]  /*58e90*/  STL.64 [R1+0x3ea0], R26 ;  /* 0x003ea01a01007387 */ /* 0x0009e80000100a00 */
[----:B------:R-:W-:Y:S04]  /*58ea0*/  LDGSTS.E [R14+-0x5c880], desc[UR60][R186.64], P3 ;  /* 0xa3780000ba0e7fae */ /* 0x000fe8000992187c */
[----:B------:R-:W-:Y:S04]  /*58eb0*/  LDGSTS.E [R12+-0x5c480], desc[UR60][R188.64], P3 ;  /* 0xa3b80000bc0c7fae */ /* 0x000fe8000992187c */
[----:B------:R-:W-:Y:S04]  /*58ec0*/  LDGSTS.E [R0+-0x5c080], desc[UR60][R190.64], P3 ;  /* 0xa3f80000be007fae */ /* 0x000fe8000992187c */
[----:B------:R-:W-:Y:S04]  /*58ed0*/  LDGSTS.E [R24+-0x5bc80], desc[UR60][R192.64], P3 ;  /* 0xa4380000c0187fae */ /* 0x000fe8000992187c */
[----:B------:R-:W-:Y:S04]  /*58ee0*/  LDGSTS.E [R14+-0x5b880], desc[UR60][R194.64], P3 ;  /* 0xa4780000c20e7fae */ /* 0x000fe8000992187c */
[----:B------:R-:W-:Y:S01]  /*58ef0*/  LDGSTS.E [R12+-0x5b480], desc[UR60][R196.64], P3 ;  /* 0xa4b80000c40c7fae */ /* 0x000fe2000992187c */
[----:B--2---:R-:W-:-:S04]  /*58f00*/  IMAD.WIDE R30, R252, 0x4, R202 ;  /* 0x00000004fc1e7825 */ /* 0x004fc800078e02ca */
[----:B---3--:R-:W-:-:S04]  /*58f10*/  IMAD.WIDE R28, R252, 0x4, R200 ;  /* 0x00000004fc1c7825 */ /* 0x008fc800078e02c8 */
[----:B----4-:R-:W-:-:S05]  /*58f20*/  IMAD.WIDE R26, R252, 0x4, R198 ;  /* 0x00000004fc1a7825 */ /* 0x010fca00078e02c6 */
[----:B------:R2:W-:Y:S04]  /*58f30*/  STL.64 [R1+0x3fd0], R26 ;  /* 0x003fd01a01007387 */ /* 0x0005e80000100a00 */
[----:B------:R2:W-:Y:S04]  /*58f40*/  LDGSTS.E [R0+-0x5b080], desc[UR60][R26.64], P3 ;  /* 0xa4f800001a007fae */ /* 0x0005e8000992187c */
[----:B------:R3:W-:Y:S04]  /*58f50*/  STL.64 [R1+0x3fd8], R28 ;  /* 0x003fd81c01007387 */ /* 0x0007e80000100a00 */
[----:B------:R3:W-:Y:S04]  /*58f60*/  LDGSTS.E [R24+-0x5ac80], desc[UR60][R28.64], P3 ;  /* 0xa53800001c187fae */ /* 0x0007e8000992187c */
[----:B------:R4:W-:Y:S04]  /*58f70*/  STL.64 [R1+0x3fe8], R30 ;  /* 0x003fe81e01007387 */ /* 0x0009e80000100a00 */
[----:B------:R4:W-:Y:S01]  /*58f80*/  LDGSTS.E [R14+-0x5a880], desc[UR60][R30.64], P3 ;  /* 0xa57800001e0e7fae */ /* 0x0009e2000992187c */
[----:B--2---:R-:W-:-:S04]  /*58f90*/  IMAD.WIDE R26, R252, 0x4, R204 ;  /* 0x00000004fc1a7825 */ /* 0x004fc800078e02cc */
[C---:B---3--:R-:W-:Y:S01]  /*58fa0*/  IMAD.WIDE R28, R252.reuse, 0x4, R206 ;  /* 0x00000004fc1c7825 */ /* 0x048fe200078e02ce */
[----:B------:R2:W-:Y:S04]  /*58fb0*/  STL.64 [R1+0x3ff0], R26 ;  /* 0x003ff01a01007387 */ /* 0x0005e80000100a00 */
[----:B------:R2:W-:Y:S04]  /*58fc0*/  LDGSTS.E [R12+-0x5a480], desc[UR60][R26.64], P3 ;  /* 0xa5b800001a0c7fae */ /* 0x0005e8000992187c */
[----:B------:R3:W-:Y:S04]  /*58fd0*/  STL.64 [R1+0x4000], R28 ;  /* 0x0040001c01007387 */ /* 0x0007e80000100a00 */
[----:B------:R3:W-:Y:S01]  /*58fe0*/  LDGSTS.E [R0+-0x5a080], desc[UR60][R28.64], P3 ;  /* 0xa5f800001c007fae */ /* 0x0007e2000992187c */
[----:B----4-:R-:W-:-:S04]  /*58ff0*/  IMAD.WIDE R30, R252, 0x4, R210 ;  /* 0x00000004fc1e7825 */ /* 0x010fc800078e02d2 */
[----:B--2---:R-:W-:-:S04]  /*59000*/  IMAD.WIDE R26, R252, 0x4, R208 ;  /* 0x00000004fc1a7825 */ /* 0x004fc800078e02d0 */
[C---:B---3--:R-:W-:Y:S01]  /*59010*/  IMAD.WIDE R28, R252.reuse, 0x4, R212 ;  /* 0x00000004fc1c7825 */ /* 0x048fe200078e02d4 */
[----:B------:R2:W-:Y:S04]  /*59020*/  STL.64 [R1+0x4060], R26 ;  /* 0x0040601a01007387 */ /* 0x0005e80000100a00 */
[----:B------:R2:W-:Y:S04]  /*59030*/  LDGSTS.E [R24+-0x59c80], desc[UR60][R26.64], P3 ;  /* 0xa63800001a187fae */ /* 0x0005e8000992187c */
[----:B------:R-:W-:Y:S04]  /*59040*/  STL.64 [R1+0x4058], R30 ;  /* 0x0040581e01007387 */ /* 0x000fe80000100a00 */
[----:B------:R-:W-:Y:S04]  /*59050*/  LDGSTS.E [R14+-0x59880], desc[UR60][R30.64], P3 ;  /* 0xa67800001e0e7fae */ /* 0x000fe8000992187c */
[----:B------:R3:W-:Y:S04]  /*59060*/  STL.64 [R1+0x4050], R28 ;  /* 0x0040501c01007387 */ /* 0x0007e80000100a00 */
[----:B------:R3:W-:Y:S01]  /*59070*/  LDGSTS.E [R12+-0x59480], desc[UR60][R28.64], P3 ;  /* 0xa6b800001c0c7fae */ /* 0x0007e2000992187c */
[----:B--2---:R-:W-:-:S04]  /*59080*/  IMAD.WIDE R26, R252, 0x4, R214 ;  /* 0x00000004fc1a7825 */ /* 0x004fc800078e02d6 */
[----:B------:R-:W-:-:S04]  /*59090*/  IMAD.WIDE R24, R252, 0x4, R216 ;  /* 0x00000004fc187825 */ /* 0x000fc800078e02d8 */
[----:B---3--:R-:W-:Y:S01]  /*590a0*/  IMAD.WIDE R28, R252, 0x4, R218 ;  /* 0x00000004fc1c7825 */ /* 0x008fe200078e02da */
[----:B------:R2:W-:Y:S04]  /*590b0*/  STL.64 [R1+0x4048], R26 ;  /* 0x0040481a01007387 */ /* 0x0005e80000100a00 */
[----:B------:R2:W-:Y:S04]  /*590c0*/  LDGSTS.E [R0+-0x59080], desc[UR60][R26.64], P3 ;  /* 0xa6f800001a007fae */ /* 0x0005e8000992187c */
[----:B------:R3:W-:Y:S04]  /*590d0*/  STL.64 [R1+0x4040], R24 ;  /* 0x0040401801007387 */ /* 0x0007e80000100a00 */
[----:B------:R3:W-:Y:S04]  /*590e0*/  LDGSTS.E [R14+-0x58c80], desc[UR60][R24.64], P3 ;  /* 0xa7380000180e7fae */ /* 0x0007e8000992187c */
[----:B------:R4:W-:Y:S01]  /*590f0*/  STL.64 [R1+0x4038], R28 ;  /* 0x0040381c01007387 */ /* 0x0009e20000100a00 */
[----:B-1----:R-:W-:Y:S01]  /*59100*/  IADD3 R199, R151, 0x7f, RZ ;  /* 0x0000007f97c77810 */ /* 0x002fe20007ffe0ff */
[----:B------:R-:W-:-:S02]  /*59110*/  VIADD R16, R16, 0x200000 ;  /* 0x0020000010107836 */ /* 0x000fc40000000000 */
[----:B------:R4:W-:Y:S01]  /*59120*/  LDGSTS.E [R12+-0x58880], desc[UR60][R28.64], P3 ;  /* 0xa77800001c0c7fae */ /* 0x0009e2000992187c */
[----:B--2---:R-:W-:-:S04]  /*59130*/  IMAD.WIDE R26, R252, 0x4, R220 ;  /* 0x00000004fc1a7825 */ /* 0x004fc800078e02dc */
[----:B---3--:R-:W-:Y:S01]  /*59140*/  IMAD.WIDE R24, R252, 0x4, R222 ;  /* 0x00000004fc187825 */ /* 0x008fe200078e02de */
[----:B------:R1:W-:Y:S04]  /*59150*/  STL.64 [R1+0x4030], R26 ;  /* 0x0040301a01007387 */ /* 0x0003e80000100a00 */
[----:B------:R-:W-:Y:S04]  /*59160*/  STL [R1+0x1c00], RZ ;  /* 0x001c00ff01007387 */ /* 0x000fe80000100800 */
[----:B------:R2:W-:Y:S04]  /*59170*/  STL.64 [R1+0x4028], R24 ;  /* 0x0040281801007387 */ /* 0x0005e80000100a00 */
[----:B------:R3:W-:Y:S04]  /*59180*/  STL [R1+0x1c04], RZ ;  /* 0x001c04ff01007387 */ /* 0x0007e80000100800 */
        /* <DEDUP_REMOVED lines=1790> */
[----:B------:R3:W-:Y:S04]  /*60170*/  STL [R1], RZ ;  /* 0x000000ff01007387 */ /* 0x0007e80000100800 */
        /* <DEDUP_REMOVED lines=126> */
[----:B------:R3:W-:Y:S01]  /*60960*/  STL [R1+0x1fc], RZ ;  /* 0x0001fcff01007387 */ /* 0x0007e20000100800 */
[----:B------:R-:W-:-:S03]  /*60970*/  ISETP.GE.AND P0, PT, R199, 0x80, PT ;  /* 0x00000080c700780c */ /* 0x000fc60003f06270 */
[----:B------:R1:W-:Y:S04]  /*60980*/  LDGSTS.E [R0+-0x58480], desc[UR60][R26.64], P3 ;  /* 0xa7b800001a007fae */ /* 0x0003e8000992187c */
[----:B------:R2:W-:Y:S04]  /*60990*/  LDGSTS.E [R16+-0x58080], desc[UR60][R24.64], P3 ;  /* 0xa7f8000018107fae */ /* 0x0005e8000992187c */
[----:B------:R-:W0:Y:S01]  /*609a0*/  LDGDEPBAR ;  /* 0x00000000000079af */ /* 0x000e220000000000 */
[----:B----4-:R-:W-:Y:S02]  /*609b0*/  CS2R R28, SRZ ;  /* 0x00000000001c7805 */ /* 0x010fe4000001ff00 */
[----:B------:R-:W-:-:S02]  /*609c0*/  CS2R R30, SRZ ;  /* 0x00000000001e7805 */ /* 0x000fc4000001ff00 */
[----:B------:R-:W-:Y:S02]  /*609d0*/  CS2R R32, SRZ ;  /* 0x0000000000207805 */ /* 0x000fe4000001ff00 */
[----:B------:R-:W-:Y:S02]  /*609e0*/  CS2R R34, SRZ ;  /* 0x0000000000227805 */ /* 0x000fe4000001ff00 */
[----:B------:R-:W-:Y:S02]  /*609f0*/  CS2R R36, SRZ ;  /* 0x0000000000247805 */ /* 0x000fe4000001ff00 */
[----:B------:R-:W-:Y:S02]  /*60a00*/  CS2R R38, SRZ ;  /* 0x0000000000267805 */ /* 0x000fe4000001ff00 */
[----:B------:R-:W-:Y:S02]  /*60a10*/  CS2R R40, SRZ ;  /* 0x0000000000287805 */ /* 0x000fe4000001ff00 */
[----:B------:R-:W-:-:S02]  /*60a20*/  CS2R R42, SRZ ;  /* 0x00000000002a7805 */ /* 0x000fc4000001ff00 */
[----:B------:R-:W-:Y:S02]  /*60a30*/  CS2R R44, SRZ ;  /* 0x00000000002c7805 */ /* 0x000fe4000001ff00 */
[----:B-1----:R-:W-:Y:S02]  /*60a40*/  CS2R R26, SRZ ;  /* 0x00000000001a7805 */ /* 0x002fe4000001ff00 */
[----:B--2---:R-:W-:Y:S02]  /*60a50*/  CS2R R24, SRZ ;  /* 0x0000000000187805 */ /* 0x004fe4000001ff00 */
[----:B------:R-:W-:Y:S02]  /*60a60*/  CS2R R46, SRZ ;  /* 0x00000000002e7805 */ /* 0x000fe4000001ff00 */
[----:B------:R-:W-:Y:S02]  /*60a70*/  CS2R R48, SRZ ;  /* 0x0000000000307805 */ /* 0x000fe4000001ff00 */
        /* <DEDUP_REMOVED lines=50> */
[----:B------:R-:W-:Y:S01]  /*60da0*/  CS2R R150, SRZ ;  /* 0x0000000000967805 */ /* 0x000fe2000001ff00 */
[----:B---3--:R-:W-:Y:S06]  /*60db0*/  @!P0 BRA `(.L_x_0) ;  /* 0x000004b000e88947 */ /* 0x008fec0003800000 */
[----:B------:R-:W2:Y:S01]  /*60dc0*/  LDL.LU.64 R220, [R1+0x1e00] ;  /* 0x001e000001dc7983 */ /* 0x000ea20000300a00 */
[----:B------:R-:W-:Y:S01]  /*60dd0*/  MOV R198, R196 ;  /* 0x000000c400c67202 */ /* 0x000fe20000000f00 */
[----:B------:R-:W1:Y:S02]  /*60de0*/  LDC R14, c[0x0][0x238] ;  /* 0x00008e00ff0e7b82 */ /* 0x000e640000000800 */
[----:B------:R-:W3:Y:S04]  /*60df0*/  LDL.LU.64 R218, [R1+0x1e08] ;  /* 0x001e080001da7983 */ /* 0x000ee80000300a00 */
[----:B------:R-:W4:Y:S04]  /*60e00*/  LDL.LU.64 R212, [R1+0x1e10] ;  /* 0x001e100001d47983 */ /* 0x000f280000300a00 */
        /* <DEDUP_REMOVED lines=8> */
[----:B--2---:R2:W-:Y:S01]  /*60e90*/  STL [R1+0x2944], R220 ;  /* 0x002944dc01007387 */ /* 0x0045e20000100800 */
[----:B------:R-:W-:-:S03]  /*60ea0*/  IMAD.MOV.U32 R0, RZ, RZ, R221 ;  /* 0x000000ffff007224 */ /* 0x000fc600078e00dd */
[----:B--2---:R-:W2:Y:S04]  /*60eb0*/  LDL.LU.64 R220, [R1+0x1e58] ;  /* 0x001e580001dc7983 */ /* 0x004ea80000300a00 */
[----:B------:R1:W-:Y:S04]  /*60ec0*/  STL [R1+0x2940], R0 ;  /* 0x0029400001007387 */ /* 0x0003e80000100800 */
[----:B---3--:R3:W-:Y:S01]  /*60ed0*/  STL [R1+0x294c], R218 ;  /* 0x00294cda01007387 */ /* 0x0087e20000100800 */
[----:B-1----:R-:W-:-:S03]  /*60ee0*/  IMAD.MOV.U32 R0, RZ, RZ, R219 ;  /* 0x000000ffff007224 */ /* 0x002fc600078e00db */
[----:B---3--:R-:W3:Y:S04]  /*60ef0*/  LDL.LU.64 R218, [R1+0x1e60] ;  /* 0x001e600001da7983 */ /* 0x008ee80000300a00 */
[----:B------:R1:W-:Y:S04]  /*60f00*/  STL [R1+0x2948], R0 ;  /* 0x0029480001007387 */ /* 0x0003e80000100800 */
[----:B----4-:R4:W-:Y:S01]  /*60f10*/  STL [R1+0x2954], R212 ;  /* 0x002954d401007387 */ /* 0x0109e20000100800 */
[----:B-1----:R-:W-:-:S03]  /*60f20*/  MOV R0, R213 ;  /* 0x000000d500007202 */ /* 0x002fc60000000f00 */
[----:B----4-:R-:W4:Y:S04]  /*60f30*/  LDL.LU.64 R212, [R1+0x1e68] ;  /* 0x001e680001d47983 */ /* 0x010f280000300a00 */
[----:B------:R1:W-:Y:S04]  /*60f40*/  STL [R1+0x2950], R0 ;  /* 0x0029500001007387 */ /* 0x0003e80000100800 */
[----:B------:R1:W-:Y:S02]  /*60f50*/  STL [R1+0x295c], R208 ;  /* 0x00295cd001007387 */ /* 0x0003e40000100800 */
[----:B-1----:R-:W-:-:S02]  /*60f60*/  IMAD.MOV.U32 R0, RZ, RZ, R209 ;  /* 0x000000ffff007224 */ /* 0x002fc400078e00d1 */
[----:B------:R-:W4:Y:S04]  /*60f70*/  LDL.LU.64 R208, [R1+0x1e70] ;  /* 0x001e700001d07983 */ /* 0x000f280000300a00 */
[----:B------:R1:W-:Y:S04]  /*60f80*/  STL [R1+0x2958], R0 ;  /* 0x0029580001007387 */ /* 0x0003e80000100800 */
[----:B------:R1:W-:Y:S02]  /*60f90*/  STL [R1+0x2964], R206 ;  /* 0x002964ce01007387 */ /* 0x0003e40000100800 */
[----:B-1----:R-:W-:-:S02]  /*60fa0*/  IMAD.MOV.U32 R0, RZ, RZ, R207 ;  /* 0x000000ffff007224 */ /* 0x002fc400078e00cf */
[----:B------:R-:W4:Y:S04]  /*60fb0*/  LDL.LU.64 R206, [R1+0x1e78] ;  /* 0x001e780001ce7983 */ /* 0x000f280000300a00 */
[----:B------:R1:W-:Y:S04]  /*60fc0*/  STL [R1+0x2960], R0 ;  /* 0x0029600001007387 */ /* 0x0003e80000100800 */
[----:B------:R1:W-:Y:S02]  /*60fd0*/  STL [R1+0x296c], R210 ;  /* 0x00296cd201007387 */ /* 0x0003e40000100800 */
[----:B-1----:R-:W-:-:S02]  /*60fe0*/  MOV R0, R211 ;  /* 0x000000d300007202 */ /* 0x002fc40000000f00 */
[----:B------:R-:W4:Y:S04]  /*60ff0*/  LDL.LU.64 R210, [R1+0x1e80] ;  /* 0x001e800001d27983 */ /* 0x000f280000300a00 */
        /* <DEDUP_REMOVED lines=21> */
[----:B--2---:R2:W-:Y:S01]  /*61150*/  STL [R1+0x299c], R220 ;  /* 0x00299cdc01007387 */ /* 0x0045e20000100800 */
[----:B-1----:R-:W-:-:S03]  /*61160*/  MOV R0, R221 ;  /* 0x000000dd00007202 */ /* 0x002fc60000000f00 */
[----:B--2---:R-:W2:Y:S04]  /*61170*/  LDL.LU.64 R220, [R1+0x1eb0] ;  /* 0x001eb00001dc7983 */ /* 0x004ea80000300a00 */
[----:B------:R1:W-:Y:S04]  /*61180*/  STL [R1+0x2998], R0 ;  /* 0x0029980001007387 */ /* 0x0003e80000100800 */
[----:B---3--:R3:W-:Y:S01]  /*61190*/  STL [R1+0x29a4], R218 ;  /* 0x0029a4da01007387 */ /* 0x0087e20000100800 */
[----:B-1----:R-:W-:-:S03]  /*611a0*/  IMAD.MOV.U32 R0, RZ, RZ, R219 ;  /* 0x000000ffff007224 */ /* 0x002fc600078e00db */
[----:B---3--:R-:W3:Y:S04]  /*611b0*/  LDL.LU.64 R218, [R1+0x1eb8] ;  /* 0x001eb80001da7983 */ /* 0x008ee80000300a00 */
[----:B------:R1:W-:Y:S04]  /*611c0*/  STL [R1+0x29a0], R0 ;  /* 0x0029a00001007387 */ /* 0x0003e80000100800 */
[----:B----4-:R4:W-:Y:S01]  /*611d0*/  STL [R1+0x29ac], R212 ;  /* 0x0029acd401007387 */ /* 0x0109e20000100800 */
[----:B-1----:R-:W-:-:S03]  /*611e0*/  IMAD.MOV.U32 R0, RZ, RZ, R213 ;  /* 0x000000ffff007224 */ /* 0x002fc600078e00d5 */
[----:B----4-:R-:W4:Y:S04]  /*611f0*/  LDL.LU.64 R212, [R1+0x1ec0] ;  /* 0x001ec00001d47983 */ /* 0x010f280000300a00 */
        /* <DEDUP_REMOVED lines=33> */
[----:B--2---:R2:W-:Y:S01]  /*61410*/  STL [R1+0x29f4], R220 ;  /* 0x0029f4dc01007387 */ /* 0x0045e20000100800 */
[----:B-1----:R-:W-:-:S03]  /*61420*/  IMAD.MOV.U32 R0, RZ, RZ, R221 ;  /* 0x000000ffff007224 */ /* 0x002fc600078e00dd */
[----:B--2---:R-:W2:Y:S04]  /*61430*/  LDL.LU.64 R220, [R1+0x1f08] ;  /* 0x001f080001dc7983 */ /* 0x004ea80000300a00 */
[----:B------:R1:W-:Y:S04]  /*61440*/  STL [R1+0x29f0], R0 ;  /* 0x0029f00001007387 */ /* 0x0003e80000100800 */
[----:B---3--:R3:W-:Y:S01]  /*61450*/  STL [R1+0x29fc], R218 ;  /* 0x0029fcda01007387 */ /* 0x0087e20000100800 */
[----:B-1----:R-:W-:-:S03]  /*61460*/  MOV R0, R219 ;  /* 0x000000db00007202 */ /* 0x002fc60000000f00 */
[----:B---3--:R-:W3:Y:S04]  /*61470*/  LDL.LU.64 R218, [R1+0x1f10] ;  /* 0x001f100001da7983 */ /* 0x008ee80000300a00 */
[----:B------:R1:W-:Y:S04]  /*61480*/  STL [R1+0x29f8], R0 ;  /* 0x0029f80001007387 */ /* 0x0003e80000100800 */
[----:B----4-:R4:W-:Y:S01]  /*61490*/  STL [R1+0x2a04], R212 ;  /* 0x002a04d401007387 */ /* 0x0109e20000100800 */
[----:B-1----:R-:W-:-:S03]  /*614a0*/  IMAD.MOV.U32 R0, RZ, RZ, R213 ;  /* 0x000000ffff007224 */ /* 0x002fc600078e00d5 */
[----:B----4-:R-:W4:Y:S04]  /*614b0*/  LDL.LU.64 R212, [R1+0x1f18] ;  /* 0x001f180001d47983 */ /* 0x010f280000300a00 */
        /* <DEDUP_REMOVED lines=33> */
[----:B--2---:R2:W-:Y:S01]  /*616d0*/  STL [R1+0x2a4c], R220 ;  /* 0x002a4cdc01007387 */ /* 0x0045e20000100800 */
[----:B-1----:R-:W-:-:S03]  /*616e0*/  IMAD.MOV.U32 R0, RZ, RZ, R221 ;  /* 0x000000ffff007224 */ /* 0x002fc600078e00dd */
        /* <DEDUP_REMOVED lines=138> */
[----:B----4-:R-:W-:Y:S04]  /*61f90*/  STL [R1+0x2b64], R212 ;  /* 0x002b64d401007387 */ /* 0x010fe80000100800 */
[----:B------:R-:W4:Y:S01]  /*61fa0*/  LDL.LU.64 R222, [R1+0x21b0] ;  /* 0x0021b00001de7983 */ /* 0x000f220000300a00 */
[----:B-1----:R-:W-:-:S05]  /*61fb0*/  MOV R0, R213 ;  /* 0x000000d500007202 */ /* 0x002fca0000000f00 */
[----:B------:R1:W-:Y:S04]  /*61fc0*/  STL [R1+0x2b60], R0 ;  /* 0x002b600001007387 */ /* 0x0003e80000100800 */
[----:B------:R1:W-:Y:S02]  /*61fd0*/  STL [R1+0x2b6c], R208 ;  /* 0x002b6cd001007387 */ /* 0x0003e40000100800 */
[----:B-1----:R-:W-:Y:S02]  /*61fe0*/  IMAD.MOV.U32 R0, RZ, RZ, R209 ;  /* 0x000000ffff007224 */ /* 0x002fe400078e00d1 */
[----:B------:R-:W4:Y:S04]  /*61ff0*/  LDL.LU.64 R208, [R1+0x2168] ;  /* 0x0021680001d07983 */ /* 0x000f280000300a00 */
[----:B------:R1:W-:Y:S04]  /*62000*/  STL [R1+0x2b68], R0 ;  /* 0x002b680001007387 */ /* 0x0003e80000100800 */
[----:B------:R1:W-:Y:S02]  /*62010*/  STL [R1+0x2b74], R206 ;  /* 0x002b74ce01007387 */ /* 0x0003e40000100800 */
[----:B-1----:R-:W-:-:S02]  /*62020*/  IMAD.MOV.U32 R0, RZ, RZ, R207 ;  /* 0x000000ffff007224 */ /* 0x002fc400078e00cf */
[----:B------:R-:W4:Y:S04]  /*62030*/  LDL.LU.64 R206, [R1+0x2170] ;  /* 0x0021700001ce7983 */ /* 0x000f280000300a00 */
[----:B------:R1:W-:Y:S04]  /*62040*/  STL [R1+0x2b70], R0 ;  /* 0x002b700001007387 */ /* 0x0003e80000100800 */
[----:B------:R1:W-:Y:S04]  /*62050*/  STL [R1+0x2b7c], R210 ;  /* 0x002b7cd201007387 */ /* 0x0003e80000100800 */
[----:B------:R-:W4:Y:S01]  /*62060*/  LDL.LU.64 R212, [R1+0x2178] ;  /* 0x0021780001d47983 */ /* 0x000f220000300a00 */
[----:B-1----:R-:W-:-:S03]  /*62070*/  MOV R0, R211 ;  /* 0x000000d300007202 */ /* 0x002fc60000000f00 */
[----:B------:R-:W-:Y:S04]  /*62080*/  STL [R1+0x2b84], R204 ;  /* 0x002b84cc01007387 */ /* 0x000fe80000100800 */
[----:B------:R1:W-:Y:S04]  /*62090*/  STL [R1+0x2b78], R0 ;  /* 0x002b780001007387 */ /* 0x0003e80000100800 */
[----:B------:R-:W4:Y:S01]  /*620a0*/  LDL.LU.64 R210, [R1+0x2180] ;  /* 0x0021800001d27983 */ /* 0x000f220000300a00 */
[----:B-1----:R-:W-:-:S03]  /*620b0*/  IMAD.MOV.U32 R0, RZ, RZ, R205 ;  /* 0x000000ffff007224 */ /* 0x002fc600078e00cd */
[----:B------:R-:W-:Y:S04]  /*620c0*/  STL [R1+0x2b8c], R216 ;  /* 0x002b8cd801007387 */ /* 0x000fe80000100800 */
[----:B------:R1:W-:Y:S04]  /*620d0*/  STL [R1+0x2b80], R0 ;  /* 0x002b800001007387 */ /* 0x0003e80000100800 */
[----:B------:R-:W4:Y:S01]  /*620e0*/  LDL.LU.64 R204, [R1+0x2188] ;  /* 0x0021880001cc7983 */ /* 0x000f220000300a00 */
[----:B-1----:R-:W-:-:S03]  /*620f0*/  IMAD.MOV.U32 R0, RZ, RZ, R217 ;  /* 0x000000ffff007224 */ /* 0x002fc600078e00d9 */
[----:B------:R-:W-:Y:S04]  /*62100*/  STL [R1+0x2b94], R202 ;  /* 0x002b94ca01007387 */ /* 0x000fe80000100800 */
        /* <DEDUP_REMOVED lines=11> */
[----:B--2---:R-:W-:Y:S04]  /*621c0*/  STL [R1+0x2bac], R220 ;  /* 0x002bacdc01007387 */ /* 0x004fe80000100800 */
[----:B------:R1:W-:Y:S04]  /*621d0*/  STL [R1+0x2ba0], R0 ;  /* 0x002ba00001007387 */ /* 0x0003e80000100800 */
[----:B------:R-:W2:Y:S01]  /*621e0*/  LDL.LU.64 R214, [R1+0x21a8] ;  /* 0x0021a80001d67983 */ /* 0x000ea20000300a00 */
[----:B-1----:R-:W-:-:S03]  /*621f0*/  MOV R0, R221 ;  /* 0x000000dd00007202 */ /* 0x002fc60000000f00 */
[----:B---3--:R-:W-:Y:S04]  /*62200*/  STL [R1+0x2bb4], R218 ;  /* 0x002bb4da01007387 */ /* 0x008fe80000100800 */
[----:B------:R1:W-:Y:S04]  /*62210*/  STL [R1+0x2ba8], R0 ;  /* 0x002ba80001007387 */ /* 0x0003e80000100800 */
[----:B------:R-:W3:Y:S01]  /*62220*/  LDL.LU.64 R220, [R1+0x21b8] ;  /* 0x0021b80001dc7983 */ /* 0x000ee20000300a00 */
[----:B-1----:R-:W-:-:S03]  /*62230*/  IMAD.MOV.U32 R0, RZ, RZ, R219 ;  /* 0x000000ffff007224 */ /* 0x002fc600078e00db */
[----:B----4-:R-:W-:Y:S04]  /*62240*/  STL [R1+0x2bbc], R222 ;  /* 0x002bbcde01007387 */ /* 0x010fe80000100800 */
[----:B------:R1:W-:Y:S04]  /*62250*/  STL [R1+0x2bb0], R0 ;  /* 0x002bb00001007387 */ /* 0x0003e80000100800 */
[----:B------:R-:W4:Y:S01]  /*62260*/  LDL.LU.64 R218, [R1+0x21c0] ;  /* 0x0021c00001da7983 */ /* 0x000f220000300a00 */
[----:B-1----:R-:W-:-:S03]  /*62270*/  IMAD.MOV.U32 R0, RZ, RZ, R223 ;  /* 0x000000ffff007224 */ /* 0x002fc600078e00df */
[----:B------:R-:W-:Y:S04]  /*62280*/  STL [R1+0x2bc4], R208 ;  /* 0x002bc4d001007387 */ /* 0x000fe80000100800 */
[----:B------:R1:W-:Y:S02]  /*62290*/  STL [R1+0x2bb8], R0 ;  /* 0x002bb80001007387 */ /* 0x0003e40000100800 */
[----:B-1----:R-:W-:Y:S02]  /*622a0*/  MOV R0, R209 ;  /* 0x000000d100007202 */ /* 0x002fe40000000f00 */
[----:B------:R-:W4:Y:S04]  /*622b0*/  LDL.LU.64 R208, [R1+0x21c8] ;  /* 0x0021c80001d07983 */ /* 0x000f280000300a00 */
[----:B------:R1:W-:Y:S04]  /*622c0*/  STL [R1+0x2bc0], R0 ;  /* 0x002bc00001007387 */ /* 0x0003e80000100800 */
[----:B------:R1:W-:Y:S02]  /*622d0*/  STL [R1+0x2bcc], R206 ;  /* 0x002bccce01007387 */ /* 0x0003e40000100800 */
[----:B-1----:R-:W-:-:S02]  /*622e0*/  IMAD.MOV.U32 R0, RZ, RZ, R207 ;  /* 0x000000ffff007224 */ /* 0x002fc400078e00cf */
        /* <DEDUP_REMOVED lines=24> */
[----:B--2---:R-:W-:Y:S04]  /*62470*/  STL [R1+0x2c04], R214 ;  /* 0x002c04d601007387 */ /* 0x004fe80000100800 */
[----:B------:R1:W-:Y:S04]  /*62480*/  STL [R1+0x2bf8], R0 ;  /* 0x002bf80001007387 */ /* 0x0003e80000100800 */
[----:B------:R-:W2:Y:S01]  /*62490*/  LDL.LU.64 R200, [R1+0x20b8] ;  /* 0x0020b80001c87983 */ /* 0x000ea20000300a00 */
[----:B-1----:R-:W-:-:S03]  /*624a0*/  IMAD.MOV.U32 R0, RZ, RZ, R215 ;  /* 0x000000ffff007224 */ /* 0x002fc600078e00d7 */
[----:B---3--:R-:W-:Y:S04]  /*624b0*/  STL [R1+0x2c0c], R220 ;  /* 0x002c0cdc01007387 */ /* 0x008fe80000100800 */
[----:B------:R1:W-:Y:S04]  /*624c0*/  STL [R1+0x2c00], R0 ;  /* 0x002c000001007387 */ /* 0x0003e80000100800 */
[----:B------:R-:W3:Y:S01]  /*624d0*/  LDL.LU.64 R214, [R1+0x20c0] ;  /* 0x0020c00001d67983 */ /* 0x000ee20000300a00 */
[----:B-1----:R-:W-:-:S03]  /*624e0*/  MOV R0, R221 ;  /* 0x000000dd00007202 */ /* 0x002fc60000000f00 */
[----:B----4-:R-:W-:Y:S04]  /*624f0*/  STL [R1+0x2c14], R218 ;  /* 0x002c14da01007387 */ /* 0x010fe80000100800 */
[----:B------:R1:W-:Y:S04]  /*62500*/  STL [R1+0x2c08], R0 ;  /* 0x002c080001007387 */ /* 0x0003e80000100800 */
[----:B------:R-:W4:Y:S04]  /*62510*/  LDL.LU.64 R222, [R1+0x20c8] ;  /* 0x0020c80001de7983 */ /* 0x000f280000300a00 */
[----:B------:R-:W4:Y:S01]  /*62520*/  LDL.LU.64 R220, [R1+0x20d0] ;  /* 0x0020d00001dc7983 */ /* 0x000f220000300a00 */
[----:B-1----:R-:W-:-:S05]  /*62530*/  IMAD.MOV.U32 R0, RZ, RZ, R219 ;  /* 0x000000ffff007224 */ /* 0x002fca00078e00db */
[----:B------:R1:W-:Y:S04]  /*62540*/  STL [R1+0x2c10], R0 ;  /* 0x002c100001007387 */ /* 0x0003e80000100800 */
[----:B------:R1:W-:Y:S04]  /*62550*/  STL [R1+0x2c1c], R208 ;  /* 0x002c1cd001007387 */ /* 0x0003e80000100800 */
[----:B------:R-:W4:Y:S01]  /*62560*/  LDL.LU.64 R218, [R1+0x20d8] ;  /* 0x0020d80001da7983 */ /* 0x000f220000300a00 */
[----:B-1----:R-:W-:-:S03]  /*62570*/  IMAD.MOV.U32 R0, RZ, RZ, R209 ;  /* 0x000000ffff007224 */ /* 0x002fc600078e00d1 */
        /* <DEDUP_REMOVED lines=34> */
[----:B----4-:R-:W-:Y:S01]  /*627a0*/  STL [R1+0x2c64], R222 ;  /* 0x002c64de01007387 */ /* 0x010fe20000100800 */
[----:B-1----:R-:W-:-:S03]  /*627b0*/  IMAD.MOV.U32 R0, RZ, RZ, R223 ;  /* 0x000000ffff007224 */ /* 0x002fc600078e00df */
[----:B------:R-:W-:Y:S04]  /*627c0*/  STL [R1+0x2c6c], R220 ;  /* 0x002c6cdc01007387 */ /* 0x000fe80000100800 */
[----:B------:R1:W-:Y:S02]  /*627d0*/  STL [R1+0x2c60], R0 ;  /* 0x002c600001007387 */ /* 0x0003e40000100800 */
[----:B-1----:R-:W-:Y:S02]  /*627e0*/  MOV R0, R221 ;  /* 0x000000dd00007202 */ /* 0x002fe40000000f00 */
[----:B------:R-:W-:Y:S04]  /*627f0*/  STL [R1+0x2c74], R218 ;  /* 0x002c74da01007387 */ /* 0x000fe80000100800 */
[----:B------:R1:W-:Y:S04]  /*62800*/  STL [R1+0x2c68], R0 ;  /* 0x002c680001007387 */ /* 0x0003e80000100800 */
[----:B------:R-:W-:Y:S01]  /*62810*/  STL [R1+0x2c7c], R208 ;  /* 0x002c7cd001007387 */ /* 0x000fe20000100800 */
[----:B-1----:R-:W-:-:S05]  /*62820*/  IMAD.MOV.U32 R0, RZ, RZ, R219 ;  /* 0x000000ffff007224 */ /* 0x002fca00078e00db */
[----:B------:R1:W-:Y:S02]  /*62830*/  STL [R1+0x2c70], R0 ;  /* 0x002c700001007387 */ /* 0x0003e40000100800 */
[----:B-1----:R-:W-:Y:S02]  /*62840*/  IMAD.MOV.U32 R0, RZ, RZ, R209 ;  /* 0x000000ffff007224 */ /* 0x002fe400078e00d1 */
        /* <DEDUP_REMOVED lines=18> */
[----:B------:R-:W-:Y:S04]  /*62970*/  STL [R1+0x2ca4], R216 ;  /* 0x002ca4d801007387 */ /* 0x000fe80000100800 */
[----:B------:R-:W4:Y:S01]  /*62980*/  LDL.LU.64 R218, [R1+0x2020] ;  /* 0x0020200001da7983 */ /* 0x000f220000300a00 */
[----:B-1----:R-:W-:-:S05]  /*62990*/  IMAD.MOV.U32 R0, RZ, RZ, R217 ;  /* 0x000000ffff007224 */ /* 0x002fca00078e00d9 */
[----:B------:R1:W-:Y:S04]  /*629a0*/  STL [R1+0x2ca0], R0 ;  /* 0x002ca00001007387 */ /* 0x0003e80000100800 */
[----:B------:R1:W-:Y:S02]  /*629b0*/  STL [R1+0x2cac], R202 ;  /* 0x002cacca01007387 */ /* 0x0003e40000100800 */
[----:B-1----:R-:W-:Y:S02]  /*629c0*/  IMAD.MOV.U32 R0, RZ, RZ, R203 ;  /* 0x000000ffff007224 */ /* 0x002fe400078e00cb */
[----:B------:R-:W4:Y:S04]  /*629d0*/  LDL.LU.64 R202, [R1+0x2028] ;  /* 0x0020280001ca7983 */ /* 0x000f280000300a00 */
[----:B------:R1:W-:Y:S04]  /*629e0*/  STL [R1+0x2ca8], R0 ;  /* 0x002ca80001007387 */ /* 0x0003e80000100800 */
[----:B--2---:R2:W-:Y:S01]  /*629f0*/  STL [R1+0x2cb4], R200 ;  /* 0x002cb4c801007387 */ /* 0x0045e20000100800 */
[----:B-1----:R-:W-:-:S03]  /*62a00*/  MOV R0, R201 ;  /* 0x000000c900007202 */ /* 0x002fc60000000f00 */
[----:B--2---:R-:W2:Y:S04]  /*62a10*/  LDL.LU.64 R200, [R1+0x2030] ;  /* 0x0020300001c87983 */ /* 0x004ea80000300a00 */
[----:B------:R1:W-:Y:S04]  /*62a20*/  STL [R1+0x2cb0], R0 ;  /* 0x002cb00001007387 */ /* 0x0003e80000100800 */
[----:B---3--:R3:W-:Y:S04]  /*62a30*/  STL [R1+0x2cbc], R214 ;  /* 0x002cbcd601007387 */ /* 0x0087e80000100800 */
[----:B------:R-:W2:Y:S01]  /*62a40*/  LDL.LU.64 R216, [R1+0x2040] ;  /* 0x0020400001d87983 */ /* 0x000ea20000300a00 */
[----:B-1----:R-:W-:-:S05]  /*62a50*/  IMAD.MOV.U32 R0, RZ, RZ, R215 ;  /* 0x000000ffff007224 */ /* 0x002fca00078e00d7 */
[----:B------:R1:W-:Y:S04]  /*62a60*/  STL [R1+0x2cb8], R0 ;  /* 0x002cb80001007387 */ /* 0x0003e80000100800 */
[----:B-----5:R-:W-:Y:S04]  /*62a70*/  STL [R1+0x2cc4], R4 ;  /* 0x002cc40401007387 */ /* 0x020fe80000100800 */
[----:B------:R-:W-:Y:S04]  /*62a80*/  STL [R1+0x2cc0], R5 ;  /* 0x002cc00501007387 */ /* 0x000fe80000100800 */
[----:B---3--:R-:W3:Y:S04]  /*62a90*/  LDL.LU.64 R214, [R1+0x2048] ;  /* 0x0020480001d67983 */ /* 0x008ee80000300a00 */
[----:B------:R-:W-:Y:S04]  /*62aa0*/  STL [R1+0x2ccc], R6 ;  /* 0x002ccc0601007387 */ /* 0x000fe80000100800 */
[----:B------:R-:W-:Y:S04]  /*62ab0*/  STL [R1+0x2cc8], R7 ;  /* 0x002cc80701007387 */ /* 0x000fe80000100800 */
[----:B------:R-:W3:Y:S04]  /*62ac0*/  LDL.LU.64 R220, [R1+0x2058] ;  /* 0x0020580001dc7983 */ /* 0x000ee80000300a00 */
        /* <DEDUP_REMOVED lines=32> */
[----:B------:R1:W-:Y:S02]  /*62cd0*/  STL [R1+0x2d14], R216 ;  /* 0x002d14d801007387 */ /* 0x0003e40000100800 */
[----:B-1----:R-:W-:-:S02]  /*62ce0*/  IMAD.MOV.U32 R0, RZ, RZ, R217 ;  /* 0x000000ffff007224 */ /* 0x002fc400078e00d9 */
[----:B------:R-:W2:Y:S04]  /*62cf0*/  LDL.LU.64 R216, [R1+0x2318] ;  /* 0x0023180001d87983 */ /* 0x000ea80000300a00 */
[----:B------:R1:W-:Y:S04]  /*62d00*/  STL [R1+0x2d10], R0 ;  /* 0x002d100001007387 */ /* 0x0003e80000100800 */
[----:B---3--:R3:W-:Y:S01]  /*62d10*/  STL [R1+0x2d1c], R214 ;  /* 0x002d1cd601007387 */ /* 0x0087e20000100800 */
[----:B-1----:R-:W-:-:S03]  /*62d20*/  IMAD.MOV.U32 R0, RZ, RZ, R215 ;  /* 0x000000ffff007224 */ /* 0x002fc600078e00d7 */
[----:B---3--:R-:W3:Y:S04]  /*62d30*/  LDL.LU.64 R214, [R1+0x2320] ;  /* 0x0023200001d67983 */ /* 0x008ee80000300a00 */
[----:B------:R1:W-:Y:S04]  /*62d40*/  STL [R1+0x2d18], R0 ;  /* 0x002d180001007387 */ /* 0x0003e80000100800 */
[----:B------:R1:W-:Y:S02]  /*62d50*/  STL [R1+0x2d24], R220 ;  /* 0x002d24dc01007387 */ /* 0x0003e40000100800 */
[----:B-1----:R-:W-:-:S02]  /*62d60*/  MOV R0, R221 ;  /* 0x000000dd00007202 */ /* 0x002fc40000000f00 */
[----:B------:R-:W3:Y:S04]  /*62d70*/  LDL.LU.64 R220, [R1+0x2368] ;  /* 0x0023680001dc7983 */ /* 0x000ee80000300a00 */
        /* <DEDUP_REMOVED lines=33> */
[----:B------:R1:W-:Y:S02]  /*62f90*/  STL [R1+0x2d6c], R216 ;  /* 0x002d6cd801007387 */ /* 0x0003e40000100800 */
[----:B-1----:R-:W-:-:S02]  /*62fa0*/  MOV R0, R217 ;  /* 0x000000d900007202 */ /* 0x002fc40000000f00 */
[----:B------:R-:W2:Y:S04]  /*62fb0*/  LDL.LU.64 R216, [R1+0x2470] ;  /* 0x0024700001d87983 */ /* 0x000ea80000300a00 */
[----:B------:R1:W-:Y:S04]  /*62fc0*/  STL [R1+0x2d68], R0 ;  /* 0x002d680001007387 */ /* 0x0003e80000100800 */
[----:B---3--:R3:W-:Y:S01]  /*62fd0*/  STL [R1+0x2d74], R214 ;  /* 0x002d74d601007387 */ /* 0x0087e20000100800 */
[----:B-1----:R-:W-:-:S03]  /*62fe0*/  IMAD.MOV.U32 R0, RZ, RZ, R215 ;  /* 0x000000ffff007224 */ /* 0x002fc600078e00d7 */
[----:B---3--:R-:W3:Y:S04]  /*62ff0*/  LDL.LU.64 R214, [R1+0x2478] ;  /* 0x0024780001d67983 */ /* 0x008ee80000300a00 */
[----:B------:R1:W-:Y:S04]  /*63000*/  STL [R1+0x2d70], R0 ;  /* 0x002d700001007387 */ /* 0x0003e80000100800 */
[----:B------:R1:W-:Y:S02]  /*63010*/  STL [R1+0x2d7c], R220 ;  /* 0x002d7cdc01007387 */ /* 0x0003e40000100800 */
[----:B-1----:R-:W-:-:S02]  /*63020*/  IMAD.MOV.U32 R0, RZ, RZ, R221 ;  /* 0x000000ffff007224 */ /* 0x002fc400078e00dd */
[----:B------:R-:W3:Y:S04]  /*63030*/  LDL.LU.64 R220, [R1+0x2480] ;  /* 0x0024800001dc7983 */ /* 0x000ee80000300a00 */
        /* <DEDUP_REMOVED lines=33> */
[----:B------:R1:W-:Y:S02]  /*63250*/  STL [R1+0x2dc4], R216 ;  /* 0x002dc4d801007387 */ /* 0x0003e40000100800 */
[----:B-1----:R-:W-:-:S02]  /*63260*/  IMAD.MOV.U32 R0, RZ, RZ, R217 ;  /* 0x000000ffff007224 */ /* 0x002fc400078e00d9 */
[----:B------:R-:W2:Y:S04]  /*63270*/  LDL.LU.64 R216, [R1+0x25c8] ;  /* 0x0025c80001d87983 */ /* 0x000ea80000300a00 */
[----:B------:R1:W-:Y:S04]  /*63280*/  STL [R1+0x2dc0], R0 ;  /* 0x002dc00001007387 */ /* 0x0003e80000100800 */
[----:B---3--:R3:W-:Y:S01]  /*63290*/  STL [R1+0x2dcc], R214 ;  /* 0x002dccd601007387 */ /* 0x0087e20000100800 */
[----:B-1----:R-:W-:-:S03]  /*632a0*/  MOV R0, R215 ;  /* 0x000000d700007202 */ /* 0x002fc60000000f00 */
[----:B---3--:R-:W3:Y:S04]  /*632b0*/  LDL.LU.64 R214, [R1+0x25d0] ;  /* 0x0025d00001d67983 */ /* 0x008ee80000300a00 */
[----:B------:R1:W-:Y:S04]  /*632c0*/  STL [R1+0x2dc8], R0 ;  /* 0x002dc80001007387 */ /* 0x0003e80000100800 */
[----:B------:R1:W-:Y:S02]  /*632d0*/  STL [R1+0x2dd4], R220 ;  /* 0x002dd4dc01007387 */ /* 0x0003e40000100800 */
[----:B-1----:R-:W-:-:S02]  /*632e0*/  IMAD.MOV.U32 R0, RZ, RZ, R221 ;  /* 0x000000ffff007224 */ /* 0x002fc400078e00dd */
[----:B------:R-:W3:Y:S04]  /*632f0*/  LDL.LU.64 R220, [R1+0x25e0] ;  /* 0x0025e00001dc7983 */ /* 0x000ee80000300a00 */
        /* <DEDUP_REMOVED lines=1297> */
[----:B------:R-:W-:Y:S04]  /*68410*/  STL [R1+0x37fc], R218 ;  /* 0x0037fcda01007387 */ /* 0x000fe80000100800 */
[----:B------:R-:W4:Y:S01]  /*68420*/  LDL.LU.64 R222, [R1+0x3858] ;  /* 0x0038580001de7983 */ /* 0x000f220000300a00 */
[----:B-1----:R-:W-:-:S05]  /*68430*/  IMAD.MOV.U32 R0, RZ, RZ, R219 ;  /* 0x000000ffff007224 */ /* 0x002fca00078e00db */
[----:B------:R1:W-:Y:S04]  /*68440*/  STL [R1+0x37f8], R0 ;  /* 0x0037f80001007387 */ /* 0x0003e80000100800 */
[----:B------:R1:W-:Y:S02]  /*68450*/  STL [R1+0x3804], R202 ;  /* 0x003804ca01007387 */ /* 0x0003e40000100800 */
[----:B-1----:R-:W-:Y:S02]  /*68460*/  MOV R0, R203 ;  /* 0x000000cb00007202 */ /* 0x002fe40000000f00 */
[----:B------:R-:W4:Y:S04]  /*68470*/  LDL.LU.64 R202, [R1+0x3860] ;  /* 0x0038600001ca7983 */ /* 0x000f280000300a00 */
[----:B------:R2:W-:Y:S02]  /*68480*/  STL [R1+0x3800], R0 ;  /* 0x0038000001007387 */ /* 0x0005e40000100800 */
[----:B--2---:R-:W-:-:S02]  /*68490*/  IMAD.MOV.U32 R0, RZ, RZ, R201 ;  /* 0x000000ffff007224 */ /* 0x004fc400078e00c9 */
[----:B------:R-:W-:Y:S04]  /*684a0*/  STL [R1+0x380c], R200 ;  /* 0x00380cc801007387 */ /* 0x000fe80000100800 */
[----:B------:R-:W2:Y:S04]  /*684b0*/  LDL.LU.64 R218, [R1+0x3868] ;  /* 0x0038680001da7983 */ /* 0x000ea80000300a00 */
[----:B------:R1:W-:Y:S04]  /*684c0*/  STL [R1+0x3808], R0 ;  /* 0x0038080001007387 */ /* 0x0003e80000100800 */
[----:B------:R3:W-:Y:S01]  /*684d0*/  STL [R1+0x3814], R216 ;  /* 0x003814d801007387 */ /* 0x0007e20000100800 */
[----:B-1----:R-:W-:-:S03]  /*684e0*/  IMAD.MOV.U32 R0, RZ, RZ, R217 ;  /* 0x000000ffff007224 */ /* 0x002fc600078e00d9 */
[----:B------:R-:W2:Y:S04]  /*684f0*/  LDL.LU.64 R200, [R1+0x3870] ;  /* 0x0038700001c87983 */ /* 0x000ea80000300a00 */
[----:B---3--:R-:W-:Y:S04]  /*68500*/  STL [R1+0x381c], R214 ;  /* 0x00381cd601007387 */ /* 0x008fe80000100800 */
[----:B------:R1:W-:Y:S04]  /*68510*/  STL [R1+0x3810], R0 ;  /* 0x0038100001007387 */ /* 0x0003e80000100800 */
[----:B------:R-:W3:Y:S01]  /*68520*/  LDL.LU.64 R216, [R1+0x3878] ;  /* 0x0038780001d87983 */ /* 0x000ee20000300a00 */
[----:B-1----:R-:W-:-:S03]  /*68530*/  MOV R0, R215 ;  /* 0x000000d700007202 */ /* 0x002fc60000000f00 */
[----:B------:R-:W-:Y:S04]  /*68540*/  STL [R1+0x3824], R220 ;  /* 0x003824dc01007387 */ /* 0x000fe80000100800 */
[----:B------:R1:W-:Y:S04]  /*68550*/  STL [R1+0x3818], R0 ;  /* 0x0038180001007387 */ /* 0x0003e80000100800 */
[----:B------:R-:W3:Y:S01]  /*68560*/  LDL.LU.64 R214, [R1+0x3880] ;  /* 0x0038800001d67983 */ /* 0x000ee20000300a00 */
[----:B-1----:R-:W-:-:S03]  /*68570*/  IMAD.MOV.U32 R0, RZ, RZ, R221 ;  /* 0x000000ffff007224 */ /* 0x002fc600078e00dd */
[----:B----4-:R-:W-:Y:S04]  /*68580*/  STL [R1+0x382c], R208 ;  /* 0x00382cd001007387 */ /* 0x010fe80000100800 */
        /* <DEDUP_REMOVED lines=24> */
[----:B------:R1:W-:Y:S02]  /*68710*/  STL [R1+0x3850], R0 ;  /* 0x0038500001007387 */ /* 0x0003e40000100800 */
[----:B-1----:R-:W-:Y:S02]  /*68720*/  IMAD.MOV.U32 R0, RZ, RZ, R203 ;  /* 0x000000ffff007224 */ /* 0x002fe400078e00cb */
[----:B------:R-:W4:Y:S04]  /*68730*/  LDL.LU.64 R202, [R1+0x38b8] ;  /* 0x0038b80001ca7983 */ /* 0x000f280000300a00 */
[----:B------:R2:W-:Y:S02]  /*68740*/  STL [R1+0x3858], R0 ;  /* 0x0038580001007387 */ /* 0x0005e40000100800 */
[----:B--2---:R-:W-:-:S02]  /*68750*/  MOV R0, R219 ;  /* 0x000000db00007202 */ /* 0x004fc40000000f00 */
[----:B------:R1:W-:Y:S04]  /*68760*/  STL [R1+0x3864], R218 ;  /* 0x003864da01007387 */ /* 0x0003e80000100800 */
[----:B------:R-:W-:Y:S04]  /*68770*/  STL [R1+0x386c], R200 ;  /* 0x00386cc801007387 */ /* 0x000fe80000100800 */
[----:B------:R2:W-:Y:S04]  /*68780*/  STL [R1+0x3860], R0 ;  /* 0x0038600001007387 */ /* 0x0005e80000100800 */
[----:B-1----:R-:W4:Y:S01]  /*68790*/  LDL.LU.64 R218, [R1+0x38c0] ;  /* 0x0038c00001da7983 */ /* 0x002f220000300a00 */
[----:B--2---:R-:W-:-:S03]  /*687a0*/  IMAD.MOV.U32 R0, RZ, RZ, R201 ;  /* 0x000000ffff007224 */ /* 0x004fc600078e00c9 */
[----:B---3--:R-:W-:Y:S04]  /*687b0*/  STL [R1+0x3874], R216 ;  /* 0x003874d801007387 */ /* 0x008fe80000100800 */
[----:B------:R1:W-:Y:S04]  /*687c0*/  STL [R1+0x3868], R0 ;  /* 0x0038680001007387 */ /* 0x0003e80000100800 */
[----:B------:R-:W2:Y:S01]  /*687d0*/  LDL.LU.64 R200, [R1+0x38c8] ;  /* 0x0038c80001c87983 */ /* 0x000ea20000300a00 */
[----:B-1----:R-:W-:-:S03]  /*687e0*/  IMAD.MOV.U32 R0, RZ, RZ, R217 ;  /* 0x000000ffff007224 */ /* 0x002fc600078e00d9 */
[----:B------:R-:W-:Y:S04]  /*687f0*/  STL [R1+0x387c], R214 ;  /* 0x00387cd601007387 */ /* 0x000fe80000100800 */
[----:B------:R1:W-:Y:S04]  /*68800*/  STL [R1+0x3870], R0 ;  /* 0x0038700001007387 */ /* 0x0003e80000100800 */
[----:B------:R-:W3:Y:S01]  /*68810*/  LDL.LU.64 R216, [R1+0x38d0] ;  /* 0x0038d00001d87983 */ /* 0x000ee20000300a00 */
[----:B-1----:R-:W-:-:S03]  /*68820*/  MOV R0, R215 ;  /* 0x000000d700007202 */ /* 0x002fc60000000f00 */
        /* <DEDUP_REMOVED lines=8> */
[----:B------:R-:W-:Y:S04]  /*688b0*/  STL [R1+0x3894], R220 ;  /* 0x003894dc01007387 */ /* 0x000fe80000100800 */
[----:B------:R1:W-:Y:S04]  /*688c0*/  STL [R1+0x3888], R0 ;  /* 0x0038880001007387 */ /* 0x0003e80000100800 */
[----:B------:R-:W4:Y:S01]  /*688d0*/  LDL.LU.64 R206, [R1+0x38e8] ;  /* 0x0038e80001ce7983 */ /* 0x000f220000300a00 */
[----:B-1----:R-:W-:-:S03]  /*688e0*/  MOV R0, R221 ;  /* 0x000000dd00007202 */ /* 0x002fc60000000f00 */
[----:B------:R-:W-:Y:S04]  /*688f0*/  STL [R1+0x389c], R212 ;  /* 0x00389cd401007387 */ /* 0x000fe80000100800 */
[----:B------:R1:W-:Y:S04]  /*68900*/  STL [R1+0x3890], R0 ;  /* 0x0038900001007387 */ /* 0x0003e80000100800 */
[----:B------:R-:W4:Y:S01]  /*68910*/  LDL.LU.64 R148, [R1+0x38f0] ;  /* 0x0038f00001947983 */ /* 0x000f220000300a00 */
[----:B-1----:R-:W-:-:S05]  /*68920*/  IMAD.MOV.U32 R0, RZ, RZ, R213 ;  /* 0x000000ffff007224 */ /* 0x002fca00078e00d5 */
[----:B------:R1:W-:Y:S04]  /*68930*/  STL [R1+0x3898], R0 ;  /* 0x0038980001007387 */ /* 0x0003e80000100800 */
[----:B------:R-:W-:Y:S04]  /*68940*/  STL [R1+0x38a4], R210 ;  /* 0x0038a4d201007387 */ /* 0x000fe80000100800 */
[----:B------:R-:W4:Y:S01]  /*68950*/  LDL.LU.64 R150, [R1+0x38f8] ;  /* 0x0038f80001967983 */ /* 0x000f220000300a00 */
[----:B-1----:R-:W-:-:S05]  /*68960*/  IMAD.MOV.U32 R0, RZ, RZ, R211 ;  /* 0x000000ffff007224 */ /* 0x002fca00078e00d3 */
[----:B------:R1:W-:Y:S04]  /*68970*/  STL [R1+0x38a0], R0 ;  /* 0x0038a00001007387 */ /* 0x0003e80000100800 */
[----:B------:R-:W-:Y:S04]  /*68980*/  STL [R1+0x38ac], R204 ;  /* 0x0038accc01007387 */ /* 0x000fe80000100800 */
[----:B------:R-:W4:Y:S01]  /*68990*/  LDL.LU.64 R222, [R1+0x3900] ;  /* 0x0039000001de7983 */ /* 0x000f220000300a00 */
[----:B-1----:R-:W-:-:S03]  /*689a0*/  MOV R0, R205 ;  /* 0x000000cd00007202 */ /* 0x002fc60000000f00 */
[----:B------:R-:W4:Y:S04]  /*689b0*/  LDL.LU.64 R212, [R1+0x3908] ;  /* 0x0039080001d47983 */ /* 0x000f280000300a00 */
[----:B------:R1:W-:Y:S04]  /*689c0*/  STL [R1+0x38a8], R0 ;  /* 0x0038a80001007387 */ /* 0x0003e80000100800 */
[----:B------:R1:W-:Y:S04]  /*689d0*/  STL [R1+0x38b4], R202 ;  /* 0x0038b4ca01007387 */ /* 0x0003e80000100800 */
[----:B------:R-:W4:Y:S01]  /*689e0*/  LDL.LU.64 R210, [R1+0x3910] ;  /* 0x0039100001d27983 */ /* 0x000f220000300a00 */
[----:B-1----:R-:W-:-:S03]  /*689f0*/  IMAD.MOV.U32 R0, RZ, RZ, R203 ;  /* 0x000000ffff007224 */ /* 0x002fc600078e00cb */
[----:B------:R-:W4:Y:S04]  /*68a00*/  LDL.LU.64 R204, [R1+0x3918] ;  /* 0x0039180001cc7983 */ /* 0x000f280000300a00 */
[----:B------:R1:W-:Y:S04]  /*68a10*/  STL [R1+0x38b0], R0 ;  /* 0x0038b00001007387 */ /* 0x0003e80000100800 */
[----:B------:R-:W-:Y:S04]  /*68a20*/  STL [R1+0x38bc], R218 ;  /* 0x0038bcda01007387 */ /* 0x000fe80000100800 */
[----:B------:R-:W4:Y:S01]  /*68a30*/  LDL.LU.64 R202, [R1+0x3920] ;  /* 0x0039200001ca7983 */ /* 0x000f220000300a00 */
[----:B-1----:R-:W-:-:S03]  /*68a40*/  IMAD.MOV.U32 R0, RZ, RZ, R219 ;  /* 0x000000ffff007224 */ /* 0x002fc600078e00db */
[----:B--2---:R-:W-:Y:S04]  /*68a50*/  STL [R1+0x38c4], R200 ;  /* 0x0038c4c801007387 */ /* 0x004fe80000100800 */
[----:B------:R1:W-:Y:S02]  /*68a60*/  STL [R1+0x38b8], R0 ;  /* 0x0038b80001007387 */ /* 0x0003e40000100800 */
[----:B-1----:R-:W-:Y:S02]  /*68a70*/  MOV R0, R201 ;  /* 0x000000c900007202 */ /* 0x002fe40000000f00 */
[----:B------:R-:W2:Y:S04]  /*68a80*/  LDL.LU.64 R200, [R1+0x3928] ;  /* 0x0039280001c87983 */ /* 0x000ea80000300a00 */
[----:B------:R1:W-:Y:S04]  /*68a90*/  STL [R1+0x38c0], R0 ;  /* 0x0038c00001007387 */ /* 0x0003e80000100800 */
[----:B---3--:R-:W-:Y:S01]  /*68aa0*/  STL [R1+0x38cc], R216 ;  /* 0x0038ccd801007387 */ /* 0x008fe20000100800 */
[----:B-1----:R-:W-:-:S03]  /*68ab0*/  IMAD.MOV.U32 R0, RZ, RZ, R217 ;  /* 0x000000ffff007224 */ /* 0x002fc600078e00d9 */
[----:B------:R-:W-:Y:S04]  /*68ac0*/  STL [R1+0x38d4], R214 ;  /* 0x0038d4d601007387 */ /* 0x000fe80000100800 */
[----:B------:R1:W-:Y:S04]  /*68ad0*/  STL [R1+0x38c8], R0 ;  /* 0x0038c80001007387 */ /* 0x0003e80000100800 */
[----:B------:R-:W3:Y:S01]  /*68ae0*/  LDL.LU.64 R220, [R1+0x3930] ;  /* 0x0039300001dc7983 */ /* 0x000ee20000300a00 */
[----:B-1----:R-:W-:-:S03]  /*68af0*/  IMAD.MOV.U32 R0, RZ, RZ, R215 ;  /* 0x000000ffff007224 */ /* 0x002fc600078e00d7 */
[----:B----4-:R-:W-:Y:S04]  /*68b00*/  STL [R1+0x38dc], R208 ;  /* 0x0038dcd001007387 */ /* 0x010fe80000100800 */
[----:B------:R1:W-:Y:S04]  /*68b10*/  STL [R1+0x38d0], R0 ;  /* 0x0038d00001007387 */ /* 0x0003e80000100800 */
[----:B------:R-:W4:Y:S04]  /*68b20*/  LDL.LU.64 R218, [R1+0x3938] ;  /* 0x0039380001da7983 */ /* 0x000f280000300a00 */
[----:B------:R-:W4:Y:S01]  /*68b30*/  LDL.LU.64 R216, [R1+0x3940] ;  /* 0x0039400001d87983 */ /* 0x000f220000300a00 */
[----:B-1----:R-:W-:-:S05]  /*68b40*/  MOV R0, R209 ;  /* 0x000000d100007202 */ /* 0x002fca0000000f00 */
        /* <DEDUP_REMOVED lines=18> */
[----:B------:R-:W-:Y:S04]  /*68c70*/  STL [R1+0x390c], R210 ;  /* 0x00390cd201007387 */ /* 0x000fe80000100800 */
[----:B------:R1:W-:Y:S04]  /*68c80*/  STL [R1+0x3900], R0 ;  /* 0x0039000001007387 */ /* 0x0003e80000100800 */
[----:B------:R-:W-:Y:S01]  /*68c90*/  STL [R1+0x3914], R204 ;  /* 0x003914cc01007387 */ /* 0x000fe20000100800 */
[----:B-1----:R-:W-:-:S05]  /*68ca0*/  MOV R0, R211 ;  /* 0x000000d300007202 */ /* 0x002fca0000000f00 */
[----:B------:R1:W-:Y:S02]  /*68cb0*/  STL [R1+0x3908], R0 ;  /* 0x0039080001007387 */ /* 0x0003e40000100800 */
[----:B-1----:R-:W-:Y:S02]  /*68cc0*/  IMAD.MOV.U32 R0, RZ, RZ, R205 ;  /* 0x000000ffff007224 */ /* 0x002fe400078e00cd */
[----:B------:R-:W-:Y:S04]  /*68cd0*/  STL [R1+0x391c], R202 ;  /* 0x00391cca01007387 */ /* 0x000fe80000100800 */
[----:B------:R1:W-:Y:S04]  /*68ce0*/  STL [R1+0x3910], R0 ;  /* 0x0039100001007387 */ /* 0x0003e80000100800 */
[----:B------:R-:W4:Y:S04]  /*68cf0*/  LDL.LU.64 R212, [R1+0x3978] ;  /* 0x0039780001d47983 */ /* 0x000f280000300a00 */
[----:B------:R-:W4:Y:S01]  /*68d00*/  LDL.LU.64 R210, [R1+0x3980] ;  /* 0x0039800001d27983 */ /* 0x000f220000300a00 */
[----:B-1----:R-:W-:-:S05]  /*68d10*/  IMAD.MOV.U32 R0, RZ, RZ, R203 ;  /* 0x000000ffff007224 */ /* 0x002fca00078e00cb */
[----:B------:R1:W-:Y:S04]  /*68d20*/  STL [R1+0x3918], R0 ;  /* 0x0039180001007387 */ /* 0x0003e80000100800 */
[----:B--2---:R2:W-:Y:S04]  /*68d30*/  STL [R1+0x3924], R200 ;  /* 0x003924c801007387 */ /* 0x0045e80000100800 */
[----:B------:R-:W4:Y:S01]  /*68d40*/  LDL.LU.64 R204, [R1+0x3988] ;  /* 0x0039880001cc7983 */ /* 0x000f220000300a00 */
[----:B-1----:R-:W-:-:S03]  /*68d50*/  MOV R0, R201 ;  /* 0x000000c900007202 */ /* 0x002fc60000000f00 */
[----:B------:R-:W4:Y:S04]  /*68d60*/  LDL.LU.64 R202, [R1+0x27f0] ;  /* 0x0027f00001ca7983 */ /* 0x000f280000300a00 */
[----:B------:R1:W-:Y:S04]  /*68d70*/  STL [R1+0x3920], R0 ;  /* 0x0039200001007387 */ /* 0x0003e80000100800 */
[----:B---3--:R-:W-:Y:S04]  /*68d80*/  STL [R1+0x392c], R220 ;  /* 0x00392cdc01007387 */ /* 0x008fe80000100800 */
[----:B--2---:R-:W2:Y:S01]  /*68d90*/  LDL.LU.64 R200, [R1+0x2688] ;  /* 0x0026880001c87983 */ /* 0x004ea20000300a00 */
[----:B-1----:R-:W-:-:S03]  /*68da0*/  IMAD.MOV.U32 R0, RZ, RZ, R221 ;  /* 0x000000ffff007224 */ /* 0x002fc600078e00dd */
[----:B----4-:R-:W-:Y:S04]  /*68db0*/  STL [R1+0x3934], R218 ;  /* 0x003934da01007387 */ /* 0x010fe80000100800 */
[----:B------:R1:W-:Y:S04]  /*68dc0*/  STL [R1+0x3928], R0 ;  /* 0x0039280001007387 */ /* 0x0003e80000100800 */
[----:B------:R-:W-:Y:S01]  /*68dd0*/  STL [R1+0x393c], R216 ;  /* 0x00393cd801007387 */ /* 0x000fe20000100800 */
[----:B-1----:R-:W-:-:S05]  /*68de0*/  IMAD.MOV.U32 R0, RZ, RZ, R219 ;  /* 0x000000ffff007224 */ /* 0x002fca00078e00db */
[----:B------:R1:W-:Y:S04]  /*68df0*/  STL [R1+0x3930], R0 ;  /* 0x0039300001007387 */ /* 0x0003e80000100800 */
[----:B------:R-:W-:Y:S01]  /*68e00*/  STL [R1+0x3944], R214 ;  /* 0x003944d601007387 */ /* 0x000fe20000100800 */
[----:B-1----:R-:W-:-:S05]  /*68e10*/  MOV R0, R217 ;  /* 0x000000d900007202 */ /* 0x002fca0000000f00 */
[----:B------:R1:W-:Y:S04]  /*68e20*/  STL [R1+0x3938], R0 ;  /* 0x0039380001007387 */ /* 0x0003e80000100800 */
[----:B------:R-:W-:Y:S01]  /*68e30*/  STL [R1+0x394c], R208 ;  /* 0x00394cd001007387 */ /* 0x000fe20000100800 */
[----:B-1----:R-:W-:-:S05]  /*68e40*/  IMAD.MOV.U32 R0, RZ, RZ, R215 ;  /* 0x000000ffff007224 */ /* 0x002fca00078e00d7 */
[----:B------:R1:W-:Y:S04]  /*68e50*/  STL [R1+0x3940], R0 ;  /* 0x0039400001007387 */ /* 0x0003e80000100800 */
[----:B------:R-:W-:Y:S01]  /*68e60*/  STL [R1+0x3954], R206 ;  /* 0x003954ce01007387 */ /* 0x000fe20000100800 */
[----:B-1----:R-:W-:-:S05]  /*68e70*/  IMAD.MOV.U32 R0, RZ, RZ, R209 ;  /* 0x000000ffff007224 */ /* 0x002fca00078e00d1 */
[----:B------:R1:W-:Y:S04]  /*68e80*/  STL [R1+0x3948], R0 ;  /* 0x0039480001007387 */ /* 0x0003e80000100800 */
[----:B------:R-:W-:Y:S01]  /*68e90*/  STL [R1+0x395c], R170 ;  /* 0x00395caa01007387 */ /* 0x000fe20000100800 */
[----:B-1----:R-:W-:-:S05]  /*68ea0*/  MOV R0, R207 ;  /* 0x000000cf00007202 */ /* 0x002fca0000000f00 */
[----:B------:R1:W-:Y:S04]  /*68eb0*/  STL [R1+0x3950], R0 ;  /* 0x0039500001007387 */ /* 0x0003e80000100800 */
[----:B------:R-:W3:Y:S04]  /*68ec0*/  LDL.LU.64 R218, [R1+0x39b8] ;  /* 0x0039b80001da7983 */ /* 0x000ee80000300a00 */
[----:B------:R-:W-:Y:S04]  /*68ed0*/  STL [R1+0x3958], R171 ;  /* 0x003958ab01007387 */ /* 0x000fe80000100800 */
[----:B------:R-:W4:Y:S04]  /*68ee0*/  LDL.LU.64 R216, [R1+0x39c0] ;  /* 0x0039c00001d87983 */ /* 0x000f280000300a00 */
[----:B------:R-:W-:Y:S04]  /*68ef0*/  STL [R1+0x3964], R152 ;  /* 0x0039649801007387 */ /* 0x000fe80000100800 */
[----:B------:R-:W4:Y:S04]  /*68f00*/  LDL.LU.64 R214, [R1+0x39c8] ;  /* 0x0039c80001d67983 */ /* 0x000f280000300a00 */
[----:B------:R-:W-:Y:S04]  /*68f10*/  STL [R1+0x3960], R153 ;  /* 0x0039609901007387 */ /* 0x000fe80000100800 */
[----:B------:R-:W4:Y:S04]  /*68f20*/  LDL.LU.64 R208, [R1+0x2838] ;  /* 0x0028380001d07983 */ /* 0x000f280000300a00 */
[----:B------:R-:W-:Y:S04]  /*68f30*/  STL [R1+0x396c], R2 ;  /* 0x00396c0201007387 */ /* 0x000fe80000100800 */
[----:B------:R-:W4:Y:S04]  /*68f40*/  LDL.LU.64 R206, [R1+0x26b8] ;  /* 0x0026b80001ce7983 */ /* 0x000f280000300a00 */
[----:B------:R-:W-:Y:S01]  /*68f50*/  STL [R1+0x3968], R3 ;  /* 0x0039680301007387 */ /* 0x000fe20000100800 */
[----:B-1----:R-:W-:-:S03]  /*68f60*/  IMAD.MOV.U32 R0, RZ, RZ, R213 ;  /* 0x000000ffff007224 */ /* 0x002fc600078e00d5 */
[----:B------:R-:W-:Y:S04]  /*68f70*/  STL [R1+0x3974], R212 ;  /* 0x003974d401007387 */ /* 0x000fe80000100800 */
[----:B------:R-:W-:Y:S04]  /*68f80*/  STL [R1+0x397c], R210 ;  /* 0x00397cd201007387 */ /* 0x000fe80000100800 */
[----:B------:R1:W-:Y:S02]  /*68f90*/  STL [R1+0x3970], R0 ;  /* 0x0039700001007387 */ /* 0x0003e40000100800 */
[----:B-1----:R-:W-:-:S02]  /*68fa0*/  IMAD.MOV.U32 R0, RZ, RZ, R211 ;  /* 0x000000ffff007224 */ /* 0x002fc400078e00d3 */
[----:B------:R-:W-:Y:S04]  /*68fb0*/  STL [R1+0x3984], R204 ;  /* 0x003984cc01007387 */ /* 0x000fe80000100800 */
[----:B------:R1:W-:Y:S04]  /*68fc0*/  STL [R1+0x3978], R0 ;  /* 0x0039780001007387 */ /* 0x0003e80000100800 */
[----:B------:R-:W-:Y:S01]  /*68fd0*/  STL [R1+0x398c], R202 ;  /* 0x00398cca01007387 */ /* 0x000fe20000100800 */
[----:B-1----:R-:W-:-:S05]  /*68fe0*/  MOV R0, R205 ;  /* 0x000000cd00007202 */ /* 0x002fca0000000f00 */
[----:B------:R1:W-:Y:S04]  /*68ff0*/  STL [R1+0x3980], R0 ;  /* 0x0039800001007387 */ /* 0x0003e80000100800 */
[----:B--2---:R-:W-:Y:S01]  /*69000*/  STL [R1+0x3994], R200 ;  /* 0x003994c801007387 */ /* 0x004fe20000100800 */
[----:B-1----:R-:W-:-:S05]  /*69010*/  IMAD.MOV.U32 R0, RZ, RZ, R203 ;  /* 0x000000ffff007224 */ /* 0x002fca00078e00cb */
[----:B------:R1:W-:Y:S04]  /*69020*/  STL [R1+0x3988], R0 ;  /* 0x0039880001007387 */ /* 0x0003e80000100800 */
[----:B------:R-:W2:Y:S01]  /*69030*/  LDL.LU.64 R204, [R1+0x39f8] ;  /* 0x0039f80001cc7983 */ /* 0x000ea20000300a00 */
[----:B-1----:R-:W-:-:S05]  /*69040*/  IMAD.MOV.U32 R0, RZ, RZ, R201 ;  /* 0x000000ffff007224 */ /* 0x002fca00078e00c9 */
[----:B------:R3:W-:Y:S04]  /*69050*/  STL [R1+0x3990], R0 ;  /* 0x0039900001007387 */ /* 0x0007e80000100800 */
[----:B------:R-:W-:Y:S04]  /*69060*/  STL [R1+0x399c], R230 ;  /* 0x00399ce601007387 */ /* 0x000fe80000100800 */
[----:B------:R-:W-:Y:S04]  /*69070*/  STL [R1+0x3998], R231 ;  /* 0x003998e701007387 */ /* 0x000fe80000100800 */
[----:B------:R-:W-:Y:S04]  /*69080*/  STL [R1+0x39a4], R156 ;  /* 0x0039a49c01007387 */ /* 0x000fe80000100800 */
[----:B------:R-:W2:Y:S04]  /*69090*/  LDL.LU.64 R212, [R1+0x3a00] ;  /* 0x003a000001d47983 */ /* 0x000ea80000300a00 */
[----:B------:R-:W-:Y:S04]  /*690a0*/  STL [R1+0x39a0], R157 ;  /* 0x0039a09d01007387 */ /* 0x000fe80000100800 */
[----:B------:R-:W2:Y:S04]  /*690b0*/  LDL.LU.64 R210, [R1+0x3a08] ;  /* 0x003a080001d27983 */ /* 0x000ea80000300a00 */
[----:B------:R-:W-:Y:S04]  /*690c0*/  STL [R1+0x39ac], R8 ;  /* 0x0039ac0801007387 */ /* 0x000fe80000100800 */
[----:B------:R-:W2:Y:S04]  /*690d0*/  LDL.LU.64 R202, [R1+0x28a0] ;  /* 0x0028a00001ca7983 */ /* 0x000ea80000300a00 */
[----:B------:R-:W-:Y:S04]  /*690e0*/  STL [R1+0x39a8], R9 ;  /* 0x0039a80901007387 */ /* 0x000fe80000100800 */
[----:B------:R-:W2:Y:S01]  /*690f0*/  LDL.LU.64 R200, [R1+0x2730] ;  /* 0x0027300001c87983 */ /* 0x000ea20000300a00 */
[----:B---3--:R-:W-:-:S03]  /*69100*/  MOV R0, R219 ;  /* 0x000000db00007202 */ /* 0x008fc60000000f00 */
[----:B------:R-:W-:Y:S04]  /*69110*/  STL [R1+0x39b4], R218 ;  /* 0x0039b4da01007387 */ /* 0x000fe80000100800 */
[----:B----4-:R-:W-:Y:S04]  /*69120*/  STL [R1+0x39bc], R216 ;  /* 0x0039bcd801007387 */ /* 0x010fe80000100800 */
        /* <DEDUP_REMOVED lines=13> */
[----:B------:R-:W3:Y:S04]  /*69200*/  LDL.LU.64 R208, [R1+0x3a38] ;  /* 0x003a380001d07983 */ /* 0x000ee80000300a00 */
[----:B------:R-:W-:Y:S04]  /*69210*/  STL [R1+0x39d8], R239 ;  /* 0x0039d8ef01007387 */ /* 0x000fe80000100800 */
[----:B------:R-:W-:Y:S04]  /*69220*/  STL [R1+0x39e4], R160 ;  /* 0x0039e4a001007387 */ /* 0x000fe80000100800 */
[----:B------:R-:W-:Y:S04]  /*69230*/  STL [R1+0x39e0], R161 ;  /* 0x0039e0a101007387 */ /* 0x000fe80000100800 */
[----:B------:R-:W4:Y:S04]  /*69240*/  LDL.LU.64 R220, [R1+0x3a40] ;  /* 0x003a400001dc7983 */ /* 0x000f280000300a00 */
[----:B------:R-:W-:Y:S04]  /*69250*/  STL [R1+0x39ec], R18 ;  /* 0x0039ec1201007387 */ /* 0x000fe80000100800 */
[----:B------:R-:W4:Y:S04]  /*69260*/  LDL.LU.64 R218, [R1+0x3a48] ;  /* 0x003a480001da7983 */ /* 0x000f280000300a00 */
[----:B------:R-:W-:Y:S04]  /*69270*/  STL [R1+0x39e8], R19 ;  /* 0x0039e81301007387 */ /* 0x000fe80000100800 */
[----:B------:R-:W4:Y:S04]  /*69280*/  LDL.LU.64 R214, [R1+0x28f8] ;  /* 0x0028f80001d67983 */ /* 0x000f280000300a00 */
[----:B--2---:R2:W-:Y:S04]  /*69290*/  STL [R1+0x39f4], R204 ;  /* 0x0039f4cc01007387 */ /* 0x0045e80000100800 */
[----:B------:R-:W4:Y:S01]  /*692a0*/  LDL.LU.64 R206, [R1+0x2770] ;  /* 0x0027700001ce7983 */ /* 0x000f220000300a00 */
[----:B-1----:R-:W-:-:S03]  /*692b0*/  IMAD.MOV.U32 R0, RZ, RZ, R205 ;  /* 0x000000ffff007224 */ /* 0x002fc600078e00cd */
[----:B--2---:R-:W2:Y:S04]  /*692c0*/  LDL.LU.64 R204, [R1+0x25d8] ;  /* 0x0025d80001cc7983 */ /* 0x004ea80000300a00 */
[----:B------:R1:W-:Y:S02]  /*692d0*/  STL [R1+0x39f0], R0 ;  /* 0x0039f00001007387 */ /* 0x0003e40000100800 */
[----:B-1----:R-:W-:Y:S02]  /*692e0*/  MOV R0, R213 ;  /* 0x000000d500007202 */ /* 0x002fe40000000f00 */
[----:B------:R-:W-:Y:S04]  /*692f0*/  STL [R1+0x39fc], R212 ;  /* 0x0039fcd401007387 */ /* 0x000fe80000100800 */
[----:B------:R-:W-:Y:S04]  /*69300*/  STL [R1+0x3a04], R210 ;  /* 0x003a04d201007387 */ /* 0x000fe80000100800 */
        /* <DEDUP_REMOVED lines=10> */
[----:B------:R-:W2:Y:S04]  /*693b0*/  LDL.LU.64 R202, [R1+0x3a78] ;  /* 0x003a780001ca7983 */ /* 0x000ea80000300a00 */
[----:B------:R-:W-:Y:S04]  /*693c0*/  STL [R1+0x3a18], R247 ;  /* 0x003a18f701007387 */ /* 0x000fe80000100800 */
[----:B------:R-:W-:Y:S04]  /*693d0*/  STL [R1+0x3a24], R164 ;  /* 0x003a24a401007387 */ /* 0x000fe80000100800 */
[----:B------:R-:W2:Y:S04]  /*693e0*/  LDL.LU.64 R216, [R1+0x3a80] ;  /* 0x003a800001d87983 */ /* 0x000ea80000300a00 */
[----:B------:R-:W-:Y:S04]  /*693f0*/  STL [R1+0x3a20], R165 ;  /* 0x003a20a501007387 */ /* 0x000fe80000100800 */
[----:B------:R-:W-:Y:S04]  /*69400*/  STL [R1+0x3a2c], R20 ;  /* 0x003a2c1401007387 */ /* 0x000fe80000100800 */
[----:B------:R-:W2:Y:S04]  /*69410*/  LDL.LU.64 R212, [R1+0x3a88] ;  /* 0x003a880001d47983 */ /* 0x000ea80000300a00 */
[----:B------:R-:W-:Y:S04]  /*69420*/  STL [R1+0x3a28], R21 ;  /* 0x003a281501007387 */ /* 0x000fe80000100800 */
[----:B------:R-:W2:Y:S04]  /*69430*/  LDL.LU.64 R210, [R1+0x2938] ;  /* 0x0029380001d27983 */ /* 0x000ea80000300a00 */
[----:B---3--:R3:W-:Y:S04]  /*69440*/  STL [R1+0x3a34], R208 ;  /* 0x003a34d001007387 */ /* 0x0087e80000100800 */
[----:B------:R-:W2:Y:S01]  /*69450*/  LDL.LU.64 R200, [R1+0x27c8] ;  /* 0x0027c80001c87983 */ /* 0x000ea20000300a00 */
[----:B-1----:R-:W-:-:S03]  /*69460*/  IMAD.MOV.U32 R0, RZ, RZ, R209 ;  /* 0x000000ffff007224 */ /* 0x002fc600078e00d1 */
[----:B---3--:R-:W3:Y:S04]  /*69470*/  LDL.LU.64 R208, [R1+0x2660] ;  /* 0x0026600001d07983 */ /* 0x008ee80000300a00 */
[----:B------:R1:W-:Y:S04]  /*69480*/  STL [R1+0x3a30], R0 ;  /* 0x003a300001007387 */ /* 0x0003e80000100800 */
[----:B----4-:R-:W-:Y:S01]  /*69490*/  STL [R1+0x3a3c], R220 ;  /* 0x003a3cdc01007387 */ /* 0x010fe20000100800 */
[----:B-1----:R-:W-:-:S03]  /*694a0*/  IMAD.MOV.U32 R0, RZ, RZ, R221 ;  /* 0x000000ffff007224 */ /* 0x002fc600078e00dd */
        /* <DEDUP_REMOVED lines=8> */
[----:B--2---:R-:W-:Y:S01]  /*69530*/  STL [R1+0x3a5c], R204 ;  /* 0x003a5ccc01007387 */ /* 0x004fe20000100800 */
[----:B-1----:R-:W-:-:S05]  /*69540*/  IMAD.MOV.U32 R0, RZ, RZ, R207 ;  /* 0x000000ffff007224 */ /* 0x002fca00078e00cf */
[----:B------:R1:W-:Y:S04]  /*69550*/  STL [R1+0x3a50], R0 ;  /* 0x003a500001007387 */ /* 0x0003e80000100800 */
[----:B------:R-:W2:Y:S01]  /*69560*/  LDL.LU.64 R206, [R1+0x3ab8] ;  /* 0x003ab80001ce7983 */ /* 0x000ea20000300a00 */
[----:B-1----:R-:W-:-:S03]  /*69570*/  MOV R0, R205 ;  /* 0x000000cd00007202 */ /* 0x002fc60000000f00 */
[----:B------:R-:W-:Y:S04]  /*69580*/  STL [R1+0x3a64], R168 ;  /* 0x003a64a801007387 */ /* 0x000fe80000100800 */
[----:B------:R1:W-:Y:S04]  /*69590*/  STL [R1+0x3a58], R0 ;  /* 0x003a580001007387 */ /* 0x0003e80000100800 */
[----:B------:R-:W-:Y:S04]  /*695a0*/  STL [R1+0x3a60], R169 ;  /* 0x003a60a901007387 */ /* 0x000fe80000100800 */
[----:B------:R-:W4:Y:S04]  /*695b0*/  LDL.LU.64 R220, [R1+0x3ac0] ;  /* 0x003ac00001dc7983 */ /* 0x000f280000300a00 */
[----:B------:R-:W-:Y:S04]  /*695c0*/  STL [R1+0x3a6c], R22 ;  /* 0x003a6c1601007387 */ /* 0x000fe80000100800 */
[----:B------:R-:W4:Y:S04]  /*695d0*/  LDL.LU.64 R218, [R1+0x3ac8] ;  /* 0x003ac80001da7983 */ /* 0x000f280000300a00 */
[----:B------:R-:W-:Y:S04]  /*695e0*/  STL [R1+0x3a68], R23 ;  /* 0x003a681701007387 */ /* 0x000fe80000100800 */
[----:B------:R-:W4:Y:S04]  /*695f0*/  LDL.LU.64 R214, [R1+0x3ad0] ;  /* 0x003ad00001d67983 */ /* 0x000f280000300a00 */
        /* <DEDUP_REMOVED lines=15> */
[----:B---3--:R-:W-:Y:S01]  /*696f0*/  STL [R1+0x3a9c], R208 ;  /* 0x003a9cd001007387 */ /* 0x008fe20000100800 */
[----:B-1----:R-:W-:-:S05]  /*69700*/  IMAD.MOV.U32 R0, RZ, RZ, R201 ;  /* 0x000000ffff007224 */ /* 0x002fca00078e00c9 */
[----:B------:R1:W-:Y:S04]  /*69710*/  STL [R1+0x3a90], R0 ;  /* 0x003a900001007387 */ /* 0x0003e80000100800 */
[----:B------:R-:W3:Y:S04]  /*69720*/  LDL.LU.64 R200, [R1+0x3af8] ;  /* 0x003af80001c87983 */ /* 0x000ee80000300a00 */
[----:B------:R-:W3:Y:S01]  /*69730*/  LDL.LU.64 R212, [R1+0x3b00] ;  /* 0x003b000001d47983 */ /* 0x000ee20000300a00 */
[----:B-1----:R-:W-:-:S05]  /*69740*/  MOV R0, R209 ;  /* 0x000000d100007202 */ /* 0x002fca0000000f00 */
[----:B------:R1:W-:Y:S04]  /*69750*/  STL [R1+0x3a98], R0 ;  /* 0x003a980001007387 */ /* 0x0003e80000100800 */
[----:B------:R-:W-:Y:S04]  /*69760*/  STL [R1+0x3aa4], R228 ;  /* 0x003aa4e401007387 */ /* 0x000fe80000100800 */
[----:B------:R-:W-:Y:S04]  /*69770*/  STL [R1+0x3aa0], R229 ;  /* 0x003aa0e501007387 */ /* 0x000fe80000100800 */
[----:B------:R-:W3:Y:S04]  /*69780*/  LDL.LU.64 R216, [R1+0x3b08] ;  /* 0x003b080001d87983 */ /* 0x000ee80000300a00 */
[----:B------:R-:W-:Y:S04]  /*69790*/  STL [R1+0x3aac], R154 ;  /* 0x003aac9a01007387 */ /* 0x000fe80000100800 */
[----:B------:R-:W-:Y:S04]  /*697a0*/  STL [R1+0x3aa8], R155 ;  /* 0x003aa89b01007387 */ /* 0x000fe80000100800 */
[----:B------:R-:W3:Y:S04]  /*697b0*/  LDL.LU.64 R210, [R1+0x3b10] ;  /* 0x003b100001d27983 */ /* 0x000ee80000300a00 */
[----:B--2---:R2:W-:Y:S04]  /*697c0*/  STL [R1+0x3ab4], R206 ;  /* 0x003ab4ce01007387 */ /* 0x0045e80000100800 */
[----:B------:R-:W3:Y:S01]  /*697d0*/  LDL.LU.64 R208, [R1+0x2878] ;  /* 0x0028780001d07983 */ /* 0x000ee20000300a00 */
[----:B-1----:R-:W-:-:S03]  /*697e0*/  IMAD.MOV.U32 R0, RZ, RZ, R207 ;  /* 0x000000ffff007224 */ /* 0x002fc600078e00cf */
[----:B--2---:R-:W2:Y:S04]  /*697f0*/  LDL.LU.64 R206, [R1+0x2708] ;  /* 0x0027080001ce7983 */ /* 0x004ea80000300a00 */
        /* <DEDUP_REMOVED lines=11> */
[----:B------:R-:W4:Y:S01]  /*698b0*/  LDL.LU.64 R218, [R1+0x3b38] ;  /* 0x003b380001da7983 */ /* 0x000f220000300a00 */
[----:B-1----:R-:W-:-:S05]  /*698c0*/  IMAD.MOV.U32 R0, RZ, RZ, R205 ;  /* 0x000000ffff007224 */ /* 0x002fca00078e00cd */
[----:B------:R1:W-:Y:S04]  /*698d0*/  STL [R1+0x3ad0], R0 ;  /* 0x003ad00001007387 */ /* 0x0003e80000100800 */
[----:B------:R1:W-:Y:S04]  /*698e0*/  STL [R1+0x3adc], R202 ;  /* 0x003adcca01007387 */ /* 0x0003e80000100800 */
[----:B------:R-:W4:Y:S01]  /*698f0*/  LDL.LU.64 R204, [R1+0x3b40] ;  /* 0x003b400001cc7983 */ /* 0x000f220000300a00 */
[----:B-1----:R-:W-:-:S05]  /*69900*/  MOV R0, R203 ;  /* 0x000000cb00007202 */ /* 0x002fca0000000f00 */
[----:B------:R3:W-:Y:S04]  /*69910*/  STL [R1+0x3ad8], R0 ;  /* 0x003ad80001007387 */ /* 0x0007e80000100800 */
[----:B------:R-:W-:Y:S04]  /*69920*/  STL [R1+0x3ae4], R236 ;  /* 0x003ae4ec01007387 */ /* 0x000fe80000100800 */
[----:B------:R-:W-:Y:S04]  /*69930*/  STL [R1+0x3ae0], R237 ;  /* 0x003ae0ed01007387 */ /* 0x000fe80000100800 */
[----:B------:R-:W4:Y:S04]  /*69940*/  LDL.LU.64 R214, [R1+0x3b48] ;  /* 0x003b480001d67983 */ /* 0x000f280000300a00 */
[----:B------:R-:W-:Y:S04]  /*69950*/  STL [R1+0x3aec], R158 ;  /* 0x003aec9e01007387 */ /* 0x000fe80000100800 */
[----:B------:R-:W-:Y:S04]  /*69960*/  STL [R1+0x3ae8], R159 ;  /* 0x003ae89f01007387 */ /* 0x000fe80000100800 */
[----:B------:R-:W4:Y:S01]  /*69970*/  LDL.LU.64 R202, [R1+0x3b50] ;  /* 0x003b500001ca7983 */ /* 0x000f220000300a00 */
[----:B---3--:R-:W-:-:S03]  /*69980*/  IMAD.MOV.U32 R0, RZ, RZ, R201 ;  /* 0x000000ffff007224 */ /* 0x008fc600078e00c9 */
[----:B------:R1:W-:Y:S04]  /*69990*/  STL [R1+0x3af4], R200 ;  /* 0x003af4c801007387 */ /* 0x0003e80000100800 */
[----:B------:R-:W-:Y:S04]  /*699a0*/  STL [R1+0x3afc], R212 ;  /* 0x003afcd401007387 */ /* 0x000fe80000100800 */
[----:B------:R3:W-:Y:S04]  /*699b0*/  STL [R1+0x3af0], R0 ;  /* 0x003af00001007387 */ /* 0x0007e80000100800 */
[----:B-1----:R-:W4:Y:S01]  /*699c0*/  LDL.LU.64 R200, [R1+0x28e8] ;  /* 0x0028e80001c87983 */ /* 0x002f220000300a00 */
[----:B---3--:R-:W-:-:S03]  /*699d0*/  IMAD.MOV.U32 R0, RZ, RZ, R213 ;  /* 0x000000ffff007224 */ /* 0x008fc600078e00d5 */
[----:B------:R-:W-:Y:S04]  /*699e0*/  STL [R1+0x3b04], R216 ;  /* 0x003b04d801007387 */ /* 0x000fe80000100800 */
[----:B------:R1:W-:Y:S04]  /*699f0*/  STL [R1+0x3af8], R0 ;  /* 0x003af80001007387 */ /* 0x0003e80000100800 */
[----:B------:R-:W3:Y:S01]  /*69a00*/  LDL.LU.64 R212, [R1+0x2760] ;  /* 0x0027600001d47983 */ /* 0x000ee20000300a00 */
[----:B-1----:R-:W-:-:S03]  /*69a10*/  MOV R0, R217 ;  /* 0x000000d900007202 */ /* 0x002fc60000000f00 */
[----:B------:R-:W-:Y:S04]  /*69a20*/  STL [R1+0x3b0c], R210 ;  /* 0x003b0cd201007387 */ /* 0x000fe80000100800 */
        /* <DEDUP_REMOVED lines=11> */
[----:B------:R-:W2:Y:S04]  /*69ae0*/  LDL.LU.64 R216, [R1+0x3b80] ;  /* 0x003b800001d87983 */ /* 0x000ea80000300a00 */
[----:B------:R-:W-:Y:S04]  /*69af0*/  STL [R1+0x3b20], R245 ;  /* 0x003b20f501007387 */ /* 0x000fe80000100800 */
[----:B------:R-:W-:Y:S04]  /*69b00*/  STL [R1+0x3b2c], R162 ;  /* 0x003b2ca201007387 */ /* 0x000fe80000100800 */
[----:B------:R-:W2:Y:S04]  /*69b10*/  LDL.LU.64 R208, [R1+0x3b88] ;  /* 0x003b880001d07983 */ /* 0x000ea80000300a00 */
[----:B------:R-:W-:Y:S04]  /*69b20*/  STL [R1+0x3b28], R163 ;  /* 0x003b28a301007387 */ /* 0x000fe80000100800 */
[----:B----4-:R-:W-:Y:S04]  /*69b30*/  STL [R1+0x3b34], R218 ;  /* 0x003b34da01007387 */ /* 0x010fe80000100800 */
[----:B------:R-:W4:Y:S01]  /*69b40*/  LDL.LU.64 R206, [R1+0x3b90] ;  /* 0x003b900001ce7983 */ /* 0x000f220000300a00 */
[----:B-1----:R-:W-:-:S03]  /*69b50*/  IMAD.MOV.U32 R0, RZ, RZ, R219 ;  /* 0x000000ffff007224 */ /* 0x002fc600078e00db */
[----:B------:R-:W-:Y:S04]  /*69b60*/  STL [R1+0x3b3c], R204 ;  /* 0x003b3ccc01007387 */ /* 0x000fe80000100800 */
[----:B------:R1:W-:Y:S02]  /*69b70*/  STL [R1+0x3b30], R0 ;  /* 0x003b300001007387 */ /* 0x0003e40000100800 */
[----:B-1----:R-:W-:Y:S02]  /*69b80*/  IMAD.MOV.U32 R0, RZ, RZ, R205 ;  /* 0x000000ffff007224 */ /* 0x002fe400078e00cd */
[----:B------:R-:W4:Y:S04]  /*69b90*/  LDL.LU.64 R204, [R1+0x3b98] ;  /* 0x003b980001cc7983 */ /* 0x000f280000300a00 */
[----:B------:R1:W-:Y:S04]  /*69ba0*/  STL [R1+0x3b38], R0 ;  /* 0x003b380001007387 */ /* 0x0003e80000100800 */
[----:B------:R-:W-:Y:S04]  /*69bb0*/  STL [R1+0x3b44], R214 ;  /* 0x003b44d601007387 */ /* 0x000fe80000100800 */
        /* <DEDUP_REMOVED lines=8> */
[----:B------:R3:W-:Y:S01]  /*69c40*/  STL [R1+0x3b54], R200 ;  /* 0x003b54c801007387 */ /* 0x0007e20000100800 */
[----:B-1----:R-:W-:-:S03]  /*69c50*/  IMAD.MOV.U32 R0, RZ, RZ, R201 ;  /* 0x000000ffff007224 */ /* 0x002fc600078e00c9 */
[----:B---3--:R-:W3:Y:S04]  /*69c60*/  LDL.LU.64 R200, [R1+0x2670] ;  /* 0x0026700001c87983 */ /* 0x008ee80000300a00 */
[----:B------:R1:W-:Y:S04]  /*69c70*/  STL [R1+0x3b50], R0 ;  /* 0x003b500001007387 */ /* 0x0003e80000100800 */
[----:B------:R-:W-:Y:S01]  /*69c80*/  STL [R1+0x3b5c], R212 ;  /* 0x003b5cd401007387 */ /* 0x000fe20000100800 */
[----:B-1----:R-:W-:-:S03]  /*69c90*/  MOV R0, R213 ;  /* 0x000000d500007202 */ /* 0x002fc60000000f00 */
[----:B------:R-:W-:Y:S04]  /*69ca0*/  STL [R1+0x3b64], R248 ;  /* 0x003b64f801007387 */ /* 0x000fe80000100800 */
[----:B------:R1:W-:Y:S04]  /*69cb0*/  STL [R1+0x3b58], R0 ;  /* 0x003b580001007387 */ /* 0x0003e80000100800 */
[----:B------:R-:W-:Y:S04]  /*69cc0*/  STL [R1+0x3b60], R249 ;  /* 0x003b60f901007387 */ /* 0x000fe80000100800 */
[----:B------:R-:W-:Y:S04]  /*69cd0*/  STL [R1+0x3b6c], R166 ;  /* 0x003b6ca601007387 */ /* 0x000fe80000100800 */
[----:B------:R-:W3:Y:S04]  /*69ce0*/  LDL.LU.64 R214, [R1+0x3bc8] ;  /* 0x003bc80001d67983 */ /* 0x000ee80000300a00 */
[----:B------:R-:W-:Y:S04]  /*69cf0*/  STL [R1+0x3b68], R167 ;  /* 0x003b68a701007387 */ /* 0x000fe80000100800 */
[----:B--2---:R2:W-:Y:S01]  /*69d00*/  STL [R1+0x3b74], R210 ;  /* 0x003b74d201007387 */ /* 0x0045e20000100800 */
[----:B-1----:R-:W-:-:S03]  /*69d10*/  IMAD.MOV.U32 R0, RZ, RZ, R211 ;  /* 0x000000ffff007224 */ /* 0x002fc600078e00d3 */
[----:B------:R-:W3:Y:S04]  /*69d20*/  LDL.LU.64 R212, [R1+0x3bd0] ;  /* 0x003bd00001d47983 */ /* 0x000ee80000300a00 */
[----:B------:R-:W-:Y:S04]  /*69d30*/  STL [R1+0x3b7c], R216 ;  /* 0x003b7cd801007387 */ /* 0x000fe80000100800 */
[----:B------:R1:W-:Y:S04]  /*69d40*/  STL [R1+0x3b70], R0 ;  /* 0x003b700001007387 */ /* 0x0003e80000100800 */
[----:B--2---:R-:W2:Y:S01]  /*69d50*/  LDL.LU.64 R210, [R1+0x3bd8] ;  /* 0x003bd80001d27983 */ /* 0x004ea20000300a00 */
[----:B-1----:R-:W-:-:S03]  /*69d60*/  IMAD.MOV.U32 R0, RZ, RZ, R217 ;  /* 0x000000ffff007224 */ /* 0x002fc600078e00d9 */
[----:B------:R-:W-:Y:S04]  /*69d70*/  STL [R1+0x3b84], R208 ;  /* 0x003b84d001007387 */ /* 0x000fe80000100800 */
[----:B------:R1:W-:Y:S04]  /*69d80*/  STL [R1+0x3b78], R0 ;  /* 0x003b780001007387 */ /* 0x0003e80000100800 */
[----:B------:R-:W2:Y:S01]  /*69d90*/  LDL.LU.64 R216, [R1+0x3be0] ;  /* 0x003be00001d87983 */ /* 0x000ea20000300a00 */
[----:B-1----:R-:W-:-:S03]  /*69da0*/  MOV R0, R209 ;  /* 0x000000d100007202 */ /* 0x002fc60000000f00 */
[----:B----4-:R-:W-:Y:S04]  /*69db0*/  STL [R1+0x3b8c], R206 ;  /* 0x003b8cce01007387 */ /* 0x010fe80000100800 */
[----:B------:R1:W-:Y:S04]  /*69dc0*/  STL [R1+0x3b80], R0 ;  /* 0x003b800001007387 */ /* 0x0003e80000100800 */
[----:B------:R-:W4:Y:S01]  /*69dd0*/  LDL.LU.64 R208, [R1+0x3be8] ;  /* 0x003be80001d07983 */ /* 0x000f220000300a00 */
[----:B-1----:R-:W-:-:S03]  /*69de0*/  IMAD.MOV.U32 R0, RZ, RZ, R207 ;  /* 0x000000ffff007224 */ /* 0x002fc600078e00cf */
[----:B------:R-:W4:Y:S04]  /*69df0*/  LDL.LU.64 R206, [R1+0x2830] ;  /* 0x0028300001ce7983 */ /* 0x000f280000300a00 */
[----:B------:R1:W-:Y:S04]  /*69e00*/  STL [R1+0x3b88], R0 ;  /* 0x003b880001007387 */ /* 0x0003e80000100800 */
[----:B------:R1:W-:Y:S02]  /*69e10*/  STL [R1+0x3b94], R204 ;  /* 0x003b94cc01007387 */ /* 0x0003e40000100800 */
[----:B-1----:R-:W-:-:S02]  /*69e20*/  IMAD.MOV.U32 R0, RZ, RZ, R205 ;  /* 0x000000ffff007224 */ /* 0x002fc400078e00cd */
[----:B------:R-:W4:Y:S04]  /*69e30*/  LDL.LU.64 R204, [R1+0x26b0] ;  /* 0x0026b00001cc7983 */ /* 0x000f280000300a00 */
[----:B------:R1:W-:Y:S04]  /*69e40*/  STL [R1+0x3b90], R0 ;  /* 0x003b900001007387 */ /* 0x0003e80000100800 */
[----:B------:R-:W-:Y:S01]  /*69e50*/  STL [R1+0x3b9c], R220 ;  /* 0x003b9cdc01007387 */ /* 0x000fe20000100800 */
[----:B-1----:R-:W-:-:S03]  /*69e60*/  MOV R0, R221 ;  /* 0x000000dd00007202 */ /* 0x002fc60000000f00 */
        /* <DEDUP_REMOVED lines=8> */
[----:B---3--:R3:W-:Y:S01]  /*69ef0*/  STL [R1+0x3bb4], R200 ;  /* 0x003bb4c801007387 */ /* 0x0087e20000100800 */
[----:B-1----:R-:W-:-:S03]  /*69f00*/  MOV R0, R201 ;  /* 0x000000c900007202 */ /* 0x002fc60000000f00 */
[----:B---3--:R-:W3:Y:S04]  /*69f10*/  LDL.LU.64 R200, [R1+0x3c10] ;  /* 0x003c100001c87983 */ /* 0x008ee80000300a00 */
[----:B------:R1:W-:Y:S04]  /*69f20*/  STL [R1+0x3bb0], R0 ;  /* 0x003bb00001007387 */ /* 0x0003e80000100800 */
[----:B------:R-:W-:Y:S04]  /*69f30*/  STL [R1+0x3bbc], R226 ;  /* 0x003bbce201007387 */ /* 0x000fe80000100800 */
[----:B------:R-:W-:Y:S04]  /*69f40*/  STL [R1+0x3bb8], R227 ;  /* 0x003bb8e301007387 */ /* 0x000fe80000100800 */
[----:B------:R-:W3:Y:S01]  /*69f50*/  LDL.LU.64 R222, [R1+0x3c18] ;  /* 0x003c180001de7983 */ /* 0x000ee20000300a00 */
[----:B-1----:R-:W-:-:S03]  /*69f60*/  IMAD.MOV.U32 R0, RZ, RZ, R215 ;  /* 0x000000ffff007224 */ /* 0x002fc600078e00d7 */
[----:B------:R-:W-:Y:S04]  /*69f70*/  STL [R1+0x3bc4], R214 ;  /* 0x003bc4d601007387 */ /* 0x000fe80000100800 */
[----:B------:R-:W3:Y:S04]  /*69f80*/  LDL.LU.64 R220, [R1+0x3c20] ;  /* 0x003c200001dc7983 */ /* 0x000ee80000300a00 */
[----:B------:R1:W-:Y:S04]  /*69f90*/  STL [R1+0x3bc0], R0 ;  /* 0x003bc00001007387 */ /* 0x0003e80000100800 */
[----:B------:R2:W-:Y:S01]  /*69fa0*/  STL [R1+0x3bcc], R212 ;  /* 0x003bccd401007387 */ /* 0x0005e20000100800 */
[----:B-1----:R-:W-:-:S03]  /*69fb0*/  IMAD.MOV.U32 R0, RZ, RZ, R213 ;  /* 0x000000ffff007224 */ /* 0x002fc600078e00d5 */
[----:B------:R-:W3:Y:S04]  /*69fc0*/  LDL.LU.64 R214, [R1+0x3c28] ;  /* 0x003c280001d67983 */ /* 0x000ee80000300a00 */
[----:B--2---:R-:W-:Y:S04]  /*69fd0*/  STL [R1+0x3bd4], R210 ;  /* 0x003bd4d201007387 */ /* 0x004fe80000100800 */
[----:B------:R1:W-:Y:S04]  /*69fe0*/  STL [R1+0x3bc8], R0 ;  /* 0x003bc80001007387 */ /* 0x0003e80000100800 */
[----:B------:R-:W2:Y:S01]  /*69ff0*/  LDL.LU.64 R212, [R1+0x2888] ;  /* 0x0028880001d47983 */ /* 0x000ea20000300a00 */
[----:B-1----:R-:W-:-:S03]  /*6a000*/  MOV R0, R211 ;  /* 0x000000d300007202 */ /* 0x002fc60000000f00 */
[----:B------:R-:W-:Y:S04]  /*6a010*/  STL [R1+0x3bdc], R216 ;  /* 0x003bdcd801007387 */ /* 0x000fe80000100800 */
[----:B------:R1:W-:Y:S04]  /*6a020*/  STL [R1+0x3bd0], R0 ;  /* 0x003bd00001007387 */ /* 0x0003e80000100800 */
[----:B------:R-:W2:Y:S01]  /*6a030*/  LDL.LU.64 R210, [R1+0x2718] ;  /* 0x0027180001d27983 */ /* 0x000ea20000300a00 */
[----:B-1----:R-:W-:-:S03]  /*6a040*/  IMAD.MOV.U32 R0, RZ, RZ, R217 ;  /* 0x000000ffff007224 */ /* 0x002fc600078e00d9 */
[----:B----4-:R-:W-:Y:S04]  /*6a050*/  STL [R1+0x3be4], R208 ;  /* 0x003be4d001007387 */ /* 0x010fe80000100800 */
[----:B------:R1:W-:Y:S04]  /*6a060*/  STL [R1+0x3bd8], R0 ;  /* 0x003bd80001007387 */ /* 0x0003e80000100800 */
[----:B------:R-:W-:Y:S01]  /*6a070*/  STL [R1+0x3bec], R206 ;  /* 0x003becce01007387 */ /* 0x000fe20000100800 */
[----:B-1----:R-:W-:-:S05]  /*6a080*/  IMAD.MOV.U32 R0, RZ, RZ, R209 ;  /* 0x000000ffff007224 */ /* 0x002fca00078e00d1 */
[----:B------:R1:W-:Y:S04]  /*6a090*/  STL [R1+0x3be0], R0 ;  /* 0x003be00001007387 */ /* 0x0003e80000100800 */
[----:B------:R-:W4:Y:S01]  /*6a0a0*/  LDL.LU.64 R208, [R1+0x3c48] ;  /* 0x003c480001d07983 */ /* 0x000f220000300a00 */
[----:B-1----:R-:W-:-:S03]  /*6a0b0*/  MOV R0, R207 ;  /* 0x000000cf00007202 */ /* 0x002fc60000000f00 */
[----:B------:R-:W-:Y:S04]  /*6a0c0*/  STL [R1+0x3bf4], R204 ;  /* 0x003bf4cc01007387 */ /* 0x000fe80000100800 */
[----:B------:R1:W-:Y:S04]  /*6a0d0*/  STL [R1+0x3be8], R0 ;  /* 0x003be80001007387 */ /* 0x0003e80000100800 */
[----:B------:R-:W4:Y:S04]  /*6a0e0*/  LDL.LU.64 R206, [R1+0x3c50] ;  /* 0x003c500001ce7983 */ /* 0x000f280000300a00 */
[----:B------:R-:W4:Y:S01]  /*6a0f0*/  LDL.LU.64 R218, [R1+0x3c58] ;  /* 0x003c580001da7983 */ /* 0x000f220000300a00 */
[----:B-1----:R-:W-:-:S05]  /*6a100*/  IMAD.MOV.U32 R0, RZ, RZ, R205 ;  /* 0x000000ffff007224 */ /* 0x002fca00078e00cd */
[----:B------:R1:W-:Y:S04]  /*6a110*/  STL [R1+0x3bf0], R0 ;  /* 0x003bf00001007387 */ /* 0x0003e80000100800 */
[----:B------:R-:W-:Y:S04]  /*6a120*/  STL [R1+0x3bfc], R234 ;  /* 0x003bfcea01007387 */ /* 0x000fe80000100800 */
[----:B------:R-:W-:Y:S04]  /*6a130*/  STL [R1+0x3bf8], R235 ;  /* 0x003bf8eb01007387 */ /* 0x000fe80000100800 */
[----:B------:R-:W4:Y:S01]  /*6a140*/  LDL.LU.64 R204, [R1+0x3c60] ;  /* 0x003c600001cc7983 */ /* 0x000f220000300a00 */
[----:B-1----:R-:W-:-:S03]  /*6a150*/  IMAD.MOV.U32 R0, RZ, RZ, R203 ;  /* 0x000000ffff007224 */ /* 0x002fc600078e00cb */
[----:B------:R1:W-:Y:S04]  /*6a160*/  STL [R1+0x3c04], R202 ;  /* 0x003c04ca01007387 */ /* 0x0003e80000100800 */
[----:B-1----:R-:W4:Y:S04]  /*6a170*/  LDL.LU.64 R202, [R1+0x3c68] ;  /* 0x003c680001ca7983 */ /* 0x002f280000300a00 */
[----:B------:R1:W-:Y:S04]  /*6a180*/  STL [R1+0x3c00], R0 ;  /* 0x003c000001007387 */ /* 0x0003e80000100800 */
[----:B---3--:R3:W-:Y:S01]  /*6a190*/  STL [R1+0x3c0c], R200 ;  /* 0x003c0cc801007387 */ /* 0x0087e20000100800 */
[----:B-1----:R-:W-:-:S03]  /*6a1a0*/  MOV R0, R201 ;  /* 0x000000c900007202 */ /* 0x002fc60000000f00 */
[----:B------:R-:W4:Y:S04]  /*6a1b0*/  LDL.LU.64 R216, [R1+0x28f0] ;  /* 0x0028f00001d87983 */ /* 0x000f280000300a00 */
[----:B------:R-:W-:Y:S04]  /*6a1c0*/  STL [R1+0x3c14], R222 ;  /* 0x003c14de01007387 */ /* 0x000fe80000100800 */
[----:B------:R1:W-:Y:S04]  /*6a1d0*/  STL [R1+0x3c08], R0 ;  /* 0x003c080001007387 */ /* 0x0003e80000100800 */
[----:B---3--:R-:W3:Y:S01]  /*6a1e0*/  LDL.LU.64 R200, [R1+0x2768] ;  /* 0x0027680001c87983 */ /* 0x008ee20000300a00 */
[----:B-1----:R-:W-:-:S03]  /*6a1f0*/  IMAD.MOV.U32 R0, RZ, RZ, R223 ;  /* 0x000000ffff007224 */ /* 0x002fc600078e00df */
[----:B------:R-:W-:Y:S04]  /*6a200*/  STL [R1+0x3c1c], R220 ;  /* 0x003c1cdc01007387 */ /* 0x000fe80000100800 */
[----:B------:R1:W-:Y:S02]  /*6a210*/  STL [R1+0x3c10], R0 ;  /* 0x003c100001007387 */ /* 0x0003e40000100800 */
[----:B-1----:R-:W-:Y:S02]  /*6a220*/  IMAD.MOV.U32 R0, RZ, RZ, R221 ;  /* 0x000000ffff007224 */ /* 0x002fe400078e00dd */
[----:B------:R-:W-:Y:S04]  /*6a230*/  STL [R1+0x3c24], R214 ;  /* 0x003c24d601007387 */ /* 0x000fe80000100800 */
[----:B------:R1:W-:Y:S02]  /*6a240*/  STL [R1+0x3c18], R0 ;  /* 0x003c180001007387 */ /* 0x0003e40000100800 */
[----:B-1----:R-:W-:-:S02]  /*6a250*/  MOV R0, R215 ;  /* 0x000000d700007202 */ /* 0x002fc40000000f00 */
[----:B------:R-:W3:Y:S04]  /*6a260*/  LDL.LU.64 R214, [R1+0x3c88] ;  /* 0x003c880001d67983 */ /* 0x000ee80000300a00 */
[----:B------:R1:W-:Y:S04]  /*6a270*/  STL [R1+0x3c20], R0 ;  /* 0x003c200001007387 */ /* 0x0003e80000100800 */
[----:B--2---:R2:W-:Y:S01]  /*6a280*/  STL [R1+0x3c2c], R212 ;  /* 0x003c2cd401007387 */ /* 0x0045e20000100800 */
[----:B-1----:R-:W-:-:S03]  /*6a290*/  IMAD.MOV.U32 R0, RZ, RZ, R213 ;  /* 0x000000ffff007224 */ /* 0x002fc600078e00d5 */
[----:B--2---:R-:W2:Y:S04]  /*6a2a0*/  LDL.LU.64 R212, [R1+0x3c90] ;  /* 0x003c900001d47983 */ /* 0x004ea80000300a00 */
[----:B------:R1:W-:Y:S04]  /*6a2b0*/  STL [R1+0x3c28], R0 ;  /* 0x003c280001007387 */ /* 0x0003e80000100800 */
[----:B------:R1:W-:Y:S02]  /*6a2c0*/  STL [R1+0x3c34], R210 ;  /* 0x003c34d201007387 */ /* 0x0003e40000100800 */
[----:B-1----:R-:W-:-:S02]  /*6a2d0*/  IMAD.MOV.U32 R0, RZ, RZ, R211 ;  /* 0x000000ffff007224 */ /* 0x002fc400078e00d3 */
[----:B------:R-:W-:Y:S04]  /*6a2e0*/  STL [R1+0x3c3c], R242 ;  /* 0x003c3cf201007387 */ /* 0x000fe80000100800 */
[----:B------:R1:W-:Y:S04]  /*6a2f0*/  STL [R1+0x3c30], R0 ;  /* 0x003c300001007387 */ /* 0x0003e80000100800 */
[----:B------:R-:W2:Y:S04]  /*6a300*/  LDL.LU.64 R210, [R1+0x3c98] ;  /* 0x003c980001d27983 */ /* 0x000ea80000300a00 */
[----:B------:R-:W-:Y:S04]  /*6a310*/  STL [R1+0x3c38], R243 ;  /* 0x003c38f301007387 */ /* 0x000fe80000100800 */
[----:B----4-:R4:W-:Y:S01]  /*6a320*/  STL [R1+0x3c44], R208 ;  /* 0x003c44d001007387 */ /* 0x0109e20000100800 */
[----:B-1----:R-:W-:-:S03]  /*6a330*/  MOV R0, R209 ;  /* 0x000000d100007202 */ /* 0x002fc60000000f00 */
[----:B----4-:R-:W4:Y:S04]  /*6a340*/  LDL.LU.64 R208, [R1+0x3ca0] ;  /* 0x003ca00001d07983 */ /* 0x010f280000300a00 */
        /* <DEDUP_REMOVED lines=8> */
[----:B------:R1:W-:Y:S02]  /*6a3d0*/  STL [R1+0x3c50], R0 ;  /* 0x003c500001007387 */ /* 0x0003e40000100800 */
[----:B-1----:R-:W-:Y:S02]  /*6a3e0*/  MOV R0, R205 ;  /* 0x000000cd00007202 */ /* 0x002fe40000000f00 */
[----:B------:R-:W4:Y:S04]  /*6a3f0*/  LDL.LU.64 R204, [R1+0x2920] ;  /* 0x0029200001cc7983 */ /* 0x000f280000300a00 */
[----:B------:R1:W-:Y:S02]  /*6a400*/  STL [R1+0x3c58], R0 ;  /* 0x003c580001007387 */ /* 0x0003e40000100800 */
[----:B-1----:R-:W-:-:S02]  /*6a410*/  IMAD.MOV.U32 R0, RZ, RZ, R203 ;  /* 0x000000ffff007224 */ /* 0x002fc400078e00cb */
[----:B------:R1:W-:Y:S04]  /*6a420*/  STL [R1+0x3c64], R202 ;  /* 0x003c64ca01007387 */ /* 0x0003e80000100800 */
[----:B------:R-:W-:Y:S04]  /*6a430*/  STL [R1+0x3c6c], R216 ;  /* 0x003c6cd801007387 */ /* 0x000fe80000100800 */
[----:B------:R1:W-:Y:S04]  /*6a440*/  STL [R1+0x3c60], R0 ;  /* 0x003c600001007387 */ /* 0x0003e80000100800 */
[----:B-1----:R-:W4:Y:S01]  /*6a450*/  LDL.LU.64 R202, [R1+0x27b0] ;  /* 0x0027b00001ca7983 */ /* 0x002f220000300a00 */
[----:B------:R-:W-:-:S03]  /*6a460*/  IMAD.MOV.U32 R0, RZ, RZ, R217 ;  /* 0x000000ffff007224 */ /* 0x000fc600078e00d9 */
[----:B---3--:R-:W-:Y:S04]  /*6a470*/  STL [R1+0x3c74], R200 ;  /* 0x003c74c801007387 */ /* 0x008fe80000100800 */
[----:B------:R1:W-:Y:S02]  /*6a480*/  STL [R1+0x3c68], R0 ;  /* 0x003c680001007387 */ /* 0x0003e40000100800 */
[----:B-1----:R-:W-:Y:S02]  /*6a490*/  MOV R0, R201 ;  /* 0x000000c900007202 */ /* 0x002fe40000000f00 */
[----:B------:R-:W3:Y:S04]  /*6a4a0*/  LDL.LU.64 R200, [R1+0x2648] ;  /* 0x0026480001c87983 */ /* 0x000ee80000300a00 */
[----:B------:R1:W-:Y:S04]  /*6a4b0*/  STL [R1+0x3c70], R0 ;  /* 0x003c700001007387 */ /* 0x0003e80000100800 */
[----:B------:R-:W-:Y:S04]  /*6a4c0*/  STL [R1+0x3c7c], R250 ;  /* 0x003c7cfa01007387 */ /* 0x000fe80000100800 */
[----:B------:R-:W-:Y:S04]  /*6a4d0*/  STL [R1+0x3c78], R251 ;  /* 0x003c78fb01007387 */ /* 0x000fe80000100800 */
[----:B------:R-:W3:Y:S04]  /*6a4e0*/  LDL.LU.64 R144, [R1+0x3cc8] ;  /* 0x003cc80001907983 */ /* 0x000ee80000300a00 */
[----:B------:R-:W-:Y:S01]  /*6a4f0*/  STL [R1+0x3c84], R214 ;  /* 0x003c84d601007387 */ /* 0x000fe20000100800 */
[----:B-1----:R-:W-:-:S03]  /*6a500*/  IMAD.MOV.U32 R0, RZ, RZ, R215 ;  /* 0x000000ffff007224 */ /* 0x002fc600078e00d7 */
[----:B------:R-:W3:Y:S04]  /*6a510*/  LDL.LU.64 R146, [R1+0x3cd0] ;  /* 0x003cd00001927983 */ /* 0x000ee80000300a00 */
[----:B------:R1:W-:Y:S04]  /*6a520*/  STL [R1+0x3c80], R0 ;  /* 0x003c800001007387 */ /* 0x0003e80000100800 */
[----:B--2---:R-:W-:Y:S04]  /*6a530*/  STL [R1+0x3c8c], R212 ;  /* 0x003c8cd401007387 */ /* 0x004fe80000100800 */
[----:B------:R-:W2:Y:S01]  /*6a540*/  LDL.LU.64 R148, [R1+0x3cd8] ;  /* 0x003cd80001947983 */ /* 0x000ea20000300a00 */
[----:B-1----:R-:W-:-:S03]  /*6a550*/  IMAD.MOV.U32 R0, RZ, RZ, R213 ;  /* 0x000000ffff007224 */ /* 0x002fc600078e00d5 */
[----:B------:R-:W2:Y:S04]  /*6a560*/  LDL.LU.64 R150, [R1+0x3ce0] ;  /* 0x003ce00001967983 */ /* 0x000ea80000300a00 */
[----:B------:R1:W-:Y:S04]  /*6a570*/  STL [R1+0x3c88], R0 ;  /* 0x003c880001007387 */ /* 0x0003e80000100800 */
[----:B------:R-:W-:Y:S04]  /*6a580*/  STL [R1+0x3c94], R210 ;  /* 0x003c94d201007387 */ /* 0x000fe80000100800 */
[----:B------:R-:W2:Y:S01]  /*6a590*/  LDL.LU.64 R222, [R1+0x3ce8] ;  /* 0x003ce80001de7983 */ /* 0x000ea20000300a00 */
[----:B-1----:R-:W-:-:S03]  /*6a5a0*/  MOV R0, R211 ;  /* 0x000000d300007202 */ /* 0x002fc60000000f00 */
[----:B------:R-:W2:Y:S04]  /*6a5b0*/  LDL.LU.64 R220, [R1+0x3cf0] ;  /* 0x003cf00001dc7983 */ /* 0x000ea80000300a00 */
[----:B------:R1:W-:Y:S04]  /*6a5c0*/  STL [R1+0x3c90], R0 ;  /* 0x003c900001007387 */ /* 0x0003e80000100800 */
[----:B----4-:R-:W-:Y:S04]  /*6a5d0*/  STL [R1+0x3c9c], R208 ;  /* 0x003c9cd001007387 */ /* 0x010fe80000100800 */
[----:B------:R-:W4:Y:S01]  /*6a5e0*/  LDL.LU.64 R218, [R1+0x2820] ;  /* 0x0028200001da7983 */ /* 0x000f220000300a00 */
[----:B-1----:R-:W-:-:S03]  /*6a5f0*/  IMAD.MOV.U32 R0, RZ, RZ, R209 ;  /* 0x000000ffff007224 */ /* 0x002fc600078e00d1 */
[----:B------:R-:W4:Y:S04]  /*6a600*/  LDL.LU.64 R216, [R1+0x26a0] ;  /* 0x0026a00001d87983 */ /* 0x000f280000300a00 */
[----:B------:R1:W-:Y:S04]  /*6a610*/  STL [R1+0x3c98], R0 ;  /* 0x003c980001007387 */ /* 0x0003e80000100800 */
[----:B------:R-:W-:Y:S04]  /*6a620*/  STL [R1+0x3ca4], R206 ;  /* 0x003ca4ce01007387 */ /* 0x000fe80000100800 */
[----:B------:R-:W4:Y:S01]  /*6a630*/  LDL.LU.64 R214, [R1+0x3d08] ;  /* 0x003d080001d67983 */ /* 0x000f220000300a00 */
[----:B-1----:R-:W-:-:S03]  /*6a640*/  IMAD.MOV.U32 R0, RZ, RZ, R207 ;  /* 0x000000ffff007224 */ /* 0x002fc600078e00cf */
[----:B------:R-:W4:Y:S04]  /*6a650*/  LDL.LU.64 R212, [R1+0x3d10] ;  /* 0x003d100001d47983 */ /* 0x000f280000300a00 */
[----:B------:R1:W-:Y:S04]  /*6a660*/  STL [R1+0x3ca0], R0 ;  /* 0x003ca00001007387 */ /* 0x0003e80000100800 */
[----:B------:R-:W-:Y:S04]  /*6a670*/  STL [R1+0x3cac], R204 ;  /* 0x003caccc01007387 */ /* 0x000fe80000100800 */
[----:B------:R-:W4:Y:S01]  /*6a680*/  LDL.LU.64 R210, [R1+0x3d18] ;  /* 0x003d180001d27983 */ /* 0x000f220000300a00 */
[----:B-1----:R-:W-:-:S03]  /*6a690*/  MOV R0, R205 ;  /* 0x000000cd00007202 */ /* 0x002fc60000000f00 */
[----:B------:R-:W4:Y:S04]  /*6a6a0*/  LDL.LU.64 R208, [R1+0x3d20] ;  /* 0x003d200001d07983 */ /* 0x000f280000300a00 */
[----:B------:R1:W-:Y:S04]  /*6a6b0*/  STL [R1+0x3ca8], R0 ;  /* 0x003ca80001007387 */ /* 0x0003e80000100800 */
[----:B------:R-:W-:Y:S04]  /*6a6c0*/  STL [R1+0x3cb4], R202 ;  /* 0x003cb4ca01007387 */ /* 0x000fe80000100800 */
[----:B------:R-:W4:Y:S01]  /*6a6d0*/  LDL.LU.64 R206, [R1+0x3d28] ;  /* 0x003d280001ce7983 */ /* 0x000f220000300a00 */
[----:B-1----:R-:W-:-:S03]  /*6a6e0*/  IMAD.MOV.U32 R0, RZ, RZ, R203 ;  /* 0x000000ffff007224 */ /* 0x002fc600078e00cb */
[----:B------:R-:W4:Y:S04]  /*6a6f0*/  LDL.LU.64 R204, [R1+0x3d30] ;  /* 0x003d300001cc7983 */ /* 0x000f280000300a00 */
[----:B------:R1:W-:Y:S04]  /*6a700*/  STL [R1+0x3cb0], R0 ;  /* 0x003cb00001007387 */ /* 0x0003e80000100800 */
[----:B---3--:R3:W-:Y:S01]  /*6a710*/  STL [R1+0x3cbc], R200 ;  /* 0x003cbcc801007387 */ /* 0x0087e20000100800 */
[----:B-1----:R-:W-:-:S03]  /*6a720*/  IMAD.MOV.U32 R0, RZ, RZ, R201 ;  /* 0x000000ffff007224 */ /* 0x002fc600078e00c9 */
[----:B------:R-:W4:Y:S04]  /*6a730*/  LDL.LU.64 R202, [R1+0x2860] ;  /* 0x0028600001ca7983 */ /* 0x000f280000300a00 */
[----:B------:R-:W-:Y:S04]  /*6a740*/  STL [R1+0x3cc4], R144 ;  /* 0x003cc49001007387 */ /* 0x000fe80000100800 */
[----:B------:R1:W-:Y:S04]  /*6a750*/  STL [R1+0x3cb8], R0 ;  /* 0x003cb80001007387 */ /* 0x0003e80000100800 */
[----:B---3--:R-:W3:Y:S01]  /*6a760*/  LDL.LU.64 R200, [R1+0x26f0] ;  /* 0x0026f00001c87983 */ /* 0x008ee20000300a00 */
[----:B-1----:R-:W-:-:S03]  /*6a770*/  MOV R0, R145 ;  /* 0x0000009100007202 */ /* 0x002fc60000000f00 */
[----:B------:R-:W-:Y:S04]  /*6a780*/  STL [R1+0x3ccc], R146 ;  /* 0x003ccc9201007387 */ /* 0x000fe80000100800 */
[----:B------:R1:W-:Y:S02]  /*6a790*/  STL [R1+0x3cc0], R0 ;  /* 0x003cc00001007387 */ /* 0x0003e40000100800 */
[----:B-1----:R-:W-:Y:S02]  /*6a7a0*/  IMAD.MOV.U32 R0, RZ, RZ, R147 ;  /* 0x000000ffff007224 */ /* 0x002fe400078e0093 */
[----:B--2---:R-:W-:Y:S04]  /*6a7b0*/  STL [R1+0x3cd4], R148 ;  /* 0x003cd49401007387 */ /* 0x004fe80000100800 */
        /* <DEDUP_REMOVED lines=10> */
[----:B----4-:R-:W-:Y:S01]  /*6a860*/  STL [R1+0x3cf4], R218 ;  /* 0x003cf4da01007387 */ /* 0x010fe20000100800 */
        /* <DEDUP_REMOVED lines=26> */
[----:B---3--:R-:W-:Y:S01]  /*6aa10*/  STL [R1+0x3d3c], R200 ;  /* 0x003d3cc801007387 */ /* 0x008fe20000100800 */
[----:B-1----:R-:W-:-:S05]  /*6aa20*/  IMAD.MOV.U32 R0, RZ, RZ, R203 ;  /* 0x000000ffff007224 */ /* 0x002fca00078e00cb */
[----:B------:R1:W-:Y:S04]  /*6aa30*/  STL [R1+0x3d30], R0 ;  /* 0x003d300001007387 */ /* 0x0003e80000100800 */
[----:B------:R-:W2:Y:S01]  /*6aa40*/  LDL.LU.64 R4, [R1+0x4340] ;  /* 0x0043400001047983 */ /* 0x000ea20000300a00 */
[----:B-1----:R-:W-:-:S05]  /*6aa50*/  MOV R0, R201 ;  /* 0x000000c900007202 */ /* 0x002fca0000000f00 */
[----:B------:R-:W-:Y:S04]  /*6aa60*/  STL [R1+0x3d38], R0 ;  /* 0x003d380001007387 */ /* 0x000fe80000100800 */
[----:B------:R-:W3:Y:S04]  /*6aa70*/  LDL.LU.64 R6, [R1+0x4178] ;  /* 0x0041780001067983 */ /* 0x000ee80000300a00 */
[----:B--2---:R1:W-:Y:S04]  /*6aa80*/  STL.64 [R1+0x2850], R4 ;  /* 0x0028500401007387 */ /* 0x0043e80000100a00 */
[----:B-1----:R-:W2:Y:S04]  /*6aa90*/  LDL.LU.64 R4, [R1+0x3ff8] ;  /* 0x003ff80001047983 */ /* 0x002ea80000300a00 */
[----:B---3--:R1:W-:Y:S04]  /*6aaa0*/  STL.64 [R1+0x2848], R6 ;  /* 0x0028480601007387 */ /* 0x0083e80000100a00 */
[----:B-1----:R-:W3:Y:S04]  /*6aab0*/  LDL.LU.64 R6, [R1+0x3f20] ;  /* 0x003f200001067983 */ /* 0x002ee80000300a00 */
[----:B--2---:R1:W-:Y:S04]  /*6aac0*/  STL.64 [R1+0x2840], R4 ;  /* 0x0028400401007387 */ /* 0x0043e80000100a00 */
[----:B-1----:R-:W2:Y:S04]  /*6aad0*/  LDL.LU.64 R4, [R1+0x3e78] ;  /* 0x003e780001047983 */ /* 0x002ea80000300a00 */
[----:B---3--:R1:W-:Y:S04]  /*6aae0*/  STL.64 [R1+0x2838], R6 ;  /* 0x0028380601007387 */ /* 0x0083e80000100a00 */
[----:B-1----:R-:W3:Y:S04]  /*6aaf0*/  LDL.LU.64 R6, [R1+0x3df8] ;  /* 0x003df80001067983 */ /* 0x002ee80000300a00 */
[----:B--2---:R1:W-:Y:S04]  /*6ab00*/  STL.64 [R1+0x2830], R4 ;  /* 0x0028300401007387 */ /* 0x0043e80000100a00 */
[----:B-1----:R-:W2:Y:S04]  /*6ab10*/  LDL.LU.64 R4, [R1+0x3d98] ;  /* 0x003d980001047983 */ /* 0x002ea80000300a00 */
[----:B---3--:R1:W-:Y:S04]  /*6ab20*/  STL.64 [R1+0x2828], R6 ;  /* 0x0028280601007387 */ /* 0x0083e80000100a00 */
[----:B-1----:R-:W3:Y:S04]  /*6ab30*/  LDL.64 R6, [R1+0x3d48] ;  /* 0x003d480001067983 */ /* 0x002ee80000100a00 */
        /* <DEDUP_REMOVED lines=471> */
[----:B------:R-:W-:Y:S04]  /*6c8b0*/  STL.64 [R1+0x20b8], R240 ;  /* 0x0020b8f001007387 */ /* 0x000fe80000100a00 */
[----:B--2---:R2:W-:Y:S04]  /*6c8c0*/  STL.64 [R1+0x20c0], R4 ;  /* 0x0020c00401007387 */ /* 0x0045e80000100a00 */
[----:B-1----:R-:W3:Y:S04]  /*6c8d0*/  LDL.LU.64 R6, [R1+0x4448] ;  /* 0x0044480001067983 */ /* 0x002ee80000300a00 */
[----:B--2---:R-:W2:Y:S04]  /*6c8e0*/  LDL.LU.64 R4, [R1+0x4220] ;  /* 0x0042200001047983 */ /* 0x004ea80000300a00 */
        /* <DEDUP_REMOVED lines=65> */
[----:B---3--:R-:W-:Y:S04]  /*6cd00*/  STL.64 [R1+0x1fa8], R6 ;  /* 0x001fa80601007387 */ /* 0x008fe80000100a00 */
[----:B------:R-:W-:Y:S04]  /*6cd10*/  STL.64 [R1+0x1f98], R224 ;  /* 0x001f98e001007387 */ /* 0x000fe80000100a00 */
[----:B--2---:R1:W-:Y:S04]  /*6cd20*/  STL.64 [R1+0x1fa0], R4 ;  /* 0x001fa00401007387 */ /* 0x0043e80000100a00 */
[----:B-1----:R-:W2:Y:S04]  /*6cd30*/  LDL.LU.64 R4, [R1+0x4338] ;  /* 0x0043380001047983 */ /* 0x002ea80000300a00 */
[----:B------:R-:W3:Y:S04]  /*6cd40*/  LDL.LU.64 R6, [R1+0x4160] ;  /* 0x0041600001067983 */ /* 0x000ee80000300a00 */
        /* <DEDUP_REMOVED lines=83> */
[----:B------:R-:W-:Y:S04]  /*6d280*/  STL.64 [R1+0x1e20], R184 ;  /* 0x001e20b801007387 */ /* 0x000fe80000100a00 */
[----:B--2---:R2:W-:Y:S04]  /*6d290*/  STL.64 [R1+0x1e28], R4 ;  /* 0x001e280401007387 */ /* 0x0045e80000100a00 */
[----:B-1----:R-:W3:Y:S04]  /*6d2a0*/  LDL.LU.64 R6, [R1+0x4258] ;  /* 0x0042580001067983 */ /* 0x002ee80000300a00 */
[----:B--2---:R-:W2:Y:S04]  /*6d2b0*/  LDL.LU.64 R4, [R1+0x40d0] ;  /* 0x0040d00001047983 */ /* 0x004ea80000300a00 */
[----:B---3--:R-:W-:Y:S04]  /*6d2c0*/  STL.64 [R1+0x1e18], R6 ;  /* 0x001e180601007387 */ /* 0x008fe80000100a00 */
[----:B------:R-:W-:Y:S04]  /*6d2d0*/  STL.64 [R1+0x1e08], R186 ;  /* 0x001e08ba01007387 */ /* 0x000fe80000100a00 */
[----:B--2---:R1:W-:Y:S04]  /*6d2e0*/  STL.64 [R1+0x1e10], R4 ;  /* 0x001e100401007387 */ /* 0x0043e80000100a00 */
[----:B-1----:R-:W2:Y:S04]  /*6d2f0*/  LDL.LU.64 R4, [R1+0x4268] ;  /* 0x0042680001047983 */ /* 0x002ea80000300a00 */
[----:B------:R1:W5:Y:S01]  /*6d300*/  LDL.LU.64 R250, [R1+0x40e0] ;  /* 0x0040e00001fa7983 */ /* 0x0003620000300a00 */
[----:B------:R-:W-:Y:S01]  /*6d310*/  SHF.R.S32.HI R3, RZ, 0x1f, R199 ;  /* 0x0000001fff037819 */ /* 0x000fe200000114c7 */
[----:B------:R-:W-:-:S03]  /*6d320*/  IMAD.MOV.U32 R202, RZ, RZ, R194 ;  /* 0x000000ffffca7224 */ /* 0x000fc600078e00c2 */
[----:B------:R-:W-:Y:S01]  /*6d330*/  LEA.HI R3, R3, R199, RZ, 0x7 ;  /* 0x000000c703037211 */ /* 0x000fe200078f38ff */
[----:B------:R-:W-:Y:S01]  /*6d340*/  IMAD.MOV.U32 R199, RZ, RZ, R197 ;  /* 0x000000ffffc77224 */ /* 0x000fe200078e00c5 */
[----:B------:R-:W-:Y:S01]  /*6d350*/  MOV R237, R193 ;  /* 0x000000c100ed7202 */ /* 0x000fe20000000f00 */
[----:B------:R-:W-:Y:S01]  /*6d360*/  IMAD.MOV.U32 R203, RZ, RZ, R195 ;  /* 0x000000ffffcb7224 */ /* 0x000fe200078e00c3 */
[----:B------:R-:W-:Y:S01]  /*6d370*/  MOV R242, R190 ;  /* 0x000000be00f27202 */ /* 0x000fe20000000f00 */
[----:B------:R-:W-:Y:S02]  /*6d380*/  IMAD.MOV.U32 R236, RZ, RZ, R192 ;  /* 0x000000ffffec7224 */ /* 0x000fe400078e00c0 */
[----:B------:R-:W-:Y:S02]  /*6d390*/  IMAD.MOV.U32 R243, RZ, RZ, R191 ;  /* 0x000000fffff37224 */ /* 0x000fe400078e00bf */
[----:B------:R-:W-:Y:S02]  /*6d3a0*/  IMAD.MOV.U32 R248, RZ, RZ, R188 ;  /* 0x000000fffff87224 */ /* 0x000fe400078e00bc */
[----:B------:R-:W-:Y:S01]  /*6d3b0*/  IMAD.MOV.U32 R249, RZ, RZ, R189 ;  /* 0x000000fffff97224 */ /* 0x000fe200078e00bd */
[----:B--2---:R2:W-:Y:S04]  /*6d3c0*/  STL.64 [R1+0x1e00], R4 ;  /* 0x001e000401007387 */ /* 0x0045e80000100a00 */
[----:B------:R1:W5:Y:S04]  /*6d3d0*/  LDL.LU.64 R246, [R1+0x4270] ;  /* 0x0042700001f67983 */ /* 0x0003680000300a00 */
        /* <DEDUP_REMOVED lines=1966> */
[----:B------:R-:W-:Y:S01]  /*74ec0*/  IMAD.SHL.U32 R14, R14, 0x80, RZ ;  /* 0x000000800e0e7824 */ /* 0x000fe200078e00ff */
[----:B------:R-:W-:-:S04]  /*74ed0*/  SHF.R.S32.HI R2, RZ, 0x1f, R252 ;  /* 0x0000001fff027819 */ /* 0x000fc800000114fc */
[----:B------:R-:W-:Y:S01]  /*74ee0*/  SHF.R.S32.HI R0, RZ, 0x1f, R14 ;  /* 0x0000001fff007819 */ /* 0x000fe2000001140e */
[----:B------:R-:W-:Y:S01]  /*74ef0*/  IMAD.SHL.U32 R6, R252, 0x4, RZ ;  /* 0x00000004fc067824 */ /* 0x000fe200078e00ff */
[C---:B--2---:R-:W-:Y:S01]  /*74f00*/  SHF.L.U32 R5, R14.reuse, 0x2, RZ ;  /* 0x000000020e057819 */ /* 0x044fe200000006ff */
[----:B------:R-:W-:Y:S01]  /*74f10*/  IMAD.MOV.U32 R12, RZ, RZ, RZ ;  /* 0x000000ffff0c7224 */ /* 0x000fe200078e00ff */
[----:B------:R-:W-:Y:S01]  /*74f20*/  SHF.L.U64.HI R0, R14, 0x2, R0 ;  /* 0x000000020e007819 */ /* 0x000fe20000010200 */
[----:B------:R-:W-:Y:S01]  /*74f30*/  IMAD.MOV.U32 R14, RZ, RZ, 0x2 ;  /* 0x00000002ff0e7424 */ /* 0x000fe200078e00ff */
[----:B------:R-:W-:Y:S02]  /*74f40*/  SHF.L.U64.HI R2, R252, 0x2, R2 ;  /* 0x00000002fc027819 */ /* 0x000fe40000010202 */
[----:B------:R-:W-:Y:S02]  /*74f50*/  CS2R R24, SRZ ;  /* 0x0000000000187805 */ /* 0x000fe4000001ff00 */
[----:B------:R-:W-:-:S02]  /*74f60*/  MOV R16, 0xffffffff ;  /* 0xffffffff00107802 */ /* 0x000fc40000000f00 */
[----:B------:R-:W-:Y:S02]  /*74f70*/  CS2R R26, SRZ ;  /* 0x00000000001a7805 */ /* 0x000fe4000001ff00 */
[----:B------:R-:W-:Y:S02]  /*74f80*/  SHF.R.S32.HI R3, RZ, 0x7, R3 ;  /* 0x00000007ff037819 */ /* 0x000fe40000011403 */
        /* <DEDUP_REMOVED lines=61> */
[----:B-1----:R-:W-:-:S07]  /*75360*/  CS2R R150, SRZ ;  /* 0x0000000000967805 */ /* 0x002fce000001ff00 */
.L_x_1:
[----:B------:R-:W-:Y:S01]  /*75370*/  STL [R1+0x5db0], R12 ;  /* 0x005db00c01007387 */ /* 0x000fe20000100800 */
[----:B-----5:R-:W-:Y:S01]  /*75380*/  VIADD R3, R16, 0x1 ;  /* 0x0000000110037836 */ /* 0x020fe20000000000 */
[----:B------:R-:W-:-:S04]  /*75390*/  DEPBAR.LE SB0, 0x4 ;  /* 0x000081000000791a */ /* 0x000fc80000000000 */
[----:B------:R-:W-:Y:S04]  /*753a0*/  STL [R1+0x5dac], R13 ;  /* 0x005dac0d01007387 */ /* 0x000fe80000100800 */
[----:B------:R-:W-:Y:S04]  /*753b0*/  STL [R1+0x5da8], R14 ;  /* 0x005da80e01007387 */ /* 0x000fe80000100800 */
[----:B------:R-:W-:Y:S04]  /*753c0*/  STL [R1+0x5da4], R0 ;  /* 0x005da40001007387 */ /* 0x000fe80000100800 */
[----:B------:R-:W-:Y:S04]  /*753d0*/  STL [R1+0x5da0], R15 ;  /* 0x005da00f01007387 */ /* 0x000fe80000100800 */
[----:B------:R-:W-:Y:S04]  /*753e0*/  STL [R1+0x5d9c], R2 ;  /* 0x005d9c0201007387 */ /* 0x000fe80000100800 */
[----:B-----5:R-:W-:Y:S04]  /*753f0*/  STL [R1+0x5d98], R246 ;  /* 0x005d98f601007387 */ /* 0x020fe80000100800 */
[----:B------:R-:W-:Y:S04]  /*75400*/  STL [R1+0x5d94], R247 ;  /* 0x005d94f701007387 */ /* 0x000fe80000100800 */
        /* <DEDUP_REMOVED lines=123> */
[----:B------:R1:W-:Y:S04]  /*75bc0*/  STL.64 [R1+0x4c68], R24 ;  /* 0x004c681801007387 */ /* 0x0003e80000100a00 */
[----:B-1----:R-:W2:Y:S04]  /*75bd0*/  LDL.LU.64 R24, [R1+0x1c00] ;  /* 0x001c000001187983 */ /* 0x002ea80000300a00 */
[----:B------:R-:W2:Y:S04]  /*75be0*/  LDL.LU.64 R26, [R1+0x1c08] ;  /* 0x001c0800011a7983 */ /* 0x000ea80000300a00 */
        /* <DEDUP_REMOVED lines=62> */
[----:B------:R-:W-:Y:S04]  /*75fd0*/  STL.64 [R1+0x4c60], R202 ;  /* 0x004c60ca01007387 */ /* 0x000fe80000100a00 */
[----:B------:R-:W-:Y:S04]  /*75fe0*/  STL.64 [R1+0x4c58], R198 ;  /* 0x004c58c601007387 */ /* 0x000fe80000100a00 */
[----:B------:R-:W-:Y:S04]  /*75ff0*/  STL.64 [R1+0x4c50], R194 ;  /* 0x004c50c201007387 */ /* 0x000fe80000100a00 */
[----:B------:R-:W-:Y:S04]  /*76000*/  STL.64 [R1+0x4c48], R190 ;  /* 0x004c48be01007387 */ /* 0x000fe80000100a00 */
[----:B------:R1:W-:Y:S01]  /*76010*/  STL.64 [R1+0x4c40], R186 ;  /* 0x004c40ba01007387 */ /* 0x0003e20000100a00 */
[----:B------:R-:W-:Y:S06]  /*76020*/  BAR.SYNC.DEFER_BLOCKING 0x0 ;  /* 0x0000000000007b1d */ /* 0x000fec0000010000 */
[----:B-1----:R-:W3:Y:S01]  /*76030*/  LDL R187, [R1+0x3d40] ;  /* 0x003d400001bb7983 */ /* 0x002ee20000100800 */
[C---:B------:R-:W-:Y:S01]  /*76040*/  ISETP.GT.AND P0, PT, R3.reuse, 0x3, PT ;  /* 0x000000030300780c */ /* 0x040fe20003f04270 */
[----:B------:R-:W-:Y:S01]  /*76050*/  UMOV UR9, 0x40000040 ;  /* 0x4000004000097882 */ /* 0x000fe20000000000 */
[----:B------:R-:W-:Y:S01]  /*76060*/  UMOV UR11, 0x40000040 ;  /* 0x40000040000b7882 */ /* 0x000fe20000000000 */
[----:B------:R-:W-:Y:S01]  /*76070*/  UMOV UR21, UR9 ;  /* 0x0000000900157c82 */ /* 0x000fe20008000000 */
[----:B------:R-:W-:Y:S01]  /*76080*/  SEL R16, R3, RZ, !P0 ;  /* 0x000000ff03107207 */ /* 0x000fe20004000000 */
[----:B------:R-:W-:Y:S01]  /*76090*/  UMOV UR17, UR11 ;  /* 0x0000000b00117c82 */ /* 0x000fe20008000000 */
[----:B------:R-:W-:Y:S01]  /*760a0*/  MOV R9, UR11 ;  /* 0x0000000b00097c02 */ /* 0x000fe20008000f00 */
[----:B------:R1:W-:Y:S04]  /*760b0*/  STL.64 [R1+0x4c38], R182 ;  /* 0x004c38b601007387 */ /* 0x0003e80000100a00 */
[----:B------:R-:W-:Y:S04]  /*760c0*/  STL.64 [R1+0x4c30], R178 ;  /* 0x004c30b201007387 */ /* 0x000fe80000100a00 */
[----:B------:R-:W-:Y:S04]  /*760d0*/  STL.64 [R1+0x4c28], R160 ;  /* 0x004c28a001007387 */ /* 0x000fe80000100a00 */
[----:B------:R-:W-:Y:S01]  /*760e0*/  STL.64 [R1+0x4c20], R158 ;  /* 0x004c209e01007387 */ /* 0x000fe20000100a00 */
[----:B-1----:R-:W-:-:S02]  /*760f0*/  MOV R183, UR61 ;  /* 0x0000003d00b77c02 */ /* 0x002fc40008000f00 */
[----:B------:R-:W-:Y:S01]  /*76100*/  MOV R182, UR60 ;  /* 0x0000003c00b67c02 */ /* 0x000fe20008000f00 */
[----:B------:R-:W-:Y:S04]  /*76110*/  STL.64 [R1+0x4c18], R156 ;  /* 0x004c189c01007387 */ /* 0x000fe80000100a00 */
[----:B------:R-:W-:Y:S04]  /*76120*/  STL.64 [R1+0x4c10], R154 ;  /* 0x004c109a01007387 */ /* 0x000fe80000100a00 */
[----:B------:R-:W-:Y:S04]  /*76130*/  STL.64 [R1+0x4c08], R152 ;  /* 0x004c089801007387 */ /* 0x000fe80000100a00 */
[----:B------:R-:W-:Y:S04]  /*76140*/  STL.64 [R1+0x4c00], R22 ;  /* 0x004c001601007387 */ /* 0x000fe80000100a00 */
[----:B------:R-:W-:Y:S04]  /*76150*/  STL.64 [R1+0x4bf8], R20 ;  /* 0x004bf81401007387 */ /* 0x000fe80000100a00 */
[----:B------:R-:W-:Y:S04]  /*76160*/  STL [R1+0x4bf4], R19 ;  /* 0x004bf41301007387 */ /* 0x000fe80000100800 */
[----:B------:R-:W-:Y:S04]  /*76170*/  STL.64 [R1+0x4ac0], R10 ;  /* 0x004ac00a01007387 */ /* 0x000fe80000100a00 */
[----:B------:R-:W-:Y:S04]  /*76180*/  STL [R1+0x5db4], R183 ;  /* 0x005db4b701007387 */ /* 0x000fe80000100800 */
[----:B------:R-:W-:Y:S01]  /*76190*/  STL [R1+0x5db8], R182 ;  /* 0x005db8b601007387 */ /* 0x000fe20000100800 */
[----:B--2---:R-:W-:Y:S01]  /*761a0*/  WARPGROUP.ARRIVE ;  /* 0x00000000000079c5 */ /* 0x004fe20000000000 */
[----:B---3--:R-:W-:-:S02]  /*761b0*/  LEA R3, R16, R187, 0x12 ;  /* 0x000000bb10037211 */ /* 0x008fc400078e90ff */
[----:B------:R-:W-:Y:S02]  /*761c0*/  STL [R1+0x5dbc], R187 ;  /* 0x005dbcbb01007387 */ /* 0x000fe40000100800 */
[----:B------:R-:W-:Y:S01]  /*761d0*/  SHF.R.U32.HI R4, RZ, 0x4, R3 ;  /* 0x00000004ff047819 */ /* 0x000fe20000011603 */
[----:B------:R-:W-:Y:S01]  /*761e0*/  VIADD R7, R3, 0x100000 ;  /* 0x0010000003077836 */ /* 0x000fe20000000000 */
[----:B------:R-:W-:Y:S02]  /*761f0*/  STL.64 [R1+0x4ac8], R16 ;  /* 0x004ac81001007387 */ /* 0x000fe40000100a00 */
[----:B------:R-:W-:Y:S02]  /*76200*/  SGXT.U32 R4, R4, 0xe ;  /* 0x0000000e0404781a */ /* 0x000fe40000000000 */
[----:B------:R-:W-:Y:S01]  /*76210*/  SHF.R.U32.HI R3, RZ, 0x4, R7 ;  /* 0x00000004ff037819 */ /* 0x000fe20000011607 */
[----:B------:R-:W-:Y:S01]  /*76220*/  IMAD.MOV.U32 R7, RZ, RZ, RZ ;  /* 0x000000ffff077224 */ /* 0x000fe200078e00ff */
[----:B------:R-:W-:-:S02]  /*76230*/  R2UR UR4, R4 ;  /* 0x00000000040472ca */ /* 0x000fc400000e0000 */
[----:B------:R-:W-:Y:S02]  /*76240*/  SGXT.U32 R3, R3, 0xe ;  /* 0x0000000e0303781a */ /* 0x000fe40000000000 */
[----:B------:R-:W-:Y:S02]  /*76250*/  IADD3 R4, P0, R4, 0x2, RZ ;  /* 0x0000000204047810 */ /* 0x000fe40007f1e0ff */
[----:B------:R-:W-:Y:S02]  /*76260*/  R2UR UR5, R3 ;  /* 0x00000000030572ca */ /* 0x000fe400000e0000 */
[----:B------:R-:W-:Y:S02]  /*76270*/  IADD3.X R7, R7, 0x40000040, RZ, P0, !PT ;  /* 0x4000004007077810 */ /* 0x000fe400007fe4ff */
[----:B------:R-:W-:-:S03]  /*76280*/  IADD3 R3, P0, R3, 0x2, RZ ;  /* 0x0000000203037810 */ /* 0x000fc60007f1e0ff */
[----:B------:R-:W-:Y:S01]  /*76290*/  UMOV UR8, UR4 ;  /* 0x0000000400087c82 */ /* 0x000fe20008000000 */
[----:B------:R-:W-:Y:S01]  /*762a0*/  R2UR UR4, R4 ;  /* 0x00000000040472ca */ /* 0x000fe200000e0000 */
[----:B------:R-:W-:Y:S01]  /*762b0*/  IMAD.MOV.U32 R4, RZ, RZ, RZ ;  /* 0x000000ffff047224 */ /* 0x000fe200078e00ff */
[----:B------:R-:W-:Y:S01]  /*762c0*/  R2UR UR6, R3 ;  /* 0x00000000030672ca */ /* 0x000fe200000e0000 */
[----:B------:R-:W-:Y:S02]  /*762d0*/  UMOV UR20, UR8 ;  /* 0x0000000800147c82 */ /* 0x000fe40008000000 */
[----:B------:R-:W-:Y:S01]  /*762e0*/  UMOV UR10, UR5 ;  /* 0x00000005000a7c82 */ /* 0x000fe20008000000 */
[----:B------:R-:W-:Y:S01]  /*762f0*/  IADD3.X R4, R4, 0x40000040, RZ, P0, !PT ;  /* 0x4000004004047810 */ /* 0x000fe200007fe4ff */
[----:B------:R-:W-:Y:S01]  /*76300*/  HGMMA.64x256x8.F32.TF32 R24, gdesc[UR8], R24, gsb0 ;  /* 0x07e00000081879f0 */ /* 0x000fe20008002818 */
[----:B------:R-:W-:Y:S01]  /*76310*/  R2UR UR5, R7 ;  /* 0x00000000070572ca */ /* 0x000fe200000e0000 */
[----:B------:R-:W-:Y:S01]  /*76320*/  IMAD.U32 R8, RZ, RZ, UR10 ;  /* 0x0000000aff087e24 */ /* 0x000fe2000f8e00ff */
[----:B------:R-:W-:Y:S01]  /*76330*/  R2UR UR7, R4 ;  /* 0x00000000040772ca */ /* 0x000fe200000e0000 */
[----:B------:R-:W-:-:S03]  /*76340*/  UMOV UR16, UR10 ;  /* 0x0000000a00107c82 */ /* 0x000fc60008000000 */
[----:B------:R-:W-:Y:S04]  /*76350*/  STL [R1+0x5dc4], R8 ;  /* 0x005dc40801007387 */ /* 0x000fe80000100800 */
[----:B------:R-:W-:Y:S03]  /*76360*/  STL [R1+0x5dc0], R9 ;  /* 0x005dc00901007387 */ /* 0x000fe60000100800 */
[----:B------:R-:W-:Y:S02]  /*76370*/  UIADD3.64 UR8, UR4, 0x2, URZ ;  /* 0x0000000204087897 */ /* 0x000fe4000fffe03f */
[----:B------:R-:W-:Y:S02]  /*76380*/  UIADD3.64 UR10, UR6, 0x2, URZ ;  /* 0x00000002060a7897 */ /* 0x000fe4000fffe03f */
[----:B------:R-:W-:-:S02]  /*76390*/  UIADD3.64 UR12, UR4, 0x4, URZ ;  /* 0x00000004040c7897 */ /* 0x000fc4000fffe03f */
[----:B------:R-:W-:Y:S02]  /*763a0*/  UIADD3.64 UR14, UR6, 0x4, URZ ;  /* 0x00000004060e7897 */ /* 0x000fe4000fffe03f */
[----:B------:R-:W-:Y:S01]  /*763b0*/  MOV R188, UR10 ;  /* 0x0000000a00bc7c02 */ /* 0x000fe20008000f00 */
[----:B------:R-:W-:Y:S01]  /*763c0*/  IMAD.U32 R189, RZ, RZ, UR11 ;  /* 0x0000000bffbd7e24 */ /* 0x000fe2000f8e00ff */
[----:B------:R-:W-:Y:S01]  /*763d0*/  UMOV UR60, UR8 ;  /* 0x00000008003c7c82 */ /* 0x000fe20008000000 */
[----:B------:R-:W-:Y:S01]  /*763e0*/  UMOV UR61, UR9 ;  /* 0x00000009003d7c82 */ /* 0x000fe20008000000 */
[----:B------:R-:W-:Y:S01]  /*763f0*/  IMAD.U32 R184, RZ, RZ, UR14 ;  /* 0x0000000effb87e24 */ /* 0x000fe2000f8e00ff */
[----:B------:R-:W-:Y:S01]  /*76400*/  MOV R185, UR15 ;  /* 0x0000000f00b97c02 */ /* 0x000fe20008000f00 */
[----:B------:R-:W-:Y:S01]  /*76410*/  STL [R1+0x5dcc], R188 ;  /* 0x005dccbc01007387 */ /* 0x000fe20000100800 */
[----:B------:R-:W-:Y:S01]  /*76420*/  UMOV UR58, UR12 ;  /* 0x0000000c003a7c82 */ /* 0x000fe20008000000 */
[----:B------:R-:W-:-:S02]  /*76430*/  UMOV UR59, UR13 ;  /* 0x0000000d003b7c82 */ /* 0x000fc40008000000 */
[----:B------:R-:W-:Y:S04]  /*76440*/  STL [R1+0x5dc8], R189 ;  /* 0x005dc8bd01007387 */ /* 0x000fe80000100800 */
[----:B------:R-:W-:Y:S04]  /*76450*/  STL [R1+0x5dd4], R184 ;  /* 0x005dd4b801007387 */ /* 0x000fe80000100800 */
[----:B------:R-:W-:Y:S01]  /*76460*/  STL [R1+0x5dd0], R185 ;  /* 0x005dd0b901007387 */ /* 0x000fe20000100800 */
[----:B------:R-:W-:Y:S02]  /*76470*/  WARPGROUP.DEPBAR.LE gsb0, 0x0 ;  /* 0x00008000000079c5 */ /* 0x000fe40000010000 */
[----:B------:R-:W-:-:S06]  /*76480*/  WARPGROUP.ARRIVE ;  /* 0x00000000000079c5 */ /* 0x000fcc0000000000 */
[----:B------:R-:W-:Y:S03]  /*76490*/  HGMMA.64x256x8.F32.TF32 R24, gdesc[UR4], R24, gsb0 ;  /* 0x07e00000041879f0 */ /* 0x000fe60008002818 */
[----:B------:R-:W-:Y:S02]  /*764a0*/  WARPGROUP.DEPBAR.LE gsb0, 0x0 ;  /* 0x00008000000079c5 */ /* 0x000fe40000010000 */
[----:B------:R-:W-:-:S15]  /*764b0*/  WARPGROUP.ARRIVE ;  /* 0x00000000000079c5 */ /* 0x000fde0000000000 */
[----:B------:R-:W-:-:S08]  /*764c0*/  NOP ;  /* 0x0000000000007918 */ /* 0x000fd00000000000 */
[----:B------:R-:W-:Y:S01]  /*764d0*/  HGMMA.64x256x8.F32.TF32 R24, gdesc[UR8], R24, gsb0 ;  /* 0x07e00000081879f0 */ /* 0x000fe20008002818 */
[----:B------:R-:W-:Y:S01]  /*764e0*/  UMOV UR8, UR10 ;  /* 0x0000000a00087c82 */ /* 0x000fe20008000000 */
[----:B------:R-:W-:Y:S01]  /*764f0*/  UMOV UR9, UR11 ;  /* 0x0000000b00097c82 */ /* 0x000fe20008000000 */
[----:B------:R-:W-:Y:S01]  /*76500*/  UMOV UR10, UR14 ;  /* 0x0000000e000a7c82 */ /* 0x000fe20008000000 */
[----:B------:R-:W-:Y:S01]  /*76510*/  UMOV UR11, UR15 ;  /* 0x0000000f000b7c82 */ /* 0x000fe20008000000 */
[----:B------:R-:W-:Y:S02]  /*76520*/  WARPGROUP.DEPBAR.LE gsb0, 0x0 ;  /* 0x00008000000079c5 */ /* 0x000fe40000010000 */
[----:B------:R-:W-:-:S15]  /*76530*/  WARPGROUP.ARRIVE ;  /* 0x00000000000079c5 */ /* 0x000fde0000000000 */
[----:B------:R-:W-:-:S06]  /*76540*/  NOP ;  /* 0x0000000000007918 */ /* 0x000fcc0000000000 */
[----:B------:R-:W-:Y:S03]  /*76550*/  HGMMA.64x256x8.F32.TF32 R24, gdesc[UR12], R24, gsb0 ;  /* 0x07e000000c1879f0 */ /* 0x000fe60008002818 */
[----:B------:R-:W-:Y:S02]  /*76560*/  WARPGROUP.DEPBAR.LE gsb0, 0x0 ;  /* 0x00008000000079c5 */ /* 0x000fe40000010000 */
[----:B------:R-:W-:Y:S01]  /*76570*/  MOV R2, R150 ;  /* 0x0000009600027202 */ /* 0x000fe20000000f00 */
[----:B------:R-:W-:Y:S01]  /*76580*/  IMAD.MOV.U32 R0, RZ, RZ, R151 ;  /* 0x000000ffff007224 */ /* 0x000fe200078e0097 */
[----:B------:R-:W-:Y:S01]  /*76590*/  MOV R150, UR9 ;  /* 0x0000000900967c02 */ /* 0x000fe20008000f00 */
[----:B------:R-:W-:Y:S01]  /*765a0*/  IMAD.MOV.U32 R4, RZ, RZ, R148 ;  /* 0x000000ffff047224 */ /* 0x000fe200078e0094 */
[----:B------:R-:W-:Y:S01]  /*765b0*/  MOV R151, UR8 ;  /* 0x0000000800977c02 */ /* 0x000fe20008000f00 */
[----:B------:R-:W-:Y:S01]  /*765c0*/  IMAD.MOV.U32 R3, RZ, RZ, R149 ;  /* 0x000000ffff037224 */ /* 0x000fe200078e0095 */
[----:B------:R-:W-:Y:S01]  /*765d0*/  MOV R148, UR11 ;  /* 0x0000000b00947c02 */ /* 0x000fe20008000f00 */
[----:B------:R1:W-:Y:S01]  /*765e0*/  STL.64 [R1+0x1c00], R24 ;  /* 0x001c001801007387 */ /* 0x0003e20000100a00 */
[----:B------:R-:W-:Y:S01]  /*765f0*/  MOV R149, UR10 ;  /* 0x0000000a00957c02 */ /* 0x000fe20008000f00 */
[----:B------:R-:W-:Y:S01]  /*76600*/  IMAD.MOV.U32 R252, RZ, RZ, R28 ;  /* 0x000000fffffc7224 */ /* 0x000fe200078e001c */
[----:B------:R-:W-:Y:S01]  /*76610*/  MOV R250, R30 ;  /* 0x0000001e00fa7202 */ /* 0x000fe20000000f00 */
[----:B------:R2:W-:Y:S01]  /*76620*/  STL.64 [R1+0x1c08], R26 ;  /* 0x001c081a01007387 */ /* 0x0005e20000100a00 */
[----:B------:R-:W-:Y:S01]  /*76630*/  IMAD.MOV.U32 R251, RZ, RZ, R29 ;  /* 0x000000fffffb7224 */ /* 0x000fe200078e001d */
[----:B------:R-:W-:Y:S01]  /*76640*/  MOV R247, R33 ;  /* 0x0000002100f77202 */ /* 0x000fe20000000f00 */
[----:B------:R-:W-:Y:S01]  /*76650*/  IMAD.MOV.U32 R249, RZ, RZ, R31 ;  /* 0x000000fffff97224 */ /* 0x000fe200078e001f */
[----:B------:R-:W-:Y:S01]  /*76660*/  STL.64 [R1+0x5e68], R150 ;  /* 0x005e689601007387 */ /* 0x000fe20000100a00 */
[----:B------:R-:W-:Y:S01]  /*76670*/  IMAD.MOV.U32 R248, RZ, RZ, R32 ;  /* 0x000000fffff87224 */ /* 0x000fe200078e0020 */
[----:B------:R-:W-:Y:S01]  /*76680*/  MOV R244, R36 ;  /* 0x0000002400f47202 */ /* 0x000fe20000000f00 */
[----:B------:R-:W-:Y:S01]  /*76690*/  IMAD.MOV.U32 R246, RZ, RZ, R34 ;  /* 0x000000fffff67224 */ /* 0x000fe200078e0022 */
[----:B------:R3:W-:Y:S01]  /*766a0*/  STL.64 [R1+0x5e60], R148 ;  /* 0x005e609401007387 */ /* 0x0007e20000100a00 */
[----:B------:R-:W-:Y:S01]  /*766b0*/  IMAD.MOV.U32 R245, RZ, RZ, R35 ;  /* 0x000000fffff57224 */ /* 0x000fe200078e0023 */
[----:B------:R-:W-:Y:S01]  /*766c0*/  MOV R241, R39 ;  /* 0x0000002700f17202 */ /* 0x000fe20000000f00 */
[----:B------:R-:W-:Y:S01]  /*766d0*/  IMAD.MOV.U32 R243, RZ, RZ, R37 ;  /* 0x000000fffff37224 */ /* 0x000fe200078e0025 */
[----:B-1----:R-:W4:Y:S01]  /*766e0*/  LDL.LU.64 R24, [R1+0x1a00] ;  /* 0x001a000001187983 */ /* 0x002f220000300a00 */
[----:B------:R-:W-:Y:S01]  /*766f0*/  IMAD.MOV.U32 R242, RZ, RZ, R38 ;  /* 0x000000fffff27224 */ /* 0x000fe200078e0026 */
[----:B------:R-:W-:Y:S01]  /*76700*/  MOV R238, R42 ;  /* 0x0000002a00ee7202 */ /* 0x000fe20000000f00 */
[----:B------:R-:W-:Y:S01]  /*76710*/  IMAD.MOV.U32 R240, RZ, RZ, R40 ;  /* 0x000000fffff07224 */ /* 0x000fe200078e0028 */
[----:B--2---:R-:W2:Y:S01]  /*76720*/  LDL.LU.64 R26, [R1+0x1a08] ;  /* 0x001a0800011a7983 */ /* 0x004ea20000300a00 */
[----:B------:R-:W-:Y:S01]  /*76730*/  IMAD.MOV.U32 R239, RZ, RZ, R41 ;  /* 0x000000ffffef7224 */ /* 0x000fe200078e0029 */
[----:B------:R-:W-:Y:S01]  /*76740*/  MOV R235, R45 ;  /* 0x0000002d00eb7202 */ /* 0x000fe20000000f00 */
[----:B------:R-:W-:Y:S01]  /*76750*/  IMAD.MOV.U32 R237, RZ, RZ, R43 ;  /* 0x000000ffffed7224 */ /* 0x000fe200078e002b */
[----:B------:R-:W4:Y:S01]  /*76760*/  LDL.LU.64 R28, [R1+0x1a10] ;  /* 0x001a1000011c7983 */ /* 0x000f220000300a00 */
[----:B------:R-:W-:Y:S01]  /*76770*/  IMAD.MOV.U32 R236, RZ, RZ, R44 ;  /* 0x000000ffffec7224 */ /* 0x000fe200078e002c */
[----:B------:R-:W-:Y:S01]  /*76780*/  MOV R232, R48 ;  /* 0x0000003000e87202 */ /* 0x000fe20000000f00 */
[----:B------:R-:W-:Y:S01]  /*76790*/  IMAD.MOV.U32 R234, RZ, RZ, R46 ;  /* 0x000000ffffea7224 */ /* 0x000fe200078e002e */
[----:B------:R-:W2:Y:S01]  /*767a0*/  LDL.LU.64 R30, [R1+0x1a18] ;  /* 0x001a1800011e7983 */ /* 0x000ea20000300a00 */
        /* <DEDUP_REMOVED lines=132> */
[----:B------:R-:W-:-:S03]  /*76ff0*/  IMAD.MOV.U32 R6, RZ, RZ, R146 ;  /* 0x000000ffff067224 */ /* 0x000fc600078e0092 */
[----:B------:R-:W2:Y:S04]  /*77000*/  LDL.LU.64 R98, [R1+0x1b28] ;  /* 0x001b280001627983 */ /* 0x000ea80000300a00 */
[----:B------:R-:W4:Y:S04]  /*77010*/  LDL.LU.64 R100, [R1+0x1b30] ;  /* 0x001b300001647983 */ /* 0x000f280000300a00 */
        /* <DEDUP_REMOVED lines=23> */
[----:B---3--:R-:W3:Y:S04]  /*77190*/  LDL.LU.64 R148, [R1+0x1bf0] ;  /* 0x001bf00001947983 */ /* 0x008ee80000300a00 */
[----:B------:R-:W4:Y:S04]  /*771a0*/  LDL.LU.64 R150, [R1+0x1bf8] ;  /* 0x001bf80001967983 */ /* 0x000f280000300a00 */
[----:B----4-:R-:W-:Y:S04]  /*771b0*/  STL.64 [R1+0x6068], R150 ;  /* 0x0060689601007387 */ /* 0x010fe80000100a00 */
[----:B---3--:R-:W-:Y:S04]  /*771c0*/  STL.64 [R1+0x6060], R148 ;  /* 0x0060609401007387 */ /* 0x008fe80000100a00 */
[----:B--2---:R-:W-:Y:S04]  /*771d0*/  STL.64 [R1+0x6058], R146 ;  /* 0x0060589201007387 */ /* 0x004fe80000100a00 */
        /* <DEDUP_REMOVED lines=57> */
[----:B-1----:R-:W2:Y:S04]  /*77570*/  LDL.LU R32, [R1+0x1c00] ;  /* 0x001c000001207983 */ /* 0x002ea80000300800 */
[----:B------:R-:W2:Y:S04]  /*77580*/  LDL.LU R33, [R1+0x1c04] ;  /* 0x001c040001217983 */ /* 0x000ea80000300800 */
[----:B------:R-:W2:Y:S04]  /*77590*/  LDL.LU R34, [R1+0x1c08] ;  /* 0x001c080001227983 */ /* 0x000ea80000300800 */
[----:B------:R-:W2:Y:S01]  /*775a0*/  LDL.LU R35, [R1+0x1c0c] ;  /* 0x001c0c0001237983 */ /* 0x000ea20000300800 */
[----:B------:R-:W-:Y:S01]  /*775b0*/  IMAD.MOV.U32 R129, RZ, RZ, R159 ;  /* 0x000000ffff817224 */ /* 0x000fe200078e009f */
[----:B------:R-:W-:Y:S01]  /*775c0*/  MOV R130, R158 ;  /* 0x0000009e00827202 */ /* 0x000fe20000000f00 */
        /* <DEDUP_REMOVED lines=80> */
[----:B------:R-:W-:-:S02]  /*77ad0*/  IMAD.MOV.U32 R90, RZ, RZ, R198 ;  /* 0x000000ffff5a7224 */ /* 0x000fc400078e00c6 */
[----:B------:R-:W-:Y:S02]  /*77ae0*/  IMAD.MOV.U32 R92, RZ, RZ, R196 ;  /* 0x000000ffff5c7224 */ /* 0x000fe400078e00c4 */
[----:B------:R-:W-:Y:S02]  /*77af0*/  IMAD.MOV.U32 R93, RZ, RZ, R195 ;  /* 0x000000ffff5d7224 */ /* 0x000fe400078e00c3 */
[----:B------:R-:W-:Y:S02]  /*77b00*/  IMAD.MOV.U32 R95, RZ, RZ, R193 ;  /* 0x000000ffff5f7224 */ /* 0x000fe400078e00c1 */
[----:B------:R-:W-:Y:S02]  /*77b10*/  IMAD.MOV.U32 R96, RZ, RZ, R192 ;  /* 0x000000ffff607224 */ /* 0x000fe400078e00c0 */
[----:B------:R-:W-:Y:S02]  /*77b20*/  IMAD.MOV.U32 R98, RZ, RZ, R190 ;  /* 0x000000ffff627224 */ /* 0x000fe400078e00be */
        /* <DEDUP_REMOVED lines=35> */
[----:B------:R-:W-:Y:S01]  /*77d60*/  IMAD.MOV.U32 R159, RZ, RZ, R0 ;  /* 0x000000ffff9f7224 */ /* 0x000fe200078e0000 */
[----:B------:R-:W-:Y:S02]  /*77d70*/  UIADD3.64 UR12, UR4, 0xffe, URZ ;  /* 0x00000ffe040c7897 */ /* 0x000fe4000fffe03f */
[----:B------:R-:W-:-:S03]  /*77d80*/  UIADD3.64 UR14, UR6, 0x7fe, URZ ;  /* 0x000007fe060e7897 */ /* 0x000fc6000fffe03f */
[----:B--2---:R-:W-:-:S06]  /*77d90*/  WARPGROUP.ARRIVE ;  /* 0x00000000000079c5 */ /* 0x004fcc0000000000 */
[----:B------:R-:W-:Y:S01]  /*77da0*/  HGMMA.64x256x8.F32.TF32 R32, gdesc[UR12], R32, gsb0 ;  /* 0x07e000000c2079f0 */ /* 0x000fe20008002820 */
[----:B------:R-:W-:Y:S02]  /*77db0*/  UIADD3.64 UR24, UR4, 0x1000, URZ ;  /* 0x0000100004187897 */ /* 0x000fe4000fffe03f */
[----:B------:R-:W-:Y:S01]  /*77dc0*/  UIADD3.64 UR26, UR6, 0x800, URZ ;  /* 0x00000800061a7897 */ /* 0x000fe2000fffe03f */
[----:B------:R-:W-:Y:S01]  /*77dd0*/  MOV R180, UR14 ;  /* 0x0000000e00b47c02 */ /* 0x000fe20008000f00 */
[----:B------:R-:W-:Y:S01]  /*77de0*/  UMOV UR10, UR12 ;  /* 0x0000000c000a7c82 */ /* 0x000fe20008000000 */
[----:B------:R-:W-:Y:S01]  /*77df0*/  UMOV UR11, UR13 ;  /* 0x0000000d000b7c82 */ /* 0x000fe20008000000 */
[----:B------:R-:W-:Y:S01]  /*77e00*/  IMAD.U32 R181, RZ, RZ, UR15 ;  /* 0x0000000fffb57e24 */ /* 0x000fe2000f8e00ff */
[----:B------:R-:W-:Y:S01]  /*77e10*/  UMOV UR12, UR14 ;  /* 0x0000000e000c7c82 */ /* 0x000fe20008000000 */
[----:B------:R-:W-:Y:S01]  /*77e20*/  UMOV UR13, UR15 ;  /* 0x0000000f000d7c82 */ /* 0x000fe20008000000 */
[----:B------:R-:W-:Y:S01]  /*77e30*/  IMAD.U32 R176, RZ, RZ, UR26 ;  /* 0x0000001affb07e24 */ /* 0x000fe2000f8e00ff */
[----:B------:R-:W-:Y:S01]  /*77e40*/  MOV R177, UR27 ;  /* 0x0000001b00b17c02 */ /* 0x000fe20008000f00 */
[----:B------:R-:W-:Y:S01]  /*77e50*/  UMOV UR8, UR24 ;  /* 0x0000001800087c82 */ /* 0x000fe20008000000 */
[----:B------:R-:W-:Y:S01]  /*77e60*/  UMOV UR9, UR25 ;  /* 0x0000001900097c82 */ /* 0x000fe20008000000 */
[----:B------:R-:W-:Y:S01]  /*77e70*/  UMOV UR14, UR26 ;  /* 0x0000001a000e7c82 */ /* 0x000fe20008000000 */
[----:B------:R-:W-:Y:S01]  /*77e80*/  UMOV UR15, UR27 ;  /* 0x0000001b000f7c82 */ /* 0x000fe20008000000 */
[----:B------:R-:W-:-:S02]  /*77e90*/  WARPGROUP.DEPBAR.LE gsb0, 0x0 ;  /* 0x00008000000079c5 */ /* 0x000fc40000010000 */
[----:B------:R-:W-:-:S10]  /*77ea0*/  WARPGROUP.ARRIVE ;  /* 0x00000000000079c5 */ /* 0x000fd40000000000 */
[----:B------:R-:W-:Y:S01]  /*77eb0*/  HGMMA.64x256x8.F32.TF32 R32, gdesc[UR24], R32, gsb0 ;  /* 0x07e00000182079f0 */ /* 0x000fe20008002820 */
[----:B------:R-:W-:Y:S02]  /*77ec0*/  UIADD3.64 UR24, UR4, 0x1002, URZ ;  /* 0x0000100204187897 */ /* 0x000fe4000fffe03f */
[----:B------:R-:W-:Y:S01]  /*77ed0*/  UIADD3.64 UR26, UR6, 0x802, URZ ;  /* 0x00000802061a7897 */ /* 0x000fe2000fffe03f */
[----:B------:R-:W-:Y:S02]  /*77ee0*/  MOV R6, UR9 ;  /* 0x0000000900067c02 */ /* 0x000fe40008000f00 */
[----:B------:R-:W-:Y:S01]  /*77ef0*/  MOV R5, UR8 ;  /* 0x0000000800057c02 */ /* 0x000fe20008000f00 */
[----:B------:R-:W-:Y:S01]  /*77f00*/  UIADD3.64 UR8, UR4, 0x1004, URZ ;  /* 0x0000100404087897 */ /* 0x000fe2000fffe03f */
[----:B------:R-:W-:Y:S02]  /*77f10*/  MOV R4, UR11 ;  /* 0x0000000b00047c02 */ /* 0x000fe40008000f00 */
[----:B------:R-:W-:Y:S01]  /*77f20*/  MOV R3, UR10 ;  /* 0x0000000a00037c02 */ /* 0x000fe20008000f00 */
[----:B------:R-:W-:Y:S01]  /*77f30*/  UIADD3.64 UR10, UR6, 0x804, URZ ;  /* 0x00000804060a7897 */ /* 0x000fe2000fffe03f */
[----:B------:R-:W-:-:S02]  /*77f40*/  WARPGROUP.DEPBAR.LE gsb0, 0x0 ;  /* 0x00008000000079c5 */ /* 0x000fc40000010000 */
[----:B------:R-:W-:-:S14]  /*77f50*/  WARPGROUP.ARRIVE ;  /* 0x00000000000079c5 */ /* 0x000fdc0000000000 */
[----:B------:R-:W-:Y:S01]  /*77f60*/  HGMMA.64x256x8.F32.TF32 R32, gdesc[UR24], R32, gsb0 ;  /* 0x07e00000182079f0 */ /* 0x000fe20008002820 */
[----:B------:R-:W-:Y:S01]  /*77f70*/  MOV R172, UR10 ;  /* 0x0000000a00ac7c02 */ /* 0x000fe20008000f00 */
[----:B------:R-:W-:Y:S01]  /*77f80*/  IMAD.U32 R173, RZ, RZ, UR11 ;  /* 0x0000000bffad7e24 */ /* 0x000fe2000f8e00ff */
[----:B------:R-:W-:Y:S01]  /*77f90*/  UMOV UR52, UR8 ;  /* 0x0000000800347c82 */ /* 0x000fe20008000000 */
[----:B------:R-:W-:Y:S01]  /*77fa0*/  UMOV UR53, UR9 ;  /* 0x0000000900357c82 */ /* 0x000fe20008000000 */
[----:B------:R-:W-:Y:S01]  /*77fb0*/  UMOV UR22, UR10 ;  /* 0x0000000a00167c82 */ /* 0x000fe20008000000 */
[----:B------:R-:W-:Y:S01]  /*77fc0*/  UMOV UR23, UR11 ;  /* 0x0000000b00177c82 */ /* 0x000fe20008000000 */
[----:B------:R-:W-:Y:S02]  /*77fd0*/  WARPGROUP.DEPBAR.LE gsb0, 0x0 ;  /* 0x00008000000079c5 */ /* 0x000fe40000010000 */
[----:B------:R-:W-:-:S15]  /*77fe0*/  WARPGROUP.ARRIVE ;  /* 0x00000000000079c5 */ /* 0x000fde0000000000 */
[----:B------:R-:W-:-:S04]  /*77ff0*/  NOP ;  /* 0x0000000000007918 */ /* 0x000fc80000000000 */
[----:B------:R-:W-:Y:S01]  /*78000*/  HGMMA.64x256x8.F32.TF32 R32, gdesc[UR8], R32, gsb0 ;  /* 0x07e00000082079f0 */ /* 0x000fe20008002820 */
[----:B------:R-:W-:Y:S02]  /*78010*/  UIADD3.64 UR8, UR4, 0x1ffe, URZ ;  /* 0x00001ffe04087897 */ /* 0x000fe4000fffe03f */
[----:B------:R-:W-:Y:S01]  /*78020*/  UIADD3.64 UR10, UR6, 0xffe, URZ ;  /* 0x00000ffe060a7897 */ /* 0x000fe2000fffe03f */
[----:B------:R-:W-:Y:S01]  /*78030*/  IMAD.U32 R174, RZ, RZ, UR26 ;  /* 0x0000001affae7e24 */ /* 0x000fe2000f8e00ff */
        /* <DEDUP_REMOVED lines=9> */
[----:B------:R-:W-:-:S02]  /*780d0*/  WARPGROUP.DEPBAR.LE gsb0, 0x0 ;  /* 0x00008000000079c5 */ /* 0x000fc40000010000 */
[----:B------:R-:W-:-:S12]  /*780e0*/  WARPGROUP.ARRIVE ;  /* 0x00000000000079c5 */ /* 0x000fd80000000000 */
[----:B------:R-:W-:Y:S01]  /*780f0*/  HGMMA.64x256x8.F32.TF32 R32, gdesc[UR8], R32, gsb0 ;  /* 0x07e00000082079f0 */ /* 0x000fe20008002820 */
[----:B------:R-:W-:Y:S02]  /*78100*/  UIADD3.64 UR8, UR4, 0x2000, URZ ;  /* 0x0000200004087897 */ /* 0x000fe4000fffe03f */
[----:B------:R-:W-:-:S05]  /*78110*/  UIADD3.64 UR10, UR6, 0x1000, URZ ;  /* 0x00001000060a7897 */ /* 0x000fca000fffe03f */
[----:B------:R-:W-:Y:S01]  /*78120*/  UMOV UR44, UR8 ;  /* 0x00000008002c7c82 */ /* 0x000fe20008000000 */
[----:B------:R-:W-:Y:S01]  /*78130*/  IMAD.U32 R168, RZ, RZ, UR10 ;  /* 0x0000000affa87e24 */ /* 0x000fe2000f8e00ff */
[----:B------:R-:W-:Y:S01]  /*78140*/  UMOV UR45, UR9 ;  /* 0x00000009002d7c82 */ /* 0x000fe20008000000 */
[----:B------:R-:W-:Y:S01]  /*78150*/  IMAD.U32 R169, RZ, RZ, UR11 ;  /* 0x0000000bffa97e24 */ /* 0x000fe2000f8e00ff */
[----:B------:R-:W-:Y:S01]  /*78160*/  UMOV UR30, UR10 ;  /* 0x0000000a001e7c82 */ /* 0x000fe20008000000 */
[----:B------:R-:W-:Y:S01]  /*78170*/  UMOV UR31, UR11 ;  /* 0x0000000b001f7c82 */ /* 0x000fe20008000000 */
[----:B------:R-:W-:Y:S02]  /*78180*/  WARPGROUP.DEPBAR.LE gsb0, 0x0 ;  /* 0x00008000000079c5 */ /* 0x000fe40000010000 */
[----:B------:R-:W-:-:S12]  /*78190*/  WARPGROUP.ARRIVE ;  /* 0x00000000000079c5 */ /* 0x000fd80000000000 */
[----:B------:R-:W-:Y:S01]  /*781a0*/  HGMMA.64x256x8.F32.TF32 R32, gdesc[UR8], R32, gsb0 ;  /* 0x07e00000082079f0 */ /* 0x000fe20008002820 */
[----:B------:R-:W-:Y:S02]  /*781b0*/  UIADD3.64 UR8, UR4, 0x2002, URZ ;  /* 0x0000200204087897 */ /* 0x000fe4000fffe03f */
[----:B------:R-:W-:-:S05]  /*781c0*/  UIADD3.64 UR10, UR6, 0x1002, URZ ;  /* 0x00001002060a7897 */ /* 0x000fca000fffe03f */
[----:B------:R-:W-:Y:S01]  /*781d0*/  UMOV UR40, UR8 ;  /* 0x0000000800287c82 */ /* 0x000fe20008000000 */
[----:B------:R-:W-:Y:S01]  /*781e0*/  MOV R166, UR10 ;  /* 0x0000000a00a67c02 */ /* 0x000fe20008000f00 */
[----:B------:R-:W-:Y:S01]  /*781f0*/  IMAD.U32 R167, RZ, RZ, UR11 ;  /* 0x0000000bffa77e24 */ /* 0x000fe2000f8e00ff */
[----:B------:R-:W-:Y:S01]  /*78200*/  UMOV UR41, UR9 ;  /* 0x0000000900297c82 */ /* 0x000fe20008000000 */
        /* <DEDUP_REMOVED lines=8> */
[----:B------:R-:W-:Y:S01]  /*78290*/  IMAD.U32 R164, RZ, RZ, UR10 ;  /* 0x0000000affa47e24 */ /* 0x000fe2000f8e00ff */
[----:B------:R-:W-:Y:S01]  /*782a0*/  MOV R165, UR11 ;  /* 0x0000000b00a57c02 */ /* 0x000fe20008000f00 */
        /* <DEDUP_REMOVED lines=29> */
[----:B------:R-:W-:Y:S01]  /*78480*/  UIADD3.64 UR10, UR6, 0x1802, URZ ;  /* 0x00001802060a7897 */ /* 0x000fe2000fffe03f */
[----:B------:R-:W-:Y:S01]  /*78490*/  UMOV UR56, UR24 ;  /* 0x0000001800387c82 */ /* 0x000fe20008000000 */
[----:B------:R-:W-:-:S03]  /*784a0*/  UMOV UR57, UR25 ;  /* 0x0000001900397c82 */ /* 0x000fc60008000000 */
        /* <DEDUP_REMOVED lines=11> */
[----:B------:R-:W-:Y:S04]  /*78560*/  STL.64 [R1+0x5e88], R30 ;  /* 0x005e881e01007387 */ /* 0x000fe80000100a00 */
[----:B------:R-:W-:Y:S04]  /*78570*/  STL.64 [R1+0x5e80], R28 ;  /* 0x005e801c01007387 */ /* 0x000fe80000100a00 */
[----:B------:R-:W-:Y:S04]  /*78580*/  STL.64 [R1+0x5e78], R26 ;  /* 0x005e781a01007387 */ /* 0x000fe80000100a00 */
[----:B------:R-:W-:Y:S04]  /*78590*/  STL.64 [R1+0x5e70], R24 ;  /* 0x005e701801007387 */ /* 0x000fe80000100a00 */
        /* <DEDUP_REMOVED lines=13> */
[----:B------:R-:W-:Y:S01]  /*78670*/  STL [R1+0x5e08], R167 ;  /* 0x005e08a701007387 */ /* 0x000fe20000100800 */
[----:B------:R-:W-:-:S03]  /*78680*/  IMAD.U32 R236, RZ, RZ, UR10 ;  /* 0x0000000affec7e24 */ /* 0x000fc6000f8e00ff */
[----:B------:R-:W-:Y:S01]  /*78690*/  STL [R1+0x5e14], R164 ;  /* 0x005e14a401007387 */ /* 0x000fe20000100800 */
[----:B------:R-:W-:-:S03]  /*786a0*/  IMAD.U32 R237, RZ, RZ, UR11 ;  /* 0x0000000bffed7e24 */ /* 0x000fc6000f8e00ff */
[----:B------:R-:W-:Y:S04]  /*786b0*/  STL [R1+0x5e10], R165 ;  /* 0x005e10a501007387 */ /* 0x000fe80000100800 */
[----:B------:R-:W-:Y:S04]  /*786c0*/  STL [R1+0x5e1c], R162 ;  /* 0x005e1ca201007387 */ /* 0x000fe80000100800 */
[----:B------:R-:W-:Y:S01]  /*786d0*/  STL [R1+0x5e18], R163 ;  /* 0x005e18a301007387 */ /* 0x000fe20000100800 */
[----:B------:R-:W-:Y:S02]  /*786e0*/  WARPGROUP.DEPBAR.LE gsb0, 0x0 ;  /* 0x00008000000079c5 */ /* 0x000fe40000010000 */
[----:B------:R-:W-:-:S06]  /*786f0*/  WARPGROUP.ARRIVE ;  /* 0x00000000000079c5 */ /* 0x000fcc0000000000 */
[----:B------:R-:W-:Y:S01]  /*78700*/  HGMMA.64x256x8.F32.TF32 R32, gdesc[UR8], R32, gsb0 ;  /* 0x07e00000082079f0 */ /* 0x000fe20008002820 */
[----:B------:R-:W-:Y:S04]  /*78710*/  STL [R1+0x5e24], R248 ;  /* 0x005e24f801007387 */ /* 0x000fe80000100800 */
[----:B------:R-:W-:Y:S04]  /*78720*/  STL [R1+0x5e20], R249 ;  /* 0x005e20f901007387 */ /* 0x000fe80000100800 */
[----:B------:R-:W-:Y:S04]  /*78730*/  STL [R1+0x5e2c], R242 ;  /* 0x005e2cf201007387 */ /* 0x000fe80000100800 */
[----:B------:R-:W-:Y:S04]  /*78740*/  STL [R1+0x5e28], R243 ;  /* 0x005e28f301007387 */ /* 0x000fe80000100800 */
[----:B------:R-:W-:Y:S04]  /*78750*/  STL [R1+0x5e34], R236 ;  /* 0x005e34ec01007387 */ /* 0x000fe80000100800 */
[----:B------:R-:W-:Y:S01]  /*78760*/  STL [R1+0x5e30], R237 ;  /* 0x005e30ed01007387 */ /* 0x000fe20000100800 */
[----:B------:R-:W-:-:S03]  /*78770*/  WARPGROUP.DEPBAR.LE gsb0, 0x0 ;  /* 0x00008000000079c5 */ /* 0x000fc60000010000 */
        /* <DEDUP_REMOVED lines=127> */
[----:B------:R-:W2:Y:S01]  /*78f70*/  LDL.LU.64 R24, [R1+0x5e70] ;  /* 0x005e700001187983 */ /* 0x000ea20000300a00 */
[----:B------:R-:W-:Y:S01]  /*78f80*/  MOV R13, UR15 ;  /* 0x0000000f000d7c02 */ /* 0x000fe20008000f00 */
[----:B------:R-:W-:Y:S01]  /*78f90*/  UMOV UR15, UR21 ;  /* 0x00000015000f7c82 */ /* 0x000fe20008000000 */
[----:B------:R-:W-:Y:S01]  /*78fa0*/  MOV R12, UR14 ;  /* 0x0000000e000c7c02 */ /* 0x000fe20008000f00 */
[----:B------:R-:W-:Y:S01]  /*78fb0*/  UMOV UR14, UR20 ;  /* 0x00000014000e7c82 */ /* 0x000fe20008000000 */
[----:B------:R-:W-:Y:S01]  /*78fc0*/  MOV R252, UR13 ;  /* 0x0000000d00fc7c02 */ /* 0x000fe20008000f00 */
[----:B------:R-:W-:Y:S01]  /*78fd0*/  UMOV UR13, UR15 ;  /* 0x0000000f000d7c82 */ /* 0x000fe20008000000 */
[----:B------:R-:W-:Y:S01]  /*78fe0*/  MOV R7, UR12 ;  /* 0x0000000c00077c02 */ /* 0x000fe20008000f00 */
[----:B------:R-:W-:Y:S01]  /*78ff0*/  UMOV UR12, UR14 ;  /* 0x0000000e000c7c82 */ /* 0x000fe20008000000 */
[----:B------:R-:W-:-:S06]  /*79000*/  UIADD3.64 UR14, UR6, 0x1ffe, URZ ;  /* 0x00001ffe060e7897 */ /* 0x000fcc000fffe03f */
[----:B------:R-:W-:Y:S01]  /*79010*/  MOV R202, UR14 ;  /* 0x0000000e00ca7c02 */ /* 0x000fe20008000f00 */
[----:B------:R-:W-:Y:S01]  /*79020*/  IMAD.U32 R203, RZ, RZ, UR15 ;  /* 0x0000000fffcb7e24 */ /* 0x000fe2000f8e00ff */
[----:B--2---:R-:W-:-:S06]  /*79030*/  WARPGROUP.ARRIVE ;  /* 0x00000000000079c5 */ /* 0x004fcc0000000000 */
[----:B------:R-:W-:Y:S01]  /*79040*/  HGMMA.64x256x8.F32.TF32 R24, gdesc[UR12], R24, gsb0 ;  /* 0x07e000000c1879f0 */ /* 0x000fe20008002818 */
[----:B------:R-:W-:Y:S01]  /*79050*/  UIADD3.64 UR14, UR6, 0x2000, URZ ;  /* 0x00002000060e7897 */ /* 0x000fe2000fffe03f */
[----:B------:R-:W-:Y:S01]  /*79060*/  UMOV UR12, UR4 ;  /* 0x00000004000c7c82 */ /* 0x000fe20008000000 */
[----:B------:R-:W-:-:S04]  /*79070*/  UMOV UR13, UR5 ;  /* 0x00000005000d7c82 */ /* 0x000fc80008000000 */
[----:B------:R-:W-:Y:S01]  /*79080*/  IMAD.U32 R192, RZ, RZ, UR14 ;  /* 0x0000000effc07e24 */ /* 0x000fe2000f8e00ff */
[----:B------:R-:W-:Y:S01]  /*79090*/  MOV R193, UR15 ;  /* 0x0000000f00c17c02 */ /* 0x000fe20008000f00 */
[----:B------:R-:W-:Y:S02]  /*790a0*/  WARPGROUP.DEPBAR.LE gsb0, 0x0 ;  /* 0x00008000000079c5 */ /* 0x000fe40000010000 */
[----:B------:R-:W-:-:S15]  /*790b0*/  WARPGROUP.ARRIVE ;  /* 0x00000000000079c5 */ /* 0x000fde0000000000 */
[----:B------:R-:W-:-:S02]  /*790c0*/  NOP ;  /* 0x0000000000007918 */ /* 0x000fc40000000000 */
[----:B------:R-:W-:Y:S01]  /*790d0*/  HGMMA.64x256x8.F32.TF32 R24, gdesc[UR12], R24, gsb0 ;  /* 0x07e000000c1879f0 */ /* 0x000fe20008002818 */
[----:B------:R-:W-:Y:S01]  /*790e0*/  UIADD3.64 UR14, UR6, 0x2002, URZ ;  /* 0x00002002060e7897 */ /* 0x000fe2000fffe03f */
[----:B------:R-:W-:Y:S01]  /*790f0*/  UMOV UR12, UR60 ;  /* 0x0000003c000c7c82 */ /* 0x000fe20008000000 */
[----:B------:R-:W-:-:S04]  /*79100*/  UMOV UR13, UR61 ;  /* 0x0000003d000d7c82 */ /* 0x000fc80008000000 */
[----:B------:R-:W-:Y:S02]  /*79110*/  IMAD.U32 R198, RZ, RZ, UR14 ;  /* 0x0000000effc67e24 */ /* 0x000fe4000f8e00ff */
[----:B------:R-:W-:Y:S01]  /*79120*/  IMAD.U32 R199, RZ, RZ, UR15 ;  /* 0x0000000fffc77e24 */ /* 0x000fe2000f8e00ff */
[----:B------:R-:W-:Y:S02]  /*79130*/  WARPGROUP.DEPBAR.LE gsb0, 0x0 ;  /* 0x00008000000079c5 */ /* 0x000fe40000010000 */
[----:B------:R-:W-:-:S15]  /*79140*/  WARPGROUP.ARRIVE ;  /* 0x00000000000079c5 */ /* 0x000fde0000000000 */
[----:B------:R-:W-:-:S01]  /*79150*/  NOP ;  /* 0x0000000000007918 */ /* 0x000fc20000000000 */
[----:B------:R-:W-:Y:S01]  /*79160*/  HGMMA.64x256x8.F32.TF32 R24, gdesc[UR12], R24, gsb0 ;  /* 0x07e000000c1879f0 */ /* 0x000fe20008002818 */
[----:B------:R-:W-:Y:S01]  /*79170*/  UIADD3.64 UR14, UR6, 0x2004, URZ ;  /* 0x00002004060e7897 */ /* 0x000fe2000fffe03f */
[----:B------:R-:W-:Y:S01]  /*79180*/  UMOV UR12, UR58 ;  /* 0x0000003a000c7c82 */ /* 0x000fe20008000000 */
[----:B------:R-:W-:Y:S01]  /*79190*/  UMOV UR13, UR59 ;  /* 0x0000003b000d7c82 */ /* 0x000fe20008000000 */
[----:B------:R-:W-:Y:S01]  /*791a0*/  UMOV UR54, UR10 ;  /* 0x0000000a00367c82 */ /* 0x000fe20008000000 */
[----:B------:R-:W-:Y:S01]  /*791b0*/  UMOV UR55, UR11 ;  /* 0x0000000b00377c82 */ /* 0x000fe20008000000 */
[----:B------:R-:W-:Y:S02]  /*791c0*/  R2UR UR11, R4 ;  /* 0x00000000040b72ca */ /* 0x000fe400000e0000 */
[----:B------:R-:W-:Y:S01]  /*791d0*/  R2UR UR10, R3 ;  /* 0x00000000030a72ca */ /* 0x000fe200000e0000 */
[----:B------:R-:W-:Y:S01]  /*791e0*/  UMOV UR20, UR8 ;  /* 0x0000000800147c82 */ /* 0x000fe20008000000 */
[----:B------:R-:W-:-:S09]  /*791f0*/  UMOV UR21, UR9 ;  /* 0x0000000900157c82 */ /* 0x000fd20008000000 */
[----:B------:R-:W-:Y:S02]  /*79200*/  UMOV UR9, UR11 ;  /* 0x0000000b00097c82 */ /* 0x000fe40008000000 */
[----:B------:R-:W-:Y:S01]  /*79210*/  UMOV UR8, UR10 ;  /* 0x0000000a00087c82 */ /* 0x000fe20008000000 */
[----:B------:R-:W-:Y:S01]  /*79220*/  UIADD3.64 UR10, UR6, 0x27fe, URZ ;  /* 0x000027fe060a7897 */ /* 0x000fe2000fffe03f */
[----:B------:R-:W-:Y:S02]  /*79230*/  WARPGROUP.DEPBAR.LE gsb0, 0x0 ;  /* 0x00008000000079c5 */ /* 0x000fe40000010000 */
[----:B------:R-:W-:-:S06]  /*79240*/  WARPGROUP.ARRIVE ;  /* 0x00000000000079c5 */ /* 0x000fcc0000000000 */
[----:B------:R-:W-:Y:S01]  /*79250*/  HGMMA.64x256x8.F32.TF32 R24, gdesc[UR12], R24, gsb0 ;  /* 0x07e000000c1879f0 */ /* 0x000fe20008002818 */
[----:B------:R-:W-:Y:S01]  /*79260*/  IMAD.U32 R190, RZ, RZ, UR10 ;  /* 0x0000000affbe7e24 */ /* 0x000fe2000f8e00ff */
[----:B------:R-:W-:Y:S01]  /*79270*/  MOV R191, UR11 ;  /* 0x0000000b00bf7c02 */ /* 0x000fe20008000f00 */
[----:B------:R-:W-:Y:S02]  /*79280*/  WARPGROUP.DEPBAR.LE gsb0, 0x0 ;  /* 0x00008000000079c5 */ /* 0x000fe40000010000 */
[----:B------:R-:W-:-:S15]  /*79290*/  WARPGROUP.ARRIVE ;  /* 0x00000000000079c5 */ /* 0x000fde0000000000 */
[----:B------:R-:W-:-:S08]  /*792a0*/  NOP ;  /* 0x0000000000007918 */ /* 0x000fd00000000000 */
[----:B------:R-:W-:Y:S01]  /*792b0*/  HGMMA.64x256x8.F32.TF32 R24, gdesc[UR8], R24, gsb0 ;  /* 0x07e00000081879f0 */ /* 0x000fe20008002818 */
[----:B------:R-:W-:Y:S02]  /*792c0*/  R2UR UR9, R6 ;  /* 0x00000000060972ca */ /* 0x000fe400000e0000 */
[----:B------:R-:W-:Y:S01]  /*792d0*/  R2UR UR8, R5 ;  /* 0x00000000050872ca */ /* 0x000fe200000e0000 */
[----:B------:R-:W-:Y:S01]  /*792e0*/  UIADD3.64 UR10, UR6, 0x2800, URZ ;  /* 0x00002800060a7897 */ /* 0x000fe2000fffe03f */
[----:B------:R-:W-:Y:S01]  /*792f0*/  STL [R1+0x5e3c], R202 ;  /* 0x005e3cca01007387 */ /* 0x000fe20000100800 */
[----:B------:R-:W-:Y:S01]  /*79300*/  MOV R194, UR14 ;  /* 0x0000000e00c27c02 */ /* 0x000fe20008000f00 */
[----:B------:R-:W-:Y:S02]  /*79310*/  IMAD.U32 R195, RZ, RZ, UR15 ;  /* 0x0000000fffc37e24 */ /* 0x000fe4000f8e00ff */
[----:B------:R-:W-:Y:S04]  /*79320*/  STL [R1+0x5e38], R203 ;  /* 0x005e38cb01007387 */ /* 0x000fe80000100800 */
[----:B------:R-:W-:Y:S04]  /*79330*/  STL [R1+0x5e44], R192 ;  /* 0x005e44c001007387 */ /* 0x000fe80000100800 */
[----:B------:R-:W-:Y:S04]  /*79340*/  STL [R1+0x5e40], R193 ;  /* 0x005e40c101007387 */ /* 0x000fe80000100800 */
[----:B------:R-:W-:Y:S04]  /*79350*/  STL [R1+0x5e4c], R198 ;  /* 0x005e4cc601007387 */ /* 0x000fe80000100800 */
[----:B------:R-:W-:Y:S04]  /*79360*/  STL [R1+0x5e48], R199 ;  /* 0x005e48c701007387 */ /* 0x000fe80000100800 */
[----:B------:R-:W-:Y:S04]  /*79370*/  STL [R1+0x5e54], R194 ;  /* 0x005e54c201007387 */ /* 0x000fe80000100800 */
[----:B------:R-:W-:Y:S04]  /*79380*/  STL [R1+0x5e50], R195 ;  /* 0x005e50c301007387 */ /* 0x000fe80000100800 */
[----:B------:R1:W-:Y:S01]  /*79390*/  STL [R1+0x5e5c], R190 ;  /* 0x005e5cbe01007387 */ /* 0x0003e20000100800 */
[----:B------:R-:W-:-:S03]  /*793a0*/  R2UR UR12, R7 ;  /* 0x00000000070c72ca */ /* 0x000fc600000e0000 */
[----:B------:R2:W-:Y:S01]  /*793b0*/  STL [R1+0x5e58], R191 ;  /* 0x005e58bf01007387 */ /* 0x0005e20000100800 */
[----:B------:R-:W-:Y:S02]  /*793c0*/  WARPGROUP.DEPBAR.LE gsb0, 0x0 ;  /* 0x00008000000079c5 */ /* 0x000fe40000010000 */
[----:B------:R-:W-:-:S06]  /*793d0*/  WARPGROUP.ARRIVE ;  /* 0x00000000000079c5 */ /* 0x000fcc0000000000 */
[----:B------:R-:W-:Y:S03]  /*793e0*/  HGMMA.64x256x8.F32.TF32 R24, gdesc[UR8], R24, gsb0 ;  /* 0x07e00000081879f0 */ /* 0x000fe60008002818 */
[----:B------:R-:W-:Y:S02]  /*793f0*/  WARPGROUP.DEPBAR.LE gsb0, 0x0 ;  /* 0x00008000000079c5 */ /* 0x000fe40000010000 */
[----:B------:R3:W-:Y:S01]  /*79400*/  STL.64 [R1+0x1a00], R24 ;  /* 0x001a001801007387 */ /* 0x0007e20000100a00 */
[----:B------:R-:W-:Y:S01]  /*79410*/  MOV R4, R150 ;  /* 0x0000009600047202 */ /* 0x000fe20000000f00 */
[----:B------:R-:W-:Y:S02]  /*79420*/  IMAD.MOV.U32 R3, RZ, RZ, R151 ;  /* 0x000000ffff037224 */ /* 0x000fe400078e0097 */
[----:B------:R4:W-:Y:S01]  /*79430*/  STL.64 [R1+0x1a08], R26 ;  /* 0x001a081a01007387 */ /* 0x0009e20000100a00 */
[----:B------:R-:W-:-:S02]  /*79440*/  IMAD.MOV.U32 R10, RZ, RZ, R148 ;  /* 0x000000ffff0a7224 */ /* 0x000fc400078e0094 */
[----:B------:R-:W-:Y:S01]  /*79450*/  IMAD.MOV.U32 R7, RZ, RZ, R149 ;  /* 0x000000ffff077224 */ /* 0x000fe200078e0095 */
[----:B------:R4:W-:Y:S04]  /*79460*/  STL.64 [R1+0x1a10], R28 ;  /* 0x001a101c01007387 */ /* 0x0009e80000100a00 */
[----:B------:R-:W4:Y:S04]  /*79470*/  LDL.LU.64 R150, [R1+0x5e68] ;  /* 0x005e680001967983 */ /* 0x000f280000300a00 */
[----:B------:R-:W4:Y:S01]  /*79480*/  LDL.LU.64 R148, [R1+0x5e60] ;  /* 0x005e600001947983 */ /* 0x000f220000300a00 */
[----:B-1----:R-:W-:Y:S01]  /*79490*/  MOV R190, R30 ;  /* 0x0000001e00be7202 */ /* 0x002fe20000000f00 */
[----:B--2---:R-:W-:-:S02]  /*794a0*/  IMAD.MOV.U32 R191, RZ, RZ, R31 ;  /* 0x000000ffffbf7224 */ /* 0x004fc400078e001f */
[----:B---3--:R-:W2:Y:S01]  /*794b0*/  LDL.LU.64 R24, [R1+0x1800] ;  /* 0x0018000001187983 */ /* 0x008ea20000300a00 */
[----:B------:R-:W-:Y:S01]  /*794c0*/  IMAD.MOV.U32 R194, RZ, RZ, R32 ;  /* 0x000000ffffc27224 */ /* 0x000fe200078e0020 */
[----:B------:R-:W-:Y:S02]  /*794d0*/  MOV R195, R33 ;  /* 0x0000002100c37202 */ /* 0x000fe40000000f00 */
[----:B----4-:R-:W3:Y:S01]  /*794e0*/  LDL.LU.64 R26, [R1+0x1808] ;  /* 0x00180800011a7983 */ /* 0x010ee20000300a00 */
[----:B------:R-:W-:-:S03]  /*794f0*/  IMAD.MOV.U32 R198, RZ, RZ, R34 ;  /* 0x000000ffffc67224 */ /* 0x000fc600078e0022 */
[----:B------:R-:W4:Y:S01]  /*79500*/  LDL.LU.64 R28, [R1+0x1810] ;  /* 0x00181000011c7983 */ /* 0x000f220000300a00 */
[----:B------:R-:W-:Y:S01]  /*79510*/  IMAD.MOV.U32 R199, RZ, RZ, R35 ;  /* 0x000000ffffc77224 */ /* 0x000fe200078e0023 */
[----:B------:R-:W-:Y:S02]  /*79520*/  MOV R192, R36 ;  /* 0x0000002400c07202 */ /* 0x000fe40000000f00 */
[----:B------:R-:W2:Y:S01]  /*79530*/  LDL.LU.64 R30, [R1+0x1818] ;  /* 0x00181800011e7983 */ /* 0x000ea20000300a00 */
[----:B------:R-:W-:Y:S01]  /*79540*/  IMAD.MOV.U32 R193, RZ, RZ, R37 ;  /* 0x000000ffffc17224 */ /* 0x000fe200078e0025 */
[----:B------:R-:W-:Y:S02]  /*79550*/  MOV R203, R39 ;  /* 0x0000002700cb7202 */ /* 0x000fe40000000f00 */
[----:B------:R-:W3:Y:S01]  /*79560*/  LDL.LU.64 R32, [R1+0x1820] ;  /* 0x0018200001207983 */ /* 0x000ee20000300a00 */
[----:B------:R-:W-:-:S03]  /*79570*/  IMAD.MOV.U32 R202, RZ, RZ, R38 ;  /* 0x000000ffffca7224 */ /* 0x000fc600078e0026 */
[----:B------:R-:W4:Y:S01]  /*79580*/  LDL.LU.64 R34, [R1+0x1828] ;  /* 0x0018280001227983 */ /* 0x000f220000300a00 */
[----:B------:R-:W-:Y:S01]  /*79590*/  IMAD.MOV.U32 R236, RZ, RZ, R40 ;  /* 0x000000ffffec7224 */ /* 0x000fe200078e0028 */
[----:B------:R-:W-:Y:S01]  /*795a0*/  MOV R242, R42 ;  /* 0x0000002a00f27202 */ /* 0x000fe20000000f00 */
[----:B------:R-:W-:Y:S01]  /*795b0*/  IMAD.MOV.U32 R237, RZ, RZ, R41 ;  /* 0x000000ffffed7224 */ /* 0x000fe200078e0029 */
        /* <DEDUP_REMOVED lines=40> */
[----:B------:R-:W-:Y:S01]  /*79840*/  IMAD.MOV.U32 R8, RZ, RZ, R68 ;  /* 0x000000ffff087224 */ /* 0x000fe200078e0044 */
[----:B------:R-:W-:-:S02]  /*79850*/  R2UR UR14, R12 ;  /* 0x000000000c0e72ca */ /* 0x000fc400000e0000 */
[----:B------:R-:W4:Y:S01]  /*79860*/  LDL.LU.64 R64, [R1+0x18a0] ;  /* 0x0018a00001407983 */ /* 0x000f220000300a00 */
[----:B------:R-:W-:Y:S01]  /*79870*/  IMAD.MOV.U32 R187, RZ, RZ, R70 ;  /* 0x000000ffffbb7224 */ /* 0x000fe200078e0046 */
[----:B------:R-:W-:Y:S01]  /*79880*/  R2UR UR15, R13 ;  /* 0x000000000d0f72ca */ /* 0x000fe200000e0000 */
[----:B------:R-:W-:Y:S01]  /*79890*/  IMAD.MOV.U32 R182, RZ, RZ, R71 ;  /* 0x000000ffffb67224 */ /* 0x000fe200078e0047 */
[----:B------:R-:W2:Y:S01]  /*798a0*/  LDL.LU.64 R66, [R1+0x18a8] ;  /* 0x0018a80001427983 */ /* 0x000ea20000300a00 */
[----:B------:R-:W-:Y:S01]  /*798b0*/  MOV R183, R72 ;  /* 0x0000004800b77202 */ /* 0x000fe20000000f00 */
[----:B------:R-:W-:Y:S02]  /*798c0*/  IMAD.MOV.U32 R12, RZ, RZ, R73 ;  /* 0x000000ffff0c7224 */ /* 0x000fe400078e0049 */
[----:B------:R-:W3:Y:S01]  /*798d0*/  LDL.LU.64 R68, [R1+0x18b0] ;  /* 0x0018b00001447983 */ /* 0x000ee20000300a00 */
[----:B------:R-:W-:Y:S01]  /*798e0*/  IMAD.MOV.U32 R13, RZ, RZ, R74 ;  /* 0x000000ffff0d7224 */ /* 0x000fe200078e004a */
[----:B------:R-:W-:-:S02]  /*798f0*/  MOV R14, R75 ;  /* 0x0000004b000e7202 */ /* 0x000fc40000000f00 */
        /* <DEDUP_REMOVED lines=108> */
[----:B------:R-:W-:Y:S02]  /*79fc0*/  IMAD.U32 R178, RZ, RZ, UR10 ;  /* 0x0000000affb27e24 */ /* 0x000fe4000f8e00ff */
[----:B------:R-:W-:Y:S01]  /*79fd0*/  IMAD.U32 R179, RZ, RZ, UR11 ;  /* 0x0000000bffb37e24 */ /* 0x000fe2000f8e00ff */
[----:B------:R-:W4:Y:S01]  /*79fe0*/  LDL.LU.64 R142, [R1+0x19d8] ;  /* 0x0019d800018e7983 */ /* 0x000f220000300a00 */
[----:B------:R-:W-:-:S03]  /*79ff0*/  IMAD.MOV.U32 R16, RZ, RZ, R146 ;  /* 0x000000ffff107224 */ /* 0x000fc600078e0092 */
[----:B------:R-:W2:Y:S04]  /*7a000*/  LDL.LU.64 R144, [R1+0x19e0] ;  /* 0x0019e00001907983 */ /* 0x000ea80000300a00 */
[----:B------:R-:W3:Y:S01]  /*7a010*/  LDL.LU.64 R146, [R1+0x19e8] ;  /* 0x0019e80001927983 */ /* 0x000ee20000300a00 */
[----:B------:R-:W-:Y:S02]  /*7a020*/  R2UR UR9, R150 ;  /* 0x00000000960972ca */ /* 0x000fe400000e0000 */
[----:B------:R-:W-:Y:S02]  /*7a030*/  R2UR UR8, R151 ;  /* 0x00000000970872ca */ /* 0x000fe400000e0000 */
[----:B------:R-:W-:Y:S02]  /*7a040*/  R2UR UR11, R148 ;  /* 0x00000000940b72ca */ /* 0x000fe400000e0000 */
[----:B------:R-:W-:-:S02]  /*7a050*/  R2UR UR10, R149 ;  /* 0x00000000950a72ca */ /* 0x000fc400000e0000 */
[----:B------:R-:W4:Y:S04]  /*7a060*/  LDL.LU.64 R148, [R1+0x19f0] ;  /* 0x0019f00001947983 */ /* 0x000f280000300a00 */
[----:B------:R-:W2:Y:S04]  /*7a070*/  LDL.LU.64 R150, [R1+0x19f8] ;  /* 0x0019f80001967983 */ /* 0x000ea80000300a00 */
[----:B--2---:R-:W-:Y:S04]  /*7a080*/  STL.64 [R1+0x5cd8], R150 ;  /* 0x005cd89601007387 */ /* 0x004fe80000100a00 */
[----:B----4-:R-:W-:Y:S04]  /*7a090*/  STL.64 [R1+0x5cd0], R148 ;  /* 0x005cd09401007387 */ /* 0x010fe80000100a00 */
[----:B---3--:R-:W-:Y:S04]  /*7a0a0*/  STL.64 [R1+0x5cc8], R146 ;  /* 0x005cc89201007387 */ /* 0x008fe80000100a00 */
        /* <DEDUP_REMOVED lines=148> */
[----:B------:R-:W-:Y:S01]  /*7a9f0*/  UIADD3.64 UR58, UR6, 0x2802, URZ ;  /* 0x00002802063a7897 */ /* 0x000fe2000fffe03f */
[----:B------:R-:W-:Y:S01]  /*7aa00*/  IMAD.MOV.U32 R92, RZ, RZ, R227 ;  /* 0x000000ffff5c7224 */ /* 0x000fe200078e00e3 */
[----:B------:R-:W3:Y:S01]  /*7aa10*/  LDL.LU R190, [R1+0x5e5c] ;  /* 0x005e5c0001be7983 */ /* 0x000ee20000300800 */
[----:B------:R-:W-:Y:S01]  /*7aa20*/  IMAD.MOV.U32 R93, RZ, RZ, R224 ;  /* 0x000000ffff5d7224 */ /* 0x000fe200078e00e0 */
[----:B------:R-:W1:Y:S01]  /*7aa30*/  LDC R186, c[0x0][0x230] ;  /* 0x00008c00ffba7b82 */ /* 0x000e620000000800 */
[----:B------:R-:W-:Y:S01]  /*7aa40*/  IMAD.MOV.U32 R95, RZ, RZ, R222 ;  /* 0x000000ffff5f7224 */ /* 0x000fe200078e00de */
[----:B------:R-:W4:Y:S01]  /*7aa50*/  LDL.LU R191, [R1+0x5e58] ;  /* 0x005e580001bf7983 */ /* 0x000f220000300800 */
[----:B------:R-:W-:-:S02]  /*7aa60*/  IMAD.MOV.U32 R96, RZ, RZ, R223 ;  /* 0x000000ffff607224 */ /* 0x000fc400078e00df */
[----:B------:R-:W-:Y:S01]  /*7aa70*/  IMAD.MOV.U32 R98, RZ, RZ, R221 ;  /* 0x000000ffff627224 */ /* 0x000fe200078e00dd */
[----:B------:R-:W3:Y:S01]  /*7aa80*/  LDL.LU R194, [R1+0x5e54] ;  /* 0x005e540001c27983 */ /* 0x000ee20000300800 */
[----:B------:R-:W-:Y:S02]  /*7aa90*/  IMAD.MOV.U32 R99, RZ, RZ, R218 ;  /* 0x000000ffff637224 */ /* 0x000fe400078e00da */
[----:B------:R-:W-:Y:S01]  /*7aaa0*/  IMAD.MOV.U32 R101, RZ, RZ, R216 ;  /* 0x000000ffff657224 */ /* 0x000fe200078e00d8 */
[----:B------:R-:W4:Y:S01]  /*7aab0*/  LDL.LU R195, [R1+0x5e50] ;  /* 0x005e500001c37983 */ /* 0x000f220000300800 */
[----:B------:R-:W-:Y:S02]  /*7aac0*/  IMAD.MOV.U32 R102, RZ, RZ, R217 ;  /* 0x000000ffff667224 */ /* 0x000fe400078e00d9 */
[----:B------:R-:W-:Y:S01]  /*7aad0*/  IMAD.MOV.U32 R104, RZ, RZ, R215 ;  /* 0x000000ffff687224 */ /* 0x000fe200078e00d7 */
[----:B------:R-:W3:Y:S01]  /*7aae0*/  LDL.LU R198, [R1+0x5e4c] ;  /* 0x005e4c0001c67983 */ /* 0x000ee20000300800 */
[----:B------:R-:W-:-:S02]  /*7aaf0*/  IMAD.MOV.U32 R105, RZ, RZ, R212 ;  /* 0x000000ffff697224 */ /* 0x000fc400078e00d4 */
[----:B------:R-:W-:Y:S01]  /*7ab00*/  IMAD.MOV.U32 R107, RZ, RZ, R210 ;  /* 0x000000ffff6b7224 */ /* 0x000fe200078e00d2 */
[----:B------:R-:W4:Y:S01]  /*7ab10*/  LDL.LU R199, [R1+0x5e48] ;  /* 0x005e480001c77983 */ /* 0x000f220000300800 */
[----:B------:R-:W-:Y:S02]  /*7ab20*/  IMAD.MOV.U32 R108, RZ, RZ, R211 ;  /* 0x000000ffff6c7224 */ /* 0x000fe400078e00d3 */
[----:B------:R-:W-:Y:S01]  /*7ab30*/  IMAD.MOV.U32 R110, RZ, RZ, R209 ;  /* 0x000000ffff6e7224 */ /* 0x000fe200078e00d1 */
[----:B------:R-:W3:Y:S01]  /*7ab40*/  LDL.LU R192, [R1+0x5e44] ;  /* 0x005e440001c07983 */ /* 0x000ee20000300800 */
[----:B------:R-:W-:Y:S02]  /*7ab50*/  IMAD.MOV.U32 R111, RZ, RZ, R206 ;  /* 0x000000ffff6f7224 */ /* 0x000fe400078e00ce */
[----:B------:R-:W-:Y:S01]  /*7ab60*/  IMAD.MOV.U32 R113, RZ, RZ, R250 ;  /* 0x000000ffff717224 */ /* 0x000fe200078e00fa */
[----:B------:R-:W4:Y:S01]  /*7ab70*/  LDL.LU R193, [R1+0x5e40] ;  /* 0x005e400001c17983 */ /* 0x000f220000300800 */
[----:B------:R-:W-:-:S02]  /*7ab80*/  IMAD.MOV.U32 R114, RZ, RZ, R251 ;  /* 0x000000ffff727224 */ /* 0x000fc400078e00fb */
[----:B------:R-:W-:Y:S01]  /*7ab90*/  IMAD.MOV.U32 R116, RZ, RZ, R245 ;  /* 0x000000ffff747224 */ /* 0x000fe200078e00f5 */
[----:B------:R-:W4:Y:S01]  /*7aba0*/  LDL.LU R202, [R1+0x5e3c] ;  /* 0x005e3c0001ca7983 */ /* 0x000f220000300800 */
        /* <DEDUP_REMOVED lines=12> */
[----:B------:R-:W-:Y:S01]  /*7ac70*/  IMAD.MOV.U32 R128, RZ, RZ, R252 ;  /* 0x000000ffff807224 */ /* 0x000fe200078e00fc */
[----:B------:R-:W4:Y:S01]  /*7ac80*/  LDC R5, c[0x0][0x238] ;  /* 0x00008e00ff057b82 */ /* 0x000f220000000800 */
        /* <DEDUP_REMOVED lines=14> */
[----:B------:R-:W-:Y:S01]  /*7ad70*/  IMAD.MOV.U32 R151, RZ, RZ, R3 ;  /* 0x000000ffff977224 */ /* 0x000fe200078e0003 */
[----:B------:R-:W4:Y:S01]  /*7ad80*/  LDL.LU R243, [R1+0x5e28] ;  /* 0x005e280001f37983 */ /* 0x000f220000300800 */
[----:B------:R-:W-:Y:S01]  /*7ad90*/  IMAD.U32 R160, RZ, RZ, UR58 ;  /* 0x0000003affa07e24 */ /* 0x000fe2000f8e00ff */
[----:B------:R-:W-:Y:S01]  /*7ada0*/  MOV R161, UR59 ;  /* 0x0000003b00a17c02 */ /* 0x000fe20008000f00 */
[----:B-1----:R-:W-:Y:S01]  /*7adb0*/  VIADD R186, R186, 0x7f ;  /* 0x0000007fbaba7836 */ /* 0x002fe20000000000 */
[----:B------:R-:W3:Y:S01]  /*7adc0*/  LDL.LU R248, [R1+0x5e24] ;  /* 0x005e240001f87983 */ /* 0x000ee20000300800 */
[----:B------:R-:W1:Y:S03]  /*7add0*/  LDC R6, c[0x0][0x23c] ;  /* 0x00008f00ff067b82 */ /* 0x000e660000000800 */
[----:B------:R-:W4:Y:S04]  /*7ade0*/  LDL.LU R249, [R1+0x5e20] ;  /* 0x005e200001f97983 */ /* 0x000f280000300800 */
[----:B------:R-:W3:Y:S04]  /*7adf0*/  LDL.LU R162, [R1+0x5e1c] ;  /* 0x005e1c0001a27983 */ /* 0x000ee80000300800 */
        /* <DEDUP_REMOVED lines=30> */
[----:B--2---:R-:W-:-:S03]  /*7afe0*/  WARPGROUP.ARRIVE ;  /* 0x00000000000079c5 */ /* 0x004fc60000000000 */
[----:B------:R-:W2:Y:S04]  /*7aff0*/  LDL.LU R15, [R1+0x5da0] ;  /* 0x005da000010f7983 */ /* 0x000ea80000300800 */
[----:B------:R-:W2:Y:S01]  /*7b000*/  LDL.LU R2, [R1+0x5d9c] ;  /* 0x005d9c0001027983 */ /* 0x000ea20000300800 */
[----:B------:R-:W-:Y:S01]  /*7b010*/  HGMMA.64x256x8.F32.TF32 R24, gdesc[UR56], R24, gsb0 ;  /* 0x07e00000381879f0 */ /* 0x000fe20008002818 */
[----:B------:R-:W-:Y:S01]  /*7b020*/  UIADD3.64 UR58, UR6, 0x2804, URZ ;  /* 0x00002804063a7897 */ /* 0x000fe2000fffe03f */
[----:B------:R-:W-:Y:S01]  /*7b030*/  UMOV UR56, UR52 ;  /* 0x0000003400387c82 */ /* 0x000fe20008000000 */
[----:B------:R-:W-:Y:S01]  /*7b040*/  UMOV UR57, UR53 ;  /* 0x0000003500397c82 */ /* 0x000fe20008000000 */
[----:B------:R-:W2:Y:S03]  /*7b050*/  LDL.LU R246, [R1+0x5d98] ;  /* 0x005d980001f67983 */ /* 0x000ea60000300800 */
[----:B------:R-:W-:-:S02]  /*7b060*/  IMAD.U32 R158, RZ, RZ, UR58 ;  /* 0x0000003aff9e7e24 */ /* 0x000fc4000f8e00ff */
[----:B------:R-:W-:Y:S01]  /*7b070*/  IMAD.U32 R159, RZ, RZ, UR59 ;  /* 0x0000003bff9f7e24 */ /* 0x000fe2000f8e00ff */
        /* <DEDUP_REMOVED lines=46> */
[----:B------:R-:W-:-:S02]  /*7b360*/  WARPGROUP.DEPBAR.LE gsb0, 0x0 ;  /* 0x00008000000079c5 */ /* 0x000fc40000010000 */
[----:B------:R-:W-:-:S06]  /*7b370*/  WARPGROUP.ARRIVE ;  /* 0x00000000000079c5 */ /* 0x000fcc0000000000 */
[----:B------:R-:W-:Y:S01]  /*7b380*/  HGMMA.64x256x8.F32.TF32 R24, gdesc[UR56], R24, gsb0 ;  /* 0x07e00000381879f0 */ /* 0x000fe20008002818 */
[----:B------:R-:W-:Y:S01]  /*7b390*/  UIADD3.64 UR58, UR6, 0x2ffe, URZ ;  /* 0x00002ffe063a7897 */ /* 0x000fe2000fffe03f */
[----:B------:R-:W-:Y:S01]  /*7b3a0*/  UMOV UR56, UR48 ;  /* 0x0000003000387c82 */ /* 0x000fe20008000000 */
[----:B------:R-:W-:-:S04]  /*7b3b0*/  UMOV UR57, UR49 ;  /* 0x0000003100397c82 */ /* 0x000fc80008000000 */
[----:B------:R-:W-:Y:S01]  /*7b3c0*/  MOV R156, UR58 ;  /* 0x0000003a009c7c02 */ /* 0x000fe20008000f00 */
[----:B------:R-:W-:Y:S01]  /*7b3d0*/  IMAD.U32 R157, RZ, RZ, UR59 ;  /* 0x0000003bff9d7e24 */ /* 0x000fe2000f8e00ff */
[----:B------:R-:W-:Y:S02]  /*7b3e0*/  WARPGROUP.DEPBAR.LE gsb0, 0x0 ;  /* 0x00008000000079c5 */ /* 0x000fe40000010000 */
[----:B------:R-:W-:-:S15]  /*7b3f0*/  WARPGROUP.ARRIVE ;  /* 0x00000000000079c5 */ /* 0x000fde0000000000 */
[----:B------:R-:W-:-:S02]  /*7b400*/  NOP ;  /* 0x0000000000007918 */ /* 0x000fc40000000000 */
        /* <DEDUP_REMOVED lines=48> */
[----:B------:R-:W-:-:S05]  /*7b710*/  UMOV UR57, UR25 ;  /* 0x0000001900397c82 */ /* 0x000fca0008000000 */
[----:B------:R-:W-:Y:S01]  /*7b720*/  UMOV UR60, UR58 ;  /* 0x0000003a003c7c82 */ /* 0x000fe20008000000 */
[----:B------:R-:W-:Y:S01]  /*7b730*/  UMOV UR61, UR59 ;  /* 0x0000003b003d7c82 */ /* 0x000fe20008000000 */
[----:B------:R-:W-:Y:S02]  /*7b740*/  WARPGROUP.DEPBAR.LE gsb0, 0x0 ;  /* 0x00008000000079c5 */ /* 0x000fe40000010000 */
[----:B------:R-:W-:-:S15]  /*7b750*/  WARPGROUP.ARRIVE ;  /* 0x00000000000079c5 */ /* 0x000fde0000000000 */
[----:B------:R-:W-:-:S01]  /*7b760*/  NOP ;  /* 0x0000000000007918 */ /* 0x000fc20000000000 */
[----:B------:R-:W-:Y:S01]  /*7b770*/  HGMMA.64x256x8.F32.TF32 R24, gdesc[UR56], R24, gsb0 ;  /* 0x07e00000381879f0 */ /* 0x000fe20008002818 */
[----:B------:R-:W-:Y:S01]  /*7b780*/  UIADD3.64 UR58, UR6, 0x3804, URZ ;  /* 0x00003804063a7897 */ /* 0x000fe2000fffe03f */
[----:B------:R-:W-:Y:S01]  /*7b790*/  UMOV UR56, UR20 ;  /* 0x0000001400387c82 */ /* 0x000fe20008000000 */
[----:B------:R-:W-:Y:S01]  /*7b7a0*/  UMOV UR57, UR21 ;  /* 0x0000001500397c82 */ /* 0x000fe20008000000 */
[----:B------:R-:W-:Y:S02]  /*7b7b0*/  WARPGROUP.DEPBAR.LE gsb0, 0x0 ;  /* 0x00008000000079c5 */ /* 0x000fe40000010000 */
[----:B------:R-:W-:-:S15]  /*7b7c0*/  WARPGROUP.ARRIVE ;  /* 0x00000000000079c5 */ /* 0x000fde0000000000 */
[----:B------:R-:W-:-:S07]  /*7b7d0*/  NOP ;  /* 0x0000000000007918 */ /* 0x000fce0000000000 */
[----:B------:R-:W-:Y:S03]  /*7b7e0*/  HGMMA.64x256x8.F32.TF32 R24, gdesc[UR56], R24, gsb0 ;  /* 0x07e00000381879f0 */ /* 0x000fe60008002818 */
[----:B------:R-:W-:Y:S02]  /*7b7f0*/  WARPGROUP.DEPBAR.LE gsb0, 0x0 ;  /* 0x00008000000079c5 */ /* 0x000fe40000010000 */
        /* <DEDUP_REMOVED lines=64> */
[----:B-1----:R-:W3:Y:S04]  /*7bc00*/  LDL.LU.64 R150, [R1+0x5cd8] ;  /* 0x005cd80001967983 */ /* 0x002ee80000300a00 */
[----:B------:R-:W3:Y:S04]  /*7bc10*/  LDL.LU.64 R148, [R1+0x5cd0] ;  /* 0x005cd00001947983 */ /* 0x000ee80000300a00 */
        /* <DEDUP_REMOVED lines=62> */
[----:B------:R-:W-:Y:S01]  /*7c000*/  UIADD3.64 UR56, UR4, 0x1fe, URZ ;  /* 0x000001fe04387897 */ /* 0x000fe2000fffe03f */
[----:B------:R-:W-:Y:S01]  /*7c010*/  MOV R16, UR58 ;  /* 0x0000003a00107c02 */ /* 0x000fe20008000f00 */
[----:B------:R-:W-:Y:S01]  /*7c020*/  IMAD.U32 R17, RZ, RZ, UR59 ;  /* 0x0000003bff117e24 */ /* 0x000fe2000f8e00ff */
[----:B------:R-:W-:Y:S01]  /*7c030*/  UMOV UR58, UR16 ;  /* 0x00000010003a7c82 */ /* 0x000fe20008000000 */
[----:B------:R-:W-:Y:S01]  /*7c040*/  UMOV UR59, UR17 ;  /* 0x00000011003b7c82 */ /* 0x000fe20008000000 */
[----:B---3--:R-:W-:-:S06]  /*7c050*/  WARPGROUP.ARRIVE ;  /* 0x00000000000079c5 */ /* 0x008fcc0000000000 */
[----:B------:R-:W-:Y:S01]  /*7c060*/  HGMMA.64x256x8.F32.TF32 R24, gdesc[UR56], R24, gsb0 ;  /* 0x07e00000381879f0 */ /* 0x000fe20008002818 */
[----:B------:R-:W-:Y:S01]  /*7c070*/  UIADD3.64 UR56, UR4, 0x200, URZ ;  /* 0x0000020004387897 */ /* 0x000fe2000fffe03f */
[----:B------:R-:W-:Y:S01]  /*7c080*/  UMOV UR58, UR6 ;  /* 0x00000006003a7c82 */ /* 0x000fe20008000000 */
[----:B------:R-:W-:Y:S01]  /*7c090*/  UMOV UR59, UR7 ;  /* 0x00000007003b7c82 */ /* 0x000fe20008000000 */
[----:B------:R-:W-:Y:S02]  /*7c0a0*/  WARPGROUP.DEPBAR.LE gsb0, 0x0 ;  /* 0x00008000000079c5 */ /* 0x000fe40000010000 */
[----:B------:R-:W-:-:S15]  /*7c0b0*/  WARPGROUP.ARRIVE ;  /* 0x00000000000079c5 */ /* 0x000fde0000000000 */
[----:B------:R-:W-:-:S07]  /*7c0c0*/  NOP ;  /* 0x0000000000007918 */ /* 0x000fce0000000000 */
[----:B------:R-:W-:Y:S01]  /*7c0d0*/  HGMMA.64x256x8.F32.TF32 R24, gdesc[UR56], R24, gsb0 ;  /* 0x07e00000381879f0 */ /* 0x000fe20008002818 */
[----:B------:R-:W-:Y:S01]  /*7c0e0*/  UIADD3.64 UR56, UR4, 0x202, URZ ;  /* 0x0000020204387897 */ /* 0x000fe2000fffe03f */
[----:B------:R-:W-:Y:S01]  /*7c0f0*/  UMOV UR58, UR8 ;  /* 0x00000008003a7c82 */ /* 0x000fe20008000000 */
[----:B------:R-:W-:Y:S01]  /*7c100*/  UMOV UR59, UR9 ;  /* 0x00000009003b7c82 */ /* 0x000fe20008000000 */
[----:B------:R-:W-:Y:S01]  /*7c110*/  UIADD3.64 UR8, UR4, 0x204, URZ ;  /* 0x0000020404087897 */ /* 0x000fe2000fffe03f */
[----:B------:R-:W-:Y:S02]  /*7c120*/  WARPGROUP.DEPBAR.LE gsb0, 0x0 ;  /* 0x00008000000079c5 */ /* 0x000fe40000010000 */
[----:B------:R-:W-:-:S15]  /*7c130*/  WARPGROUP.ARRIVE ;  /* 0x00000000000079c5 */ /* 0x000fde0000000000 */
[----:B------:R-:W-:-:S06]  /*7c140*/  NOP ;  /* 0x0000000000007918 */ /* 0x000fcc0000000000 */
[----:B------:R-:W-:Y:S01]  /*7c150*/  HGMMA.64x256x8.F32.TF32 R24, gdesc[UR56], R24, gsb0 ;  /* 0x07e00000381879f0 */ /* 0x000fe20008002818 */
[----:B------:R-:W-:Y:S02]  /*7c160*/  MOV R4, UR9 ;  /* 0x0000000900047c02 */ /* 0x000fe40008000f00 */
[----:B------:R-:W-:Y:S01]  /*7c170*/  MOV R3, UR8 ;  /* 0x0000000800037c02 */ /* 0x000fe20008000f00 */
        /* <DEDUP_REMOVED lines=12> */
[----:B------:R-:W-:Y:S02]  /*7c240*/  UIADD3.64 UR16, UR4, 0x1202, URZ ;  /* 0x0000120204107897 */ /* 0x000fe4000fffe03f */
[----:B------:R-:W-:Y:S02]  /*7c250*/  WARPGROUP.DEPBAR.LE gsb0, 0x0 ;  /* 0x00008000000079c5 */ /* 0x000fe40000010000 */
[----:B------:R-:W-:-:S15]  /*7c260*/  WARPGROUP.ARRIVE ;  /* 0x00000000000079c5 */ /* 0x000fde0000000000 */
[----:B------:R-:W-:-:S08]  /*7c270*/  NOP ;  /* 0x0000000000007918 */ /* 0x000fd00000000000 */
        /* <DEDUP_REMOVED lines=45> */
[----:B------:R-:W-:Y:S03]  /*7c550*/  HGMMA.64x256x8.F32.TF32 R24, gdesc[UR48], R24, gsb0 ;  /* 0x07e00000301879f0 */ /* 0x000fe60008002818 */
[----:B------:R-:W-:Y:S02]  /*7c560*/  WARPGROUP.DEPBAR.LE gsb0, 0x0 ;  /* 0x00008000000079c5 */ /* 0x000fe40000010000 */
[----:B------:R-:W-:-:S15]  /*7c570*/  WARPGROUP.ARRIVE ;  /* 0x00000000000079c5 */ /* 0x000fde0000000000 */
[----:B------:R-:W-:-:S08]  /*7c580*/  NOP ;  /* 0x0000000000007918 */ /* 0x000fd00000000000 */
[----:B------:R-:W-:Y:S03]  /*7c590*/  HGMMA.64x256x8.F32.TF32 R24, gdesc[UR52], R24, gsb0 ;  /* 0x07e00000341879f0 */ /* 0x000fe60008002818 */
[----:B------:R-:W-:Y:S02]  /*7c5a0*/  WARPGROUP.DEPBAR.LE gsb0, 0x0 ;  /* 0x00008000000079c5 */ /* 0x000fe40000010000 */
[----:B------:R1:W-:Y:S04]  /*7c5b0*/  STL.64 [R1+0x1800], R24 ;  /* 0x0018001801007387 */ /* 0x0003e80000100a00 */
        /* <DEDUP_REMOVED lines=63> */
[----:B-1----:R-:W2:Y:S04]  /*7c9b0*/  LDL.LU.64 R24, [R1+0x1400] ;  /* 0x0014000001187983 */ /* 0x002ea80000300a00 */
[----:B---3--:R-:W3:Y:S04]  /*7c9c0*/  LDL.LU.64 R26, [R1+0x1408] ;  /* 0x00140800011a7983 */ /* 0x008ee80000300a00 */
[----:B----4-:R-:W4:Y:S04]  /*7c9d0*/  LDL.LU.64 R28, [R1+0x1410] ;  /* 0x00141000011c7983 */ /* 0x010f280000300a00 */
[----:B--2---:R-:W2:Y:S04]  /*7c9e0*/  LDL.LU.64 R30, [R1+0x1418] ;  /* 0x00141800011e7983 */ /* 0x004ea80000300a00 */
[----:B------:R-:W3:Y:S04]  /*7c9f0*/  LDL.LU.64 R32, [R1+0x1420] ;  /* 0x0014200001207983 */ /* 0x000ee80000300a00 */
[----:B------:R-:W4:Y:S04]  /*7ca00*/  LDL.LU.64 R34, [R1+0x1428] ;  /* 0x0014280001227983 */ /* 0x000f280000300a00 */
[----:B------:R-:W2:Y:S04]  /*7ca10*/  LDL.LU.64 R36, [R1+0x1430] ;  /* 0x0014300001247983 */ /* 0x000ea80000300a00 */
        /* <DEDUP_REMOVED lines=185> */
[----:B------:R-:W-:-:S02]  /*7d5b0*/  UIADD3.64 UR58, UR4, 0x1fe, URZ ;  /* 0x000001fe043a7897 */ /* 0x000fc4000fffe03f */
[----:B------:R-:W-:Y:S01]  /*7d5c0*/  UIADD3.64 UR10, UR6, 0x1ffe, URZ ;  /* 0x00001ffe060a7897 */ /* 0x000fe2000fffe03f */
[----:B------:R-:W-:Y:S02]  /*7d5d0*/  MOV R252, UR13 ;  /* 0x0000000d00fc7c02 */ /* 0x000fe40008000f00 */
[----:B------:R-:W-:Y:S02]  /*7d5e0*/  MOV R7, UR12 ;  /* 0x0000000c00077c02 */ /* 0x000fe40008000f00 */
[----:B------:R-:W-:Y:S01]  /*7d5f0*/  UMOV UR12, UR58 ;  /* 0x0000003a000c7c82 */ /* 0x000fe20008000000 */
[----:B------:R-:W-:Y:S01]  /*7d600*/  UMOV UR13, UR59 ;  /* 0x0000003b000d7c82 */ /* 0x000fe20008000000 */
[----:B------:R-:W-:Y:S01]  /*7d610*/  UMOV UR14, UR10 ;  /* 0x0000000a000e7c82 */ /* 0x000fe20008000000 */
[----:B------:R-:W-:Y:S01]  /*7d620*/  UMOV UR15, UR11 ;  /* 0x0000000b000f7c82 */ /* 0x000fe20008000000 */
[----:B------:R-:W-:Y:S02]  /*7d630*/  UIADD3.64 UR58, UR4, 0x200, URZ ;  /* 0x00000200043a7897 */ /* 0x000fe4000fffe03f */
[----:B------:R-:W-:-:S05]  /*7d640*/  UIADD3.64 UR10, UR6, 0x2000, URZ ;  /* 0x00002000060a7897 */ /* 0x000fca000fffe03f */
[----:B------:R-:W-:Y:S01]  /*7d650*/  UMOV UR8, UR58 ;  /* 0x0000003a00087c82 */ /* 0x000fe20008000000 */
[----:B------:R-:W-:Y:S01]  /*7d660*/  UMOV UR9, UR59 ;  /* 0x0000003b00097c82 */ /* 0x000fe20008000000 */
[----:B--2---:R-:W-:-:S06]  /*7d670*/  WARPGROUP.ARRIVE ;  /* 0x00000000000079c5 */ /* 0x004fcc0000000000 */
[----:B------:R-:W-:Y:S01]  /*7d680*/  HGMMA.64x256x8.F32.TF32 R24, gdesc[UR12], R24, gsb0 ;  /* 0x07e000000c1879f0 */ /* 0x000fe20008002818 */
[----:B------:R-:W-:Y:S02]  /*7d690*/  UIADD3.64 UR58, UR6, 0x2002, URZ ;  /* 0x00002002063a7897 */ /* 0x000fe4000fffe03f */
[----:B------:R-:W-:Y:S02]  /*7d6a0*/  WARPGROUP.DEPBAR.LE gsb0, 0x0 ;  /* 0x00008000000079c5 */ /* 0x000fe40000010000 */
[----:B------:R-:W-:-:S15]  /*7d6b0*/  WARPGROUP.ARRIVE ;  /* 0x00000000000079c5 */ /* 0x000fde0000000000 */
[----:B------:R-:W-:-:S08]  /*7d6c0*/  NOP ;  /* 0x0000000000007918 */ /* 0x000fd00000000000 */
[----:B------:R-:W-:Y:S01]  /*7d6d0*/  HGMMA.64x256x8.F32.TF32 R24, gdesc[UR8], R24, gsb0 ;  /* 0x07e00000081879f0 */ /* 0x000fe20008002818 */
[----:B------:R-:W-:Y:S02]  /*7d6e0*/  R2UR UR9, R4 ;  /* 0x00000000040972ca */ /* 0x000fe400000e0000 */
[----:B------:R-:W-:Y:S01]  /*7d6f0*/  R2UR UR8, R3 ;  /* 0x00000000030872ca */ /* 0x000fe200000e0000 */
[----:B------:R-:W-:Y:S01]  /*7d700*/  UIADD3.64 UR10, UR6, 0x2004, URZ ;  /* 0x00002004060a7897 */ /* 0x000fe2000fffe03f */
[----:B------:R-:W-:Y:S02]  /*7d710*/  WARPGROUP.DEPBAR.LE gsb0, 0x0 ;  /* 0x00008000000079c5 */ /* 0x000fe40000010000 */
[----:B------:R-:W-:-:S15]  /*7d720*/  WARPGROUP.ARRIVE ;  /* 0x00000000000079c5 */ /* 0x000fde0000000000 */
[----:B------:R-:W-:-:S06]  /*7d730*/  NOP ;  /* 0x0000000000007918 */ /* 0x000fcc0000000000 */
[----:B------:R-:W-:Y:S01]  /*7d740*/  HGMMA.64x256x8.F32.TF32 R24, gdesc[UR56], R24, gsb0 ;  /* 0x07e00000381879f0 */ /* 0x000fe20008002818 */
[----:B------:R-:W-:Y:S02]  /*7d750*/  UIADD3.64 UR14, UR4, 0x11fe, URZ ;  /* 0x000011fe040e7897 */ /* 0x000fe4000fffe03f */
[----:B------:R-:W-:Y:S01]  /*7d760*/  UIADD3.64 UR18, UR6, 0x27fe, URZ ;  /* 0x000027fe06127897 */ /* 0x000fe2000fffe03f */
[----:B------:R-:W-:Y:S02]  /*7d770*/  WARPGROUP.DEPBAR.LE gsb0, 0x0 ;  /* 0x00008000000079c5 */ /* 0x000fe40000010000 */
[----:B------:R-:W-:-:S15]  /*7d780*/  WARPGROUP.ARRIVE ;  /* 0x00000000000079c5 */ /* 0x000fde0000000000 */
[----:B------:R-:W-:-:S07]  /*7d790*/  NOP ;  /* 0x0000000000007918 */ /* 0x000fce0000000000 */
[----:B------:R-:W-:Y:S01]  /*7d7a0*/  HGMMA.64x256x8.F32.TF32 R24, gdesc[UR8], R24, gsb0 ;  /* 0x07e00000081879f0 */ /* 0x000fe20008002818 */
[----:B------:R-:W-:Y:S01]  /*7d7b0*/  UMOV UR8, UR14 ;  /* 0x0000000e00087c82 */ /* 0x000fe20008000000 */
[----:B------:R-:W-:Y:S01]  /*7d7c0*/  UMOV UR9, UR15 ;  /* 0x0000000f00097c82 */ /* 0x000fe20008000000 */
[----:B------:R-:W-:Y:S01]  /*7d7d0*/  UMOV UR10, UR18 ;  /* 0x00000012000a7c82 */ /* 0x000fe20008000000 */
[----:B------:R-:W-:Y:S01]  /*7d7e0*/  UMOV UR11, UR19 ;  /* 0x00000013000b7c82 */ /* 0x000fe20008000000 */
[----:B------:R-:W-:Y:S02]  /*7d7f0*/  R2UR UR13, R252 ;  /* 0x00000000fc0d72ca */ /* 0x000fe400000e0000 */
[----:B------:R-:W-:Y:S01]  /*7d800*/  R2UR UR12, R7 ;  /* 0x00000000070c72ca */ /* 0x000fe200000e0000 */
[----:B------:R-:W-:Y:S01]  /*7d810*/  UIADD3.64 UR14, UR6, 0x2800, URZ ;  /* 0x00002800060e7897 */ /* 0x000fe2000fffe03f */
[----:B------:R-:W-:Y:S02]  /*7d820*/  WARPGROUP.DEPBAR.LE gsb0, 0x0 ;  /* 0x00008000000079c5 */ /* 0x000fe40000010000 */
[----:B------:R-:W-:-:S15]  /*7d830*/  WARPGROUP.ARRIVE ;  /* 0x00000000000079c5 */ /* 0x000fde0000000000 */
[----:B------:R-:W-:-:S02]  /*7d840*/  NOP ;  /* 0x0000000000007918 */ /* 0x000fc40000000000 */
        /* <DEDUP_REMOVED lines=41> */
[----:B------:R-:W-:Y:S01]  /*7dae0*/  UMOV UR50, UR60 ;  /* 0x0000003c00327c82 */ /* 0x000fe20008000000 */
[----:B------:R-:W-:Y:S01]  /*7daf0*/  UMOV UR51, UR61 ;  /* 0x0000003d00337c82 */ /* 0x000fe20008000000 */
        /* <DEDUP_REMOVED lines=142> */
[----:B------:R-:W-:-:S02]  /*7e3e0*/  R2UR UR10, R8 ;  /* 0x00000000080a72ca */ /* 0x000fc400000e0000 */
[----:B------:R-:W-:Y:S01]  /*7e3f0*/  R2UR UR11, R9 ;  /* 0x00000000090b72ca */ /* 0x000fe200000e0000 */
[----:B------:R-:W-:Y:S01]  /*7e400*/  UIADD3.64 UR8, UR4, 0x3fe, URZ ;  /* 0x000003fe04087897 */ /* 0x000fe2000fffe03f */
[----:B--2---:R-:W-:-:S11]  /*7e410*/  WARPGROUP.ARRIVE ;  /* 0x00000000000079c5 */ /* 0x004fd60000000000 */
[----:B------:R-:W-:Y:S01]  /*7e420*/  HGMMA.64x256x8.F32.TF32 R24, gdesc[UR8], R24, gsb0 ;  /* 0x07e00000081879f0 */ /* 0x000fe20008002818 */
[----:B------:R-:W-:Y:S01]  /*7e430*/  UIADD3.64 UR8, UR4, 0x400, URZ ;  /* 0x0000040004087897 */ /* 0x000fe2000fffe03f */
[----:B------:R-:W-:Y:S01]  /*7e440*/  UMOV UR10, UR6 ;  /* 0x00000006000a7c82 */ /* 0x000fe20008000000 */
[----:B------:R-:W-:Y:S01]  /*7e450*/  UMOV UR11, UR7 ;  /* 0x00000007000b7c82 */ /* 0x000fe20008000000 */
[----:B------:R-:W-:Y:S02]  /*7e460*/  UIADD3.64 UR58, UR6, 0x2, URZ ;  /* 0x00000002063a7897 */ /* 0x000fe4000fffe03f */
[----:B------:R-:W-:Y:S01]  /*7e470*/  UIADD3.64 UR56, UR4, 0x402, URZ ;  /* 0x0000040204387897 */ /* 0x000fe2000fffe03f */
[----:B------:R-:W-:Y:S02]  /*7e480*/  WARPGROUP.DEPBAR.LE gsb0, 0x0 ;  /* 0x00008000000079c5 */ /* 0x000fe40000010000 */
[----:B------:R-:W-:-:S15]  /*7e490*/  WARPGROUP.ARRIVE ;  /* 0x00000000000079c5 */ /* 0x000fde0000000000 */
[----:B------:R-:W-:-:S04]  /*7e4a0*/  NOP ;  /* 0x0000000000007918 */ /* 0x000fc80000000000 */
[----:B------:R-:W-:Y:S01]  /*7e4b0*/  HGMMA.64x256x8.F32.TF32 R24, gdesc[UR8], R24, gsb0 ;  /* 0x07e00000081879f0 */ /* 0x000fe20008002818 */
[----:B------:R-:W-:Y:S02]  /*7e4c0*/  UIADD3.64 UR10, UR6, 0x4, URZ ;  /* 0x00000004060a7897 */ /* 0x000fe4000fffe03f */
[----:B------:R-:W-:Y:S01]  /*7e4d0*/  UIADD3.64 UR8, UR4, 0x404, URZ ;  /* 0x0000040404087897 */ /* 0x000fe2000fffe03f */
[----:B------:R-:W-:Y:S02]  /*7e4e0*/  WARPGROUP.DEPBAR.LE gsb0, 0x0 ;  /* 0x00008000000079c5 */ /* 0x000fe40000010000 */
[----:B------:R-:W-:-:S15]  /*7e4f0*/  WARPGROUP.ARRIVE ;  /* 0x00000000000079c5 */ /* 0x000fde0000000000 */
[----:B------:R-:W-:-:S07]  /*7e500*/  NOP ;  /* 0x0000000000007918 */ /* 0x000fce0000000000 */
[----:B------:R-:W-:Y:S01]  /*7e510*/  HGMMA.64x256x8.F32.TF32 R24, gdesc[UR56], R24, gsb0 ;  /* 0x07e00000381879f0 */ /* 0x000fe20008002818 */
[----:B------:R-:W-:Y:S02]  /*7e520*/  UIADD3.64 UR12, UR6, 0x7fe, URZ ;  /* 0x000007fe060c7897 */ /* 0x000fe4000fffe03f */
[----:B------:R-:W-:-:S05]  /*7e530*/  UIADD3.64 UR16, UR4, 0x13fe, URZ ;  /* 0x000013fe04107897 */ /* 0x000fca000fffe03f */
[----:B------:R-:W-:Y:S01]  /*7e540*/  UMOV UR18, UR12 ;  /* 0x0000000c00127c82 */ /* 0x000fe20008000000 */
[----:B------:R-:W-:Y:S01]  /*7e550*/  UMOV UR19, UR13 ;  /* 0x0000000d00137c82 */ /* 0x000fe20008000000 */
[----:B------:R-:W-:Y:S02]  /*7e560*/  WARPGROUP.DEPBAR.LE gsb0, 0x0 ;  /* 0x00008000000079c5 */ /* 0x000fe40000010000 */
[----:B------:R-:W-:-:S15]  /*7e570*/  WARPGROUP.ARRIVE ;  /* 0x00000000000079c5 */ /* 0x000fde0000000000 */
[----:B------:R-:W-:-:S01]  /*7e580*/  NOP ;  /* 0x0000000000007918 */ /* 0x000fc20000000000 */
        /* <DEDUP_REMOVED lines=136> */
[----:B-1----:R-:W4:Y:S04]  /*7ee10*/  LDL.LU.64 R24, [R1+0x1000] ;  /* 0x0010000001187983 */ /* 0x002f280000300a00 */
[----:B--2---:R-:W2:Y:S04]  /*7ee20*/  LDL.LU.64 R26, [R1+0x1008] ;  /* 0x00100800011a7983 */ /* 0x004ea80000300a00 */
[----:B---3--:R-:W3:Y:S04]  /*7ee30*/  LDL.LU.64 R28, [R1+0x1010] ;  /* 0x00101000011c7983 */ /* 0x008ee80000300a00 */
[----:B----4-:R-:W4:Y:S04]  /*7ee40*/  LDL.LU.64 R30, [R1+0x1018] ;  /* 0x00101800011e7983 */ /* 0x010f280000300a00 */
        /* <DEDUP_REMOVED lines=197> */
[----:B------:R-:W-:Y:S01]  /*7faa0*/  UIADD3.64 UR10, UR6, 0x2000, URZ ;  /* 0x00002000060a7897 */ /* 0x000fe2000fffe03f */
[----:B------:R-:W-:-:S02]  /*7fab0*/  MOV R4, UR9 ;  /* 0x0000000900047c02 */ /* 0x000fc40008000f00 */
[----:B------:R-:W-:Y:S02]  /*7fac0*/  MOV R3, UR8 ;  /* 0x0000000800037c02 */ /* 0x000fe40008000f00 */
        /* <DEDUP_REMOVED lines=1982> */
[----:B------:R-:W-:Y:S01]  /*876b0*/  UIADD3.64 UR8, UR4, 0xc02, URZ ;  /* 0x00000c0204087897 */ /* 0x000fe2000fffe03f */
[----:B------:R-:W-:Y:S01]  /*876c0*/  UMOV UR10, UR56 ;  /* 0x00000038000a7c82 */ /* 0x000fe20008000000 */
[----:B------:R-:W-:Y:S01]  /*876d0*/  UMOV UR11, UR57 ;  /* 0x00000039000b7c82 */ /* 0x000fe20008000000 */
[----:B------:R-:W-:Y:S02]  /*876e0*/  UIADD3.64 UR58, UR6, 0x4, URZ ;  /* 0x00000004063a7897 */ /* 0x000fe4000fffe03f */
[----:B------:R-:W-:-:S05]  /*876f0*/  UIADD3.64 UR12, UR4, 0xc04, URZ ;  /* 0x00000c04040c7897 */ /* 0x000fca000fffe03f */
[----:B------:R-:W-:Y:S01]  /*87700*/  UMOV UR14, UR58 ;  /* 0x0000003a000e7c82 */ /* 0x000fe20008000000 */
[----:B------:R-:W-:Y:S01]  /*87710*/  UMOV UR15, UR59 ;  /* 0x0000003b000f7c82 */ /* 0x000fe20008000000 */
[----:B------:R-:W-:Y:S02]  /*87720*/  WARPGROUP.DEPBAR.LE gsb0, 0x0 ;  /* 0x00008000000079c5 */ /* 0x000fe40000010000 */
[----:B------:R-:W-:-:S13]  /*87730*/  WARPGROUP.ARRIVE ;  /* 0x00000000000079c5 */ /* 0x000fda0000000000 */
        /* <DEDUP_REMOVED lines=10> */
[----:B------:R-:W-:Y:S02]  /*877e0*/  WARPGROUP.DEPBAR.LE gsb0, 0x0 ;  /* 0x00008000000079c5 */ /* 0x000fe40000010000 */
[----:B------:R-:W-:-:S15]  /*877f0*/  WARPGROUP.ARRIVE ;  /* 0x00000000000079c5 */ /* 0x000fde0000000000 */
[----:B------:R-:W-:-:S08]  /*87800*/  NOP ;  /* 0x0000000000007918 */ /* 0x000fd00000000000 */
        /* <DEDUP_REMOVED lines=150> */
[----:B-1----:R-:W4:Y:S04]  /*88170*/  LDL.LU.64 R24, [R1] ;  /* 0x0000000001187983 */ /* 0x002f280000300a00 */
        /* <DEDUP_REMOVED lines=220> */
[----:B------:R-:W-:-:S05]  /*88f40*/  UIADD3.64 UR22, UR6, 0x27fe, URZ ;  /* 0x000027fe06167897 */ /* 0x000fca000fffe03f */
[----:B------:R-:W-:Y:S01]  /*88f50*/  UMOV UR8, UR18 ;  /* 0x0000001200087c82 */ /* 0x000fe20008000000 */
[----:B------:R-:W-:Y:S01]  /*88f60*/  UMOV UR9, UR19 ;  /* 0x0000001300097c82 */ /* 0x000fe20008000000 */
[----:B------:R-:W-:Y:S01]  /*88f70*/  UMOV UR10, UR22 ;  /* 0x00000016000a7c82 */ /* 0x000fe20008000000 */
[----:B------:R-:W-:Y:S01]  /*88f80*/  UMOV UR11, UR23 ;  /* 0x00000017000b7c82 */ /* 0x000fe20008000000 */
[----:B------:R-:W-:Y:S02]  /*88f90*/  WARPGROUP.DEPBAR.LE gsb0, 0x0 ;  /* 0x00008000000079c5 */ /* 0x000fe40000010000 */
[----:B------:R-:W-:-:S14]  /*88fa0*/  WARPGROUP.ARRIVE ;  /* 0x00000000000079c5 */ /* 0x000fdc0000000000 */
        /* <DEDUP_REMOVED lines=194> */
[----:B------:R-:W-:Y:S02]  /*89bd0*/  UIADD3.64 UR8, UR4, 0xdfe, URZ ;  /* 0x00000dfe04087897 */ /* 0x000fe4000fffe03f */
[----:B------:R-:W-:Y:S01]  /*89be0*/  UIADD3.64 UR56, UR4, 0xe00, URZ ;  /* 0x00000e0004387897 */ /* 0x000fe2000fffe03f */
[----:B------:R-:W-:Y:S01]  /*89bf0*/  UMOV UR58, UR6 ;  /* 0x00000006003a7c82 */ /* 0x000fe20008000000 */
[----:B------:R-:W-:Y:S01]  /*89c00*/  UMOV UR59, UR7 ;  /* 0x00000007003b7c82 */ /* 0x000fe20008000000 */
[----:B--2---:R-:W-:-:S07]  /*89c10*/  WARPGROUP.ARRIVE ;  /* 0x00000000000079c5 */ /* 0x004fce0000000000 */
        /* <DEDUP_REMOVED lines=87> */
[----:B------:R-:W-:Y:S01]  /*8a190*/  UMOV UR6, UR8 ;  /* 0x0000000800067c82 */ /* 0x000fe20008000000 */
[----:B------:R-:W-:Y:S01]  /*8a1a0*/  UMOV UR7, UR9 ;  /* 0x0000000900077c82 */ /* 0x000fe20008000000 */
[----:B------:R-:W-:Y:S01]  /*8a1b0*/  UIADD3.64 UR8, UR4, 0x3e02, URZ ;  /* 0x00003e0204087897 */ /* 0x000fe2000fffe03f */
[----:B------:R-:W-:Y:S02]  /*8a1c0*/  WARPGROUP.DEPBAR.LE gsb0, 0x0 ;  /* 0x00008000000079c5 */ /* 0x000fe40000010000 */
[----:B------:R-:W-:-:S15]  /*8a1d0*/  WARPGROUP.ARRIVE ;  /* 0x00000000000079c5 */ /* 0x000fde0000000000 */
[----:B------:R-:W-:-:S04]  /*8a1e0*/  NOP ;  /* 0x0000000000007918 */ /* 0x000fc80000000000 */
[----:B------:R-:W-:Y:S01]  /*8a1f0*/  HGMMA.64x256x8.F32.TF32 R24, gdesc[UR12], R24, gsb0 ;  /* 0x07e000000c1879f0 */ /* 0x000fe20008002818 */
[----:B------:R-:W-:Y:S01]  /*8a200*/  UMOV UR50, UR6 ;  /* 0x0000000600327c82 */ /* 0x000fe20008000000 */
[----:B------:R-:W-:Y:S01]  /*8a210*/  UMOV UR51, UR7 ;  /* 0x0000000700337c82 */ /* 0x000fe20008000000 */
[----:B------:R-:W-:Y:S02]  /*8a220*/  R2UR UR6, R236 ;  /* 0x00000000ec0672ca */ /* 0x000fe400000e0000 */
[----:B------:R-:W-:Y:S01]  /*8a230*/  R2UR UR7, R237 ;  /* 0x00000000ed0772ca */ /* 0x000fe200000e0000 */
[----:B------:R-:W-:Y:S02]  /*8a240*/  UIADD3.64 UR58, UR4, 0xdfe, URZ ;  /* 0x00000dfe043a7897 */ /* 0x000fe4000fffe03f */
[----:B------:R-:W-:Y:S01]  /*8a250*/  UIADD3.64 UR4, UR4, 0x3e04, URZ ;  /* 0x00003e0404047897 */ /* 0x000fe2000fffe03f */
[----:B------:R-:W-:Y:S02]  /*8a260*/  WARPGROUP.DEPBAR.LE gsb0, 0x0 ;  /* 0x00008000000079c5 */ /* 0x000fe40000010000 */
[----:B------:R-:W-:-:S15]  /*8a270*/  WARPGROUP.ARRIVE ;  /* 0x00000000000079c5 */ /* 0x000fde0000000000 */
[----:B------:R-:W-:-:S02]  /*8a280*/  NOP ;  /* 0x0000000000007918 */ /* 0x000fc40000000000 */
[----:B------:R-:W-:Y:S01]  /*8a290*/  HGMMA.64x256x8.F32.TF32 R24, gdesc[UR8], R24, gsb0 ;  /* 0x07e00000081879f0 */ /* 0x000fe20008002818 */
[----:B------:R-:W-:Y:S01]  /*8a2a0*/  IMAD.MOV.U32 R8, RZ, RZ, R192 ;  /* 0x000000ffff087224 */ /* 0x000fe200078e00c0 */
[----:B------:R-:W-:Y:S02]  /*8a2b0*/  MOV R9, R193 ;  /* 0x000000c100097202 */ /* 0x000fe40000000f00 */
[----:B------:R-:W2:Y:S04]  /*8a2c0*/  LDL.LU.64 R192, [R1+0x4ed8] ;  /* 0x004ed80001c07983 */ /* 0x000ea80000300a00 */
        /* <DEDUP_REMOVED lines=13> */
[----:B------:R-:W4:Y:S01]  /*8a3a0*/  LDL.LU.64 R236, [R1+0x4e68] ;  /* 0x004e680001ec7983 */ /* 0x000f220000300a00 */
[----:B------:R-:W-:-:S02]  /*8a3b0*/  WARPGROUP.DEPBAR.LE gsb0, 0x0 ;  /* 0x00008000000079c5 */ /* 0x000fc40000010000 */
[----:B------:R-:W-:-:S06]  /*8a3c0*/  WARPGROUP.ARRIVE ;  /* 0x00000000000079c5 */ /* 0x000fcc0000000000 */
[----:B------:R-:W-:Y:S03]  /*8a3d0*/  HGMMA.64x256x8.F32.TF32 R24, gdesc[UR4], R24, gsb0 ;  /* 0x07e00000041879f0 */ /* 0x000fe60008002818 */
[----:B------:R-:W-:Y:S02]  /*8a3e0*/  WARPGROUP.DEPBAR.LE gsb0, 0x0 ;  /* 0x00008000000079c5 */ /* 0x000fe40000010000 */
[----:B------:R-:W-:Y:S04]  /*8a3f0*/  STL.64 [R1], R24 ;  /* 0x0000001801007387 */ /* 0x000fe80000100a00 */
        /* <DEDUP_REMOVED lines=131> */
[----:B------:R-:W-:-:S02]  /*8ac30*/  R2UR UR58, R202 ;  /* 0x00000000ca3a72ca */ /* 0x000fc400000e0000 */
[----:B------:R-:W-:Y:S02]  /*8ac40*/  R2UR UR59, R203 ;  /* 0x00000000cb3b72ca */ /* 0x000fe400000e0000 */
[----:B------:R-:W-:Y:S02]  /*8ac50*/  R2UR UR54, R198 ;  /* 0x00000000c63672ca */ /* 0x000fe400000e0000 */
[----:B------:R-:W-:Y:S02]  /*8ac60*/  R2UR UR55, R199 ;  /* 0x00000000c73772ca */ /* 0x000fe400000e0000 */
[----:B------:R-:W-:Y:S02]  /*8ac70*/  R2UR UR46, R178 ;  /* 0x00000000b22e72ca */ /* 0x000fe400000e0000 */
[----:B------:R-:W-:Y:S02]  /*8ac80*/  R2UR UR47, R179 ;  /* 0x00000000b32f72ca */ /* 0x000fe400000e0000 */
        /* <DEDUP_REMOVED lines=15> */
[----:B------:R-:W-:Y:S01]  /*8ad80*/  R2UR UR15, R23 ;  /* 0x00000000170f72ca */ /* 0x000fe200000e0000 */
[----:B------:R-:W-:Y:S01]  /*8ad90*/  UMOV UR10, UR60 ;  /* 0x0000003c000a7c82 */ /* 0x000fe20008000000 */
[----:B------:R-:W-:Y:S01]  /*8ada0*/  UMOV UR11, UR61 ;  /* 0x0000003d000b7c82 */ /* 0x000fe20008000000 */
[----:B------:R-:W4:Y:S04]  /*8adb0*/  LDL.LU.64 R202, [R1+0x4c60] ;  /* 0x004c600001ca7983 */ /* 0x000f280000300a00 */
[----:B------:R-:W4:Y:S01]  /*8adc0*/  LDL.LU.64 R198, [R1+0x4c58] ;  /* 0x004c580001c67983 */ /* 0x000f220000300a00 */
[----:B--2---:R-:W-:-:S06]  /*8add0*/  WARPGROUP.ARRIVE ;  /* 0x00000000000079c5 */ /* 0x004fcc0000000000 */
[----:B------:R-:W-:Y:S01]  /*8ade0*/  HGMMA.64x256x8.F32.TF32 R24, gdesc[UR56], R24, gsb0 ;  /* 0x07e00000381879f0 */ /* 0x000fe20008002818 */
[----:B------:R-:W-:Y:S02]  /*8adf0*/  R2UR UR57, R4 ;  /* 0x00000000043972ca */ /* 0x000fe400000e0000 */
[----:B------:R-:W-:Y:S02]  /*8ae00*/  R2UR UR56, R3 ;  /* 0x00000000033872ca */ /* 0x000fe400000e0000 */
[----:B------:R-:W-:Y:S02]  /*8ae10*/  R2UR UR58, R8 ;  /* 0x00000000083a72ca */ /* 0x000fe400000e0000 */
[----:B------:R-:W-:Y:S01]  /*8ae20*/  R2UR UR59, R9 ;  /* 0x00000000093b72ca */ /* 0x000fe200000e0000 */
[----:B------:R-:W-:Y:S02]  /*8ae30*/  WARPGROUP.DEPBAR.LE gsb0, 0x0 ;  /* 0x00008000000079c5 */ /* 0x000fe40000010000 */
[----:B------:R-:W-:-:S15]  /*8ae40*/  WARPGROUP.ARRIVE ;  /* 0x00000000000079c5 */ /* 0x000fde0000000000 */
[----:B------:R-:W-:-:S03]  /*8ae50*/  NOP ;  /* 0x0000000000007918 */ /* 0x000fc60000000000 */
[----:B------:R-:W-:Y:S03]  /*8ae60*/  HGMMA.64x256x8.F32.TF32 R24, gdesc[UR56], R24, gsb0 ;  /* 0x07e00000381879f0 */ /* 0x000fe60008002818 */
[----:B------:R-:W-:Y:S02]  /*8ae70*/  WARPGROUP.DEPBAR.LE gsb0, 0x0 ;  /* 0x00008000000079c5 */ /* 0x000fe40000010000 */
[----:B------:R-:W-:-:S15]  /*8ae80*/  WARPGROUP.ARRIVE ;  /* 0x00000000000079c5 */ /* 0x000fde0000000000 */
[----:B------:R-:W-:-:S08]  /*8ae90*/  NOP ;  /* 0x0000000000007918 */ /* 0x000fd00000000000 */
[----:B------:R-:W-:Y:S01]  /*8aea0*/  HGMMA.64x256x8.F32.TF32 R24, gdesc[UR52], R24, gsb0 ;  /* 0x07e00000341879f0 */ /* 0x000fe20008002818 */
[----:B------:R-:W-:Y:S02]  /*8aeb0*/  R2UR UR54, R194 ;  /* 0x00000000c23672ca */ /* 0x000fe400000e0000 */
[----:B------:R-:W-:Y:S01]  /*8aec0*/  R2UR UR55, R195 ;  /* 0x00000000c33772ca */ /* 0x000fe200000e0000 */
[----:B------:R-:W-:Y:S01]  /*8aed0*/  UMOV UR52, UR50 ;  /* 0x0000003200347c82 */ /* 0x000fe20008000000 */
[----:B------:R-:W-:Y:S01]  /*8aee0*/  UMOV UR53, UR51 ;  /* 0x0000003300357c82 */ /* 0x000fe20008000000 */
[----:B------:R-:W-:Y:S01]  /*8aef0*/  R2UR UR50, R190 ;  /* 0x00000000be3272ca */ /* 0x000fe200000e0000 */
[----:B------:R-:W2:Y:S01]  /*8af00*/  LDL.LU.64 R194, [R1+0x4c50] ;  /* 0x004c500001c27983 */ /* 0x000ea20000300a00 */
[----:B------:R-:W-:-:S03]  /*8af10*/  R2UR UR51, R191 ;  /* 0x00000000bf3372ca */ /* 0x000fc600000e0000 */
[----:B------:R-:W2:Y:S04]  /*8af20*/  LDL.LU.64 R190, [R1+0x4c48] ;  /* 0x004c480001be7983 */ /* 0x000ea80000300a00 */
[----:B------:R-:W3:Y:S04]  /*8af30*/  LDL.LU R11, [R1+0x2944] ;  /* 0x00294400010b7983 */ /* 0x000ee80000300800 */
[----:B------:R-:W4:Y:S01]  /*8af40*/  LDL.LU R20, [R1+0x2940] ;  /* 0x0029400001147983 */ /* 0x000f220000300800 */
[----:B------:R-:W-:Y:S02]  /*8af50*/  WARPGROUP.DEPBAR.LE gsb0, 0x0 ;  /* 0x00008000000079c5 */ /* 0x000fe40000010000 */
[----:B------:R-:W-:-:S06]  /*8af60*/  WARPGROUP.ARRIVE ;  /* 0x00000000000079c5 */ /* 0x000fcc0000000000 */
[----:B------:R-:W-:Y:S03]  /*8af70*/  HGMMA.64x256x8.F32.TF32 R24, gdesc[UR52], R24, gsb0 ;  /* 0x07e00000341879f0 */ /* 0x000fe60008002818 */
        /* <DEDUP_REMOVED lines=39> */
[----:B------:R-:W-:Y:S01]  /*8b1f0*/  HGMMA.64x256x8.F32.TF32 R24, gdesc[UR12], R24, gsb0 ;  /* 0x07e000000c1879f0 */ /* 0x000fe20008002818 */
[----:B------:R-:W-:Y:S02]  /*8b200*/  R2UR UR6, R16 ;  /* 0x00000000100672ca */ /* 0x000fe400000e0000 */
[----:B------:R-:W-:Y:S01]  /*8b210*/  R2UR UR7, R17 ;  /* 0x00000000110772ca */ /* 0x000fe200000e0000 */
[----:B------:R-:W-:Y:S02]  /*8b220*/  WARPGROUP.DEPBAR.LE gsb0, 0x0 ;  /* 0x00008000000079c5 */ /* 0x000fe40000010000 */
[----:B------:R-:W-:-:S15]  /*8b230*/  WARPGROUP.ARRIVE ;  /* 0x00000000000079c5 */ /* 0x000fde0000000000 */
[----:B------:R-:W-:-:S07]  /*8b240*/  NOP ;  /* 0x0000000000007918 */ /* 0x000fce0000000000 */
[----:B------:R-:W-:Y:S01]  /*8b250*/  HGMMA.64x256x8.F32.TF32 R24, gdesc[UR8], R24, gsb0 ;  /* 0x07e00000081879f0 */ /* 0x000fe20008002818 */
[----:B------:R-:W-:-:S04]  /*8b260*/  SHF.R.S32.HI R3, RZ, 0x1f, R186 ;  /* 0x0000001fff037819 */ /* 0x000fc800000114ba */
[----:B------:R-:W-:-:S04]  /*8b270*/  LEA.HI R3, R3, R186, RZ, 0x7 ;  /* 0x000000ba03037211 */ /* 0x000fc800078f38ff */
[----:B------:R-:W-:Y:S02]  /*8b280*/  SHF.R.S32.HI R3, RZ, 0x7, R3 ;  /* 0x00000007ff037819 */ /* 0x000fe40000011403 */
[----:B------:R-:W-:Y:S02]  /*8b290*/  SHF.L.U32 R5, R5, 0x7, RZ ;  /* 0x0000000705057819 */ /* 0x000fe400000006ff */
[----:B------:R-:W-:Y:S02]  /*8b2a0*/  IADD3 R3, R3, -0x3, RZ ;  /* 0xfffffffd03037810 */ /* 0x000fe40007ffe0ff */
[----:B------:R-:W-:Y:S02]  /*8b2b0*/  R2UR UR61, R183 ;  /* 0x00000000b73d72ca */ /* 0x000fe400000e0000 */
[----:B------:R-:W-:Y:S01]  /*8b2c0*/  ISETP.GE.AND P0, PT, R12, R3, PT ;  /* 0x000000030c00720c */ /* 0x000fe20003f06270 */
[----:B------:R-:W-:Y:S01]  /*8b2d0*/  VIADD R3, R14, 0x1 ;  /* 0x000000010e037836 */ /* 0x000fe20000000000 */
[----:B------:R-:W1:Y:S01]  /*8b2e0*/  LDC R183, c[0x0][0x230] ;  /* 0x00008c00ffb77b82 */ /* 0x000e620000000800 */
[----:B------:R-:W-:-:S03]  /*8b2f0*/  IMAD.SHL.U32 R5, R5, 0x4, RZ ;  /* 0x0000000405057824 */ /* 0x000fc600078e00ff */
[----:B------:R-:W-:Y:S02]  /*8b300*/  ISETP.GT.AND P2, PT, R3, 0x3, PT ;  /* 0x000000030300780c */ /* 0x000fe40003f44270 */
[----:B---3--:R-:W-:Y:S02]  /*8b310*/  IADD3 R11, P3, R11, R5, RZ ;  /* 0x000000050b0b7210 */ /* 0x008fe40007f7e0ff */
[----:B------:R-:W-:Y:S02]  /*8b320*/  SEL R14, R3, RZ, !P2 ;  /* 0x000000ff030e7207 */ /* 0x000fe40005000000 */
[----:B----4-:R-:W-:Y:S01]  /*8b330*/  IADD3.X R20, R20, R0, RZ, P3, !PT ;  /* 0x0000000014147210 */ /* 0x010fe20001ffe4ff */
[----:B------:R-:W-:Y:S04]  /*8b340*/  STL.64 [R1+0x4ad0], R12 ;  /* 0x004ad00c01007387 */ /* 0x000fe80000100a00 */
[----:B------:R-:W-:Y:S04]  /*8b350*/  STL [R1+0x2944], R11 ;  /* 0x0029440b01007387 */ /* 0x000fe80000100800 */
[----:B------:R3:W-:Y:S04]  /*8b360*/  STL.64 [R1+0x4ad8], R14 ;  /* 0x004ad80e01007387 */ /* 0x0007e80000100a00 */
[----:B------:R-:W-:Y:S01]  /*8b370*/  STL [R1+0x2940], R20 ;  /* 0x0029401401007387 */ /* 0x000fe20000100800 */
[----:B------:R-:W4:Y:S03]  /*8b380*/  S2R R252, SR_TID.X ;  /* 0x0000000000fc7919 */ /* 0x000f260000002100 */
[----:B------:R-:W2:Y:S04]  /*8b390*/  LDL.LU R19, [R1+0x2948] ;  /* 0x0029480001137983 */ /* 0x000ea80000300800 */
[----:B------:R-:W2:Y:S04]  /*8b3a0*/  LDL.LU R17, [R1+0x294c] ;  /* 0x00294c0001117983 */ /* 0x000ea80000300800 */
[----:B------:R-:W2:Y:S04]  /*8b3b0*/  LDL.LU R16, [R1+0x2950] ;  /* 0x0029500001107983 */ /* 0x000ea80000300800 */
[----:B------:R-:W2:Y:S04]  /*8b3c0*/  LDL.LU R9, [R1+0x2954] ;  /* 0x0029540001097983 */ /* 0x000ea80000300800 */
[----:B------:R-:W2:Y:S01]  /*8b3d0*/  LDL.LU R23, [R1+0x2958] ;  /* 0x0029580001177983 */ /* 0x000ea20000300800 */
[----:B------:R-:W4:Y:S03]  /*8b3e0*/  S2R R186, SR_TID.X ;  /* 0x0000000000ba7919 */ /* 0x000f260000002100 */
[----:B------:R-:W2:Y:S04]  /*8b3f0*/  LDL.LU R22, [R1+0x295c] ;  /* 0x00295c0001167983 */ /* 0x000ea80000300800 */
[----:B------:R-:W2:Y:S01]  /*8b400*/  LDL.LU R21, [R1+0x2960] ;  /* 0x0029600001157983 */ /* 0x000ea20000300800 */
[----:B-1----:R-:W-:-:S03]  /*8b410*/  VIADD R4, R183, 0xfffffe80 ;  /* 0xfffffe80b7047836 */ /* 0x002fc60000000000 */
[----:B---3--:R-:W3:Y:S01]  /*8b420*/  LDL.LU R15, [R1+0x2964] ;  /* 0x00296400010f7983 */ /* 0x008ee20000300800 */
[----:B------:R-:W-:Y:S02]  /*8b430*/  WARPGROUP.DEPBAR.LE gsb0, 0x0 ;  /* 0x00008000000079c5 */ /* 0x000fe40000010000 */
[----:B------:R-:W-:-:S06]  /*8b440*/  WARPGROUP.ARRIVE ;  /* 0x00000000000079c5 */ /* 0x000fcc0000000000 */
[----:B------:R-:W-:Y:S01]  /*8b450*/  HGMMA.64x256x8.F32.TF32 R24, gdesc[UR4], R24, gsb0 ;  /* 0x07e00000041879f0 */ /* 0x000fe20008002818 */
[----:B------:R-:W-:-:S05]  /*8b460*/  IMAD R4, R12, -0x80, R4 ;  /* 0xffffff800c047824 */ /* 0x000fca00078e0204 */
[----:B------:R-:W-:-:S04]  /*8b470*/  ISETP.GT.AND P1, PT, R4, RZ, PT ;  /* 0x000000ff0400720c */ /* 0x000fc80003f24270 */
[----:B------:R-:W-:-:S04]  /*8b480*/  SEL R7, RZ, 0x4, !P1 ;  /* 0x00000004ff077807 */ /* 0x000fc80004800000 */
[----:B------:R-:W-:-:S04]  /*8b490*/  SEL R7, R7, RZ, !P0 ;  /* 0x000000ff07077207 */ /* 0x000fc80004000000 */
[----:B------:R-:W-:Y:S01]  /*8b4a0*/  ISETP.NE.U32.AND P1, PT, R7, RZ, PT ;  /* 0x000000ff0700720c */ /* 0x000fe20003f25070 */
[----:B----4-:R-:W-:Y:S01]  /*8b4b0*/  IMAD.SHL.U32 R7, R252, 0x10, RZ ;  /* 0x00000010fc077824 */ /* 0x010fe200078e00ff */
[----:B------:R-:W-:Y:S02]  /*8b4c0*/  LOP3.LUT R10, R186, 0x7f, RZ, 0xc0, !PT ;  /* 0x0000007fba0a7812 */ /* 0x000fe400078ec0ff */
[----:B------:R-:W-:Y:S02]  /*8b4d0*/  R2UR UR60, R182 ;  /* 0x00000000b63c72ca */ /* 0x000fe400000e0000 */
[----:B------:R-:W-:Y:S01]  /*8b4e0*/  LOP3.LUT R7, R7, 0x70, RZ, 0xc0, !PT ;  /* 0x0000007007077812 */ /* 0x000fe200078ec0ff */
[----:B------:R-:W-:-:S04]  /*8b4f0*/  IMAD R8, R14, 0x40000, R187 ;  /* 0x000400000e087824 */ /* 0x000fc800078e02bb */
[----:B------:R-:W-:Y:S02]  /*8b500*/  IMAD R7, R10, 0x80, R7 ;  /* 0x000000800a077824 */ /* 0x000fe400078e0207 */
[----:B------:R-:W-:Y:S02]  /*8b510*/  IMAD.MOV.U32 R12, RZ, RZ, R11 ;  /* 0x000000ffff0c7224 */ /* 0x000fe400078e000b */
[----:B------:R-:W-:Y:S01]  /*8b520*/  IMAD.MOV.U32 R13, RZ, RZ, R20 ;  /* 0x000000ffff0d7224 */ /* 0x000fe200078e0014 */
[----:B------:R-:W-:Y:S01]  /*8b530*/  IADD3 R3, R7, R8, RZ ;  /* 0x0000000807037210 */ /* 0x000fe20007ffe0ff */
[----:B------:R-:W-:Y:S02]  /*8b540*/  WARPGROUP.DEPBAR.LE gsb0, 0x0 ;  /* 0x00008000000079c5 */ /* 0x000fe40000010000 */
[----:B------:R-:W-:Y:S04]  /*8b550*/  STL [R1+0x4bf0], R83 ;  /* 0x004bf05301007387 */ /* 0x000fe80000100800 */
[----:B------:R1:W-:Y:S04]  /*8b560*/  STL [R1+0x4bec], R84 ;  /* 0x004bec5401007387 */ /* 0x0003e80000100800 */
        /* <DEDUP_REMOVED lines=18> */
[----:B------:R-:W-:Y:S01]  /*8b690*/  STL.64 [R1+0x4b98], R104 ;  /* 0x004b986801007387 */ /* 0x000fe20000100a00 */
[----:B------:R-:W-:Y:S06]  /*8b6a0*/  BAR.SYNC.DEFER_BLOCKING 0x0 ;  /* 0x0000000000007b1d */ /* 0x000fec0000010000 */
        /* <DEDUP_REMOVED lines=23> */
[----:B------:R-:W-:Y:S01]  /*8b820*/  @!PT LDS RZ, [RZ] ;  /* 0x00000000fffff984 */ /* 0x000fe20000000800 */
[----:B------:R-:W-:Y:S01]  /*8b830*/  @!PT LDS RZ, [RZ] ;  /* 0x00000000fffff984 */ /* 0x000fe20000000800 */
[----:B------:R-:W-:Y:S01]  /*8b840*/  @!PT LDS RZ, [RZ] ;  /* 0x00000000fffff984 */ /* 0x000fe20000000800 */
[----:B------:R-:W-:Y:S04]  /*8b850*/  LDGSTS.E [R3], desc[UR60][R12.64], P1 ;  /* 0x000000000c037fae */ /* 0x000fe8000892187c */
[----:B------:R-:W4:Y:S04]  /*8b860*/  LDL.LU R14, [R1+0x2968] ;  /* 0x00296800010e7983 */ /* 0x000f280000300800 */
[----:B------:R-:W4:Y:S04]  /*8b870*/  LDL.LU R13, [R1+0x296c] ;  /* 0x00296c00010d7983 */ /* 0x000f280000300800 */
[----:B------:R-:W4:Y:S04]  /*8b880*/  LDL.LU R12, [R1+0x2970] ;  /* 0x00297000010c7983 */ /* 0x000f280000300800 */
[----:B------:R-:W4:Y:S01]  /*8b890*/  LDL.LU R11, [R1+0x2974] ;  /* 0x00297400010b7983 */ /* 0x000f220000300800 */
[----:B--2---:R-:W-:-:S02]  /*8b8a0*/  IADD3 R17, P2, R17, R5, RZ ;  /* 0x0000000511117210 */ /* 0x004fc40007f5e0ff */
[----:B------:R-:W-:Y:S02]  /*8b8b0*/  IADD3 R9, P3, R9, R5, RZ ;  /* 0x0000000509097210 */ /* 0x000fe40007f7e0ff */
[----:B------:R-:W-:Y:S01]  /*8b8c0*/  IADD3.X R19, R19, R0, RZ, P2, !PT ;  /* 0x0000000013137210 */ /* 0x000fe200017fe4ff */
[----:B------:R2:W-:Y:S02]  /*8b8d0*/  STL [R1+0x294c], R17 ;  /* 0x00294c1101007387 */ /* 0x0005e40000100800 */
[----:B------:R-:W-:Y:S01]  /*8b8e0*/  IMAD.X R16, R16, 0x1, R0, P3 ;  /* 0x0000000110107824 */ /* 0x000fe200018e0600 */
[----:B------:R-:W-:Y:S01]  /*8b8f0*/  ISETP.GT.AND P2, PT, R4, 0x1, PT ;  /* 0x000000010400780c */ /* 0x000fe20003f44270 */
[----:B------:R3:W-:Y:S01]  /*8b900*/  STL [R1+0x2948], R19 ;  /* 0x0029481301007387 */ /* 0x0007e20000100800 */
[----:B-1----:R-:W-:-:S03]  /*8b910*/  IMAD.MOV.U32 R84, RZ, RZ, R17 ;  /* 0x000000ffff547224 */ /* 0x002fc600078e0011 */
[----:B------:R-:W-:Y:S01]  /*8b920*/  STL [R1+0x2954], R9 ;  /* 0x0029540901007387 */ /* 0x000fe20000100800 */
[----:B--2---:R-:W-:-:S03]  /*8b930*/  IMAD.MOV.U32 R17, RZ, RZ, R16 ;  /* 0x000000ffff117224 */ /* 0x004fc600078e0010 */
[----:B------:R1:W-:Y:S01]  /*8b940*/  STL [R1+0x2950], R16 ;  /* 0x0029501001007387 */ /* 0x0003e20000100800 */
[----:B------:R-:W-:Y:S02]  /*8b950*/  MOV R85, R19 ;  /* 0x0000001300557202 */ /* 0x000fe40000000f00 */
[-C--:B------:R-:W-:Y:S01]  /*8b960*/  IADD3 R22, P3, R22, R5.reuse, RZ ;  /* 0x0000000516167210 */ /* 0x080fe20007f7e0ff */
[----:B------:R-:W2:Y:S01]  /*8b970*/  LDL.LU R20, [R1+0x2978] ;  /* 0x0029780001147983 */ /* 0x000ea20000300800 */
[----:B---3--:R-:W-:-:S03]  /*8b980*/  IADD3 R15, P4, R15, R5, RZ ;  /* 0x000000050f0f7210 */ /* 0x008fc60007f9e0ff */
[----:B------:R-:W3:Y:S01]  /*8b990*/  LDL.LU R19, [R1+0x297c] ;  /* 0x00297c0001137983 */ /* 0x000ee20000300800 */
[----:B-1----:R-:W-:Y:S01]  /*8b9a0*/  IMAD.MOV.U32 R16, RZ, RZ, R9 ;  /* 0x000000ffff107224 */ /* 0x002fe200078e0009 */
[----:B------:R-:W-:Y:S02]  /*8b9b0*/  SEL R9, RZ, 0x4, !P2 ;  /* 0x00000004ff097807 */ /* 0x000fe40005000000 */
[----:B------:R-:W-:Y:S02]  /*8b9c0*/  LDGSTS.E [R3+0x4000], desc[UR60][R84.64], P1 ;  /* 0x0400000054037fae */ /* 0x000fe4000892187c */
[----:B------:R-:W-:Y:S02]  /*8b9d0*/  SEL R9, R9, RZ, !P0 ;  /* 0x000000ff09097207 */ /* 0x000fe40004000000 */
[----:B------:R-:W-:Y:S01]  /*8b9e0*/  LDGSTS.E [R3+0x8000], desc[UR60][R16.64], P1 ;  /* 0x0800000010037fae */ /* 0x000fe2000892187c */
[----:B------:R-:W-:Y:S02]  /*8b9f0*/  IADD3.X R23, R23, R0, RZ, P3, !PT ;  /* 0x0000000017177210 */ /* 0x000fe40001ffe4ff */
[----:B------:R-:W-:Y:S01]  /*8ba00*/  ISETP.NE.U32.AND P2, PT, R9, RZ, PT ;  /* 0x000000ff0900720c */ /* 0x000fe20003f45070 */
[----:B------:R-:W-:-:S02]  /*8ba10*/  IMAD.X R21, R21, 0x1, R0, P4 ;  /* 0x0000000115157824 */ /* 0x000fc400020e0600 */
[----:B------:R1:W-:Y:S04]  /*8ba20*/  LDGSTS.E [R3+0xc000], desc[UR60][R22.64], P1 ;  /* 0x0c00000016037fae */ /* 0x0003e8000892187c */
[----:B------:R-:W2:Y:S04]  /*8ba30*/  LDL.LU R17, [R1+0x2980] ;  /* 0x0029800001117983 */ /* 0x000ea80000300800 */
[----:B------:R-:W2:Y:S04]  /*8ba40*/  LDL.LU R16, [R1+0x2984] ;  /* 0x0029840001107983 */ /* 0x000ea80000300800 */
[----:B------:R1:W-:Y:S04]  /*8ba50*/  STL [R1+0x295c], R22 ;  /* 0x00295c1601007387 */ /* 0x0003e80000100800 */
[----:B------:R1:W-:Y:S02]  /*8ba60*/  STL [R1+0x2958], R23 ;  /* 0x0029581701007387 */ /* 0x0003e40000100800 */
[----:B-1----:R-:W-:Y:S01]  /*8ba70*/  IMAD.MOV.U32 R22, RZ, RZ, R15 ;  /* 0x000000ffff167224 */ /* 0x002fe200078e000f */
[----:B------:R-:W-:Y:S01]  /*8ba80*/  MOV R23, R21 ;  /* 0x0000001500177202 */ /* 0x000fe20000000f00 */
[----:B------:R-:W-:Y:S04]  /*8ba90*/  STL [R1+0x2964], R15 ;  /* 0x0029640f01007387 */ /* 0x000fe80000100800 */
[----:B------:R1:W-:Y:S04]  /*8baa0*/  STL [R1+0x2960], R21 ;  /* 0x0029601501007387 */ /* 0x0003e80000100800 */
[----:B------:R-:W-:Y:S04]  /*8bab0*/  LDGSTS.E [R3+0x4], desc[UR60][R22.64], P2 ;  /* 0x0000400016037fae */ /* 0x000fe8000912187c */
[----:B------:R-:W2:Y:S04]  /*8bac0*/  LDL.LU R23, [R1+0x2988] ;  /* 0x0029880001177983 */ /* 0x000ea80000300800 */
[----:B------:R-:W2:Y:S04]  /*8bad0*/  LDL.LU R22, [R1+0x298c] ;  /* 0x00298c0001167983 */ /* 0x000ea80000300800 */
[----:B-1----:R-:W2:Y:S04]  /*8bae0*/  LDL.LU R21, [R1+0x2990] ;  /* 0x0029900001157983 */ /* 0x002ea80000300800 */
[----:B------:R-:W2:Y:S01]  /*8baf0*/  LDL.LU R15, [R1+0x2994] ;  /* 0x00299400010f7983 */ /* 0x000ea20000300800 */
[----:B----4-:R-:W-:-:S05]  /*8bb00*/  IADD3 R13, P1, R13, R5, RZ ;  /* 0x000000050d0d7210 */ /* 0x010fca0007f3e0ff */
[--C-:B------:R-:W-:Y:S01]  /*8bb10*/  IMAD.X R14, R14, 0x1, R0.reuse, P1 ;  /* 0x000000010e0e7824 */ /* 0x100fe200008e0600 */
[----:B------:R-:W-:Y:S01]  /*8bb20*/  IADD3 R11, P3, R11, R5, RZ ;  /* 0x000000050b0b7210 */ /* 0x000fe20007f7e0ff */
[----:B------:R1:W-:Y:S04]  /*8bb30*/  STL [R1+0x296c], R13 ;  /* 0x00296c0d01007387 */ /* 0x0003e80000100800 */
[----:B------:R-:W-:Y:S01]  /*8bb40*/  IMAD.X R12, R12, 0x1, R0, P3 ;  /* 0x000000010c0c7824 */ /* 0x000fe200018e0600 */
[----:B------:R4:W-:Y:S01]  /*8bb50*/  STL [R1+0x2968], R14 ;  /* 0x0029680e01007387 */ /* 0x0009e20000100800 */
[----:B------:R-:W-:Y:S01]  /*8bb60*/  MOV R84, R13 ;  /* 0x0000000d00547202 */ /* 0x000fe20000000f00 */
[----:B------:R-:W-:Y:S02]  /*8bb70*/  IMAD.MOV.U32 R85, RZ, RZ, R14 ;  /* 0x000000ffff557224 */ /* 0x000fe400078e000e */
[----:B------:R-:W-:Y:S01]  /*8bb80*/  STL [R1+0x2974], R11 ;  /* 0x0029740b01007387 */ /* 0x000fe20000100800 */
[----:B-1----:R-:W-:-:S03]  /*8bb90*/  IMAD.MOV.U32 R13, RZ, RZ, R12 ;  /* 0x000000ffff0d7224 */ /* 0x002fc600078e000c */
[----:B------:R1:W-:Y:S04]  /*8bba0*/  STL [R1+0x2970], R12 ;  /* 0x0029700c01007387 */ /* 0x0003e80000100800 */
[----:B------:R2:W-:Y:S04]  /*8bbb0*/  LDGSTS.E [R3+0x4004], desc[UR60][R84.64], P2 ;  /* 0x0400400054037fae */ /* 0x0005e8000912187c */
[----:B----4-:R-:W4:Y:S01]  /*8bbc0*/  LDL.LU R14, [R1+0x2998] ;  /* 0x00299800010e7983 */ /* 0x010f220000300800 */
[----:B-1----:R-:W-:-:S05]  /*8bbd0*/  MOV R12, R11 ;  /* 0x0000000b000c7202 */ /* 0x002fca0000000f00 */
[----:B------:R-:W-:Y:S04]  /*8bbe0*/  LDGSTS.E [R3+0x8004], desc[UR60][R12.64], P2 ;  /* 0x080040000c037fae */ /* 0x000fe8000912187c */
[----:B------:R-:W4:Y:S04]  /*8bbf0*/  LDL.LU R13, [R1+0x299c] ;  /* 0x00299c00010d7983 */ /* 0x000f280000300800 */
[----:B------:R-:W4:Y:S04]  /*8bc00*/  LDL.LU R12, [R1+0x29a0] ;  /* 0x0029a000010c7983 */ /* 0x000f280000300800 */
[----:B------:R-:W4:Y:S01]  /*8bc10*/  LDL.LU R11, [R1+0x29a4] ;  /* 0x0029a400010b7983 */ /* 0x000f220000300800 */
[----:B------:R-:W-:-:S02]  /*8bc20*/  ISETP.GT.AND P1, PT, R4, 0x2, PT ;  /* 0x000000020400780c */ /* 0x000fc40003f24270 */
[----:B---3--:R-:W-:Y:S02]  /*8bc30*/  IADD3 R19, P3, R19, R5, RZ ;  /* 0x0000000513137210 */ /* 0x008fe40007f7e0ff */
[----:B------:R-:W-:-:S03]  /*8bc40*/  SEL R9, RZ, 0x4, !P1 ;  /* 0x00000004ff097807 */ /* 0x000fc60004800000 */
[----:B--2---:R-:W-:Y:S01]  /*8bc50*/  IMAD.X R20, R20, 0x1, R0, P3 ;  /* 0x0000000114147824 */ /* 0x004fe200018e0600 */
[----:B------:R-:W-:Y:S02]  /*8bc60*/  SEL R9, R9, RZ, !P0 ;  /* 0x000000ff09097207 */ /* 0x000fe40004000000 */
[----:B------:R-:W-:Y:S01]  /*8bc70*/  IADD3 R16, P4, R16, R5, RZ ;  /* 0x0000000510107210 */ /* 0x000fe20007f9e0ff */
[----:B------:R-:W-:Y:S01]  /*8bc80*/  IMAD.MOV.U32 R85, RZ, RZ, R20 ;  /* 0x000000ffff557224 */ /* 0x000fe200078e0014 */
[----:B------:R-:W-:Y:S02]  /*8bc90*/  ISETP.NE.U32.AND P1, PT, R9, RZ, PT ;  /* 0x000000ff0900720c */ /* 0x000fe40003f25070 */
[----:B------:R-:W-:Y:S01]  /*8bca0*/  MOV R84, R19 ;  /* 0x0000001300547202 */ /* 0x000fe20000000f00 */
[----:B------:R-:W-:Y:S01]  /*8bcb0*/  IMAD.X R17, R17, 0x1, R0, P4 ;  /* 0x0000000111117824 */ /* 0x000fe200020e0600 */
[----:B------:R-:W-:Y:S04]  /*8bcc0*/  STL [R1+0x297c], R19 ;  /* 0x00297c1301007387 */ /* 0x000fe80000100800 */
[----:B------:R-:W-:Y:S04]  /*8bcd0*/  LDGSTS.E [R3+0xc004], desc[UR60][R84.64], P2 ;  /* 0x0c00400054037fae */ /* 0x000fe8000912187c */
[----:B------:R1:W-:Y:S04]  /*8bce0*/  STL [R1+0x2978], R20 ;  /* 0x0029781401007387 */ /* 0x0003e80000100800 */
[----:B------:R-:W-:Y:S04]  /*8bcf0*/  STL [R1+0x2984], R16 ;  /* 0x0029841001007387 */ /* 0x000fe80000100800 */
[----:B------:R2:W-:Y:S04]  /*8bd00*/  STL [R1+0x2980], R17 ;  /* 0x0029801101007387 */ /* 0x0005e80000100800 */
[----:B-1----:R-:W3:Y:S04]  /*8bd10*/  LDL.LU R20, [R1+0x29a8] ;  /* 0x0029a80001147983 */ /* 0x002ee80000300800 */
[----:B------:R-:W3:Y:S01]  /*8bd20*/  LDL.LU R19, [R1+0x29ac] ;  /* 0x0029ac0001137983 */ /* 0x000ee20000300800 */
[----:B------:R-:W-:-:S03]  /*8bd30*/  IADD3 R22, P2, R22, R5, RZ ;  /* 0x0000000516167210 */ /* 0x000fc60007f5e0ff */
[----:B------:R-:W-:Y:S02]  /*8bd40*/  LDGSTS.E [R3+0x8], desc[UR60][R16.64], P1 ;  /* 0x0000800010037fae */ /* 0x000fe4000892187c */
[----:B------:R-:W-:Y:S01]  /*8bd50*/  IMAD.X R23, R23, 0x1, R0, P2 ;  /* 0x0000000117177824 */ /* 0x000fe200010e0600 */
[----:B------:R-:W-:Y:S02]  /*8bd60*/  IADD3 R15, P3, R15, R5, RZ ;  /* 0x000000050f0f7210 */ /* 0x000fe40007f7e0ff */
[----:B------:R-:W-:Y:S02]  /*8bd70*/  ISETP.GT.AND P2, PT, R4, 0x3, PT ;  /* 0x000000030400780c */ /* 0x000fe40003f44270 */
[----:B------:R1:W-:Y:S01]  /*8bd80*/  LDGSTS.E [R3+0x4008], desc[UR60][R22.64], P1 ;  /* 0x0400800016037fae */ /* 0x0003e2000892187c */
[----:B------:R-:W-:-:S03]  /*8bd90*/  IADD3.X R21, R21, R0, RZ, P3, !PT ;  /* 0x0000000015157210 */ /* 0x000fc60001ffe4ff */
[----:B--2---:R-:W2:Y:S01]  /*8bda0*/  LDL.LU R17, [R1+0x29b0] ;  /* 0x0029b00001117983 */ /* 0x004ea20000300800 */
[----:B------:R-:W-:-:S03]  /*8bdb0*/  SEL R9, RZ, 0x4, !P2 ;  /* 0x00000004ff097807 */ /* 0x000fc60005000000 */
[----:B------:R-:W2:Y:S04]  /*8bdc0*/  LDL.LU R16, [R1+0x29b4] ;  /* 0x0029b40001107983 */ /* 0x000ea80000300800 */
[----:B------:R1:W-:Y:S01]  /*8bdd0*/  STL [R1+0x298c], R22 ;  /* 0x00298c1601007387 */ /* 0x0003e20000100800 */
[----:B------:R-:W-:-:S03]  /*8bde0*/  SEL R9, R9, RZ, !P0 ;  /* 0x000000ff09097207 */ /* 0x000fc60004000000 */
[----:B------:R1:W-:Y:S02]  /*8bdf0*/  STL [R1+0x2988], R23 ;  /* 0x0029881701007387 */ /* 0x0003e40000100800 */
[----:B-1----:R-:W-:Y:S02]  /*8be00*/  IMAD.MOV.U32 R22, RZ, RZ, R15 ;  /* 0x000000ffff167224 */ /* 0x002fe400078e000f */
[----:B------:R-:W-:Y:S01]  /*8be10*/  IMAD.MOV.U32 R23, RZ, RZ, R21 ;  /* 0x000000ffff177224 */ /* 0x000fe200078e0015 */
[----:B------:R-:W-:Y:S01]  /*8be20*/  STL [R1+0x2994], R15 ;  /* 0x0029940f01007387 */ /* 0x000fe20000100800 */
[----:B------:R-:W-:-:S03]  /*8be30*/  ISETP.NE.U32.AND P2, PT, R9, RZ, PT ;  /* 0x000000ff0900720c */ /* 0x000fc60003f45070 */
[----:B------:R1:W-:Y:S04]  /*8be40*/  STL [R1+0x2990], R21 ;  /* 0x0029901501007387 */ /* 0x0003e80000100800 */
[----:B------:R-:W-:Y:S04]  /*8be50*/  LDGSTS.E [R3+0x8008], desc[UR60][R22.64], P1 ;  /* 0x0800800016037fae */ /* 0x000fe8000892187c */
[----:B------:R-:W2:Y:S04]  /*8be60*/  LDL.LU R23, [R1+0x29b8] ;  /* 0x0029b80001177983 */ /* 0x000ea80000300800 */
[----:B------:R-:W2:Y:S04]  /*8be70*/  LDL.LU R22, [R1+0x29bc] ;  /* 0x0029bc0001167983 */ /* 0x000ea80000300800 */
[----:B-1----:R-:W2:Y:S04]  /*8be80*/  LDL.LU R21, [R1+0x2d40] ;  /* 0x002d400001157983 */ /* 0x002ea80000300800 */
[----:B------:R-:W2:Y:S01]  /*8be90*/  LDL.LU R15, [R1+0x2d44] ;  /* 0x002d4400010f7983 */ /* 0x000ea20000300800 */
[----:B----4-:R-:W-:-:S04]  /*8bea0*/  IADD3 R13, P3, R13, R5, RZ ;  /* 0x000000050d0d7210 */ /* 0x010fc80007f7e0ff */
[----:B------:R-:W-:Y:S02]  /*8beb0*/  IADD3.X R14, R14, R0, RZ, P3, !PT ;  /* 0x000000000e0e7210 */ /* 0x000fe40001ffe4ff */
[----:B------:R-:W-:Y:S01]  /*8bec0*/  IADD3 R11, P4, R11, R5, RZ ;  /* 0x000000050b0b7210 */ /* 0x000fe20007f9e0ff */
[----:B------:R1:W-:Y:S04]  /*8bed0*/  STL [R1+0x299c], R13 ;  /* 0x00299c0d01007387 */ /* 0x0003e80000100800 */
[----:B------:R-:W-:Y:S01]  /*8bee0*/  IMAD.X R12, R12, 0x1, R0, P4 ;  /* 0x000000010c0c7824 */ /* 0x000fe200020e0600 */
[----:B------:R4:W-:Y:S01]  /*8bef0*/  STL [R1+0x2998], R14 ;  /* 0x0029980e01007387 */ /* 0x0009e20000100800 */
[----:B------:R-:W-:Y:S01]  /*8bf00*/  IMAD.MOV.U32 R84, RZ, RZ, R13 ;  /* 0x000000ffff547224 */ /* 0x000fe200078e000d */
[----:B------:R-:W-:-:S02]  /*8bf10*/  MOV R85, R14 ;  /* 0x0000000e00557202 */ /* 0x000fc40000000f00 */
[----:B------:R-:W-:Y:S01]  /*8bf20*/  STL [R1+0x29a4], R11 ;  /* 0x0029a40b01007387 */ /* 0x000fe20000100800 */
[----:B-1----:R-:W-:-:S03]  /*8bf30*/  IMAD.MOV.U32 R13, RZ, RZ, R12 ;  /* 0x000000ffff0d7224 */ /* 0x002fc600078e000c */
[----:B------:R1:W-:Y:S04]  /*8bf40*/  STL [R1+0x29a0], R12 ;  /* 0x0029a00c01007387 */ /* 0x0003e80000100800 */
[----:B------:R2:W-:Y:S04]  /*8bf50*/  LDGSTS.E [R3+0xc008], desc[UR60][R84.64], P1 ;  /* 0x0c00800054037fae */ /* 0x0005e8000892187c */
[----:B----4-:R-:W4:Y:S01]  /*8bf60*/  LDL.LU R14, [R1+0x2d48] ;  /* 0x002d4800010e7983 */ /* 0x010f220000300800 */
[----:B-1----:R-:W-:-:S05]  /*8bf70*/  IMAD.MOV.U32 R12, RZ, RZ, R11 ;  /* 0x000000ffff0c7224 */ /* 0x002fca00078e000b */
[----:B------:R-:W-:Y:S04]  /*8bf80*/  LDGSTS.E [R3+0xc], desc[UR60][R12.64], P2 ;  /* 0x0000c0000c037fae */ /* 0x000fe8000912187c */
[----:B------:R-:W4:Y:S04]  /*8bf90*/  LDL.LU R13, [R1+0x2d4c] ;  /* 0x002d4c00010d7983 */ /* 0x000f280000300800 */
[----:B------:R-:W4:Y:S04]  /*8bfa0*/  LDL.LU R12, [R1+0x2d50] ;  /* 0x002d5000010c7983 */ /* 0x000f280000300800 */
[----:B------:R-:W4:Y:S01]  /*8bfb0*/  LDL.LU R11, [R1+0x2d54] ;  /* 0x002d5400010b7983 */ /* 0x000f220000300800 */
[----:B---3--:R-:W-:-:S04]  /*8bfc0*/  IADD3 R19, P1, R19, R5, RZ ;  /* 0x0000000513137210 */ /* 0x008fc80007f3e0ff */
[----:B------:R-:W-:Y:S02]  /*8bfd0*/  IADD3.X R20, R20, R0, RZ, P1, !PT ;  /* 0x0000000014147210 */ /* 0x000fe40000ffe4ff */
[----:B------:R-:W-:-:S04]  /*8bfe0*/  ISETP.GT.AND P1, PT, R4, 0x20, PT ;  /* 0x000000200400780c */ /* 0x000fc80003f24270 */
[----:B------:R-:W-:Y:S02]  /*8bff0*/  SEL R9, RZ, 0x4, !P1 ;  /* 0x00000004ff097807 */ /* 0x000fe40004800000 */
[----:B--2---:R-:W-:Y:S01]  /*8c000*/  IADD3 R16, P3, R16, R5, RZ ;  /* 0x0000000510107210 */ /* 0x004fe20007f7e0ff */
[----:B------:R-:W-:Y:S01]  /*8c010*/  STL [R1+0x29ac], R19 ;  /* 0x0029ac1301007387 */ /* 0x000fe20000100800 */
[----:B------:R-:W-:-:S03]  /*8c020*/  SEL R9, R9, RZ, !P0 ;  /* 0x000000ff09097207 */ /* 0x000fc60004000000 */
[----:B------:R-:W-:Y:S01]  /*8c030*/  IMAD.X R17, R17, 0x1, R0, P3 ;  /* 0x0000000111117824 */ /* 0x000fe200018e0600 */
[----:B------:R1:W-:Y:S01]  /*8c040*/  STL [R1+0x29a8], R20 ;  /* 0x0029a81401007387 */ /* 0x0003e20000100800 */
[----:B------:R-:W-:Y:S01]  /*8c050*/  IMAD.MOV.U32 R84, RZ, RZ, R19 ;  /* 0x000000ffff547224 */ /* 0x000fe200078e0013 */
[----:B------:R-:W-:Y:S02]  /*8c060*/  MOV R85, R20 ;  /* 0x0000001400557202 */ /* 0x000fe40000000f00 */
[----:B------:R-:W-:Y:S01]  /*8c070*/  STL [R1+0x29b4], R16 ;  /* 0x0029b41001007387 */ /* 0x000fe20000100800 */
[----:B------:R-:W-:-:S03]  /*8c080*/  ISETP.NE.U32.AND P1, PT, R9, RZ, PT ;  /* 0x000000ff0900720c */ /* 0x000fc60003f25070 */
[----:B------:R2:W-:Y:S04]  /*8c090*/  STL [R1+0x29b0], R17 ;  /* 0x0029b01101007387 */ /* 0x0005e80000100800 */
[----:B-1----:R-:W3:Y:S04]  /*8c0a0*/  LDL.LU R20, [R1+0x2d58] ;  /* 0x002d580001147983 */ /* 0x002ee80000300800 */
[----:B------:R-:W3:Y:S04]  /*8c0b0*/  LDL.LU R19, [R1+0x2d5c] ;  /* 0x002d5c0001137983 */ /* 0x000ee80000300800 */
[----:B------:R-:W-:Y:S04]  /*8c0c0*/  LDGSTS.E [R3+0x400c], desc[UR60][R84.64], P2 ;  /* 0x0400c00054037fae */ /* 0x000fe8000912187c */
[----:B------:R-:W-:Y:S04]  /*8c0d0*/  LDGSTS.E [R3+0x800c], desc[UR60][R16.64], P2 ;  /* 0x0800c00010037fae */ /* 0x000fe8000912187c */
[----:B--2---:R-:W2:Y:S01]  /*8c0e0*/  LDL.LU R17, [R1+0x2d60] ;  /* 0x002d600001117983 */ /* 0x004ea20000300800 */
[----:B------:R-:W-:-:S03]  /*8c0f0*/  IADD3 R22, P3, R22, R5, RZ ;  /* 0x0000000516167210 */ /* 0x000fc60007f7e0ff */
[----:B------:R-:W2:Y:S02]  /*8c100*/  LDL.LU R16, [R1+0x2d64] ;  /* 0x002d640001107983 */ /* 0x000ea40000300800 */
[--C-:B------:R-:W-:Y:S01]  /*8c110*/  IMAD.X R23, R23, 0x1, R0.reuse, P3 ;  /* 0x0000000117177824 */ /* 0x100fe200018e0600 */
[----:B------:R-:W-:Y:S01]  /*8c120*/  IADD3 R15, P4, R15, R5, RZ ;  /* 0x000000050f0f7210 */ /* 0x000fe20007f9e0ff */
[----:B------:R1:W-:Y:S04]  /*8c130*/  STL [R1+0x29bc], R22 ;  /* 0x0029bc1601007387 */ /* 0x0003e80000100800 */
[----:B------:R-:W-:Y:S01]  /*8c140*/  IMAD.X R21, R21, 0x1, R0, P4 ;  /* 0x0000000115157824 */ /* 0x000fe200020e0600 */
[----:B------:R1:W-:Y:S04]  /*8c150*/  STL [R1+0x29b8], R23 ;  /* 0x0029b81701007387 */ /* 0x0003e80000100800 */
[----:B------:R1:W-:Y:S04]  /*8c160*/  LDGSTS.E [R3+0xc00c], desc[UR60][R22.64], P2 ;  /* 0x0c00c00016037fae */ /* 0x0003e8000912187c */
[----:B------:R-:W-:Y:S01]  /*8c170*/  STL [R1+0x2d44], R15 ;  /* 0x002d440f01007387 */ /* 0x000fe20000100800 */
[----:B-1----:R-:W-:Y:S01]  /*8c180*/  MOV R22, R15 ;  /* 0x0000000f00167202 */ /* 0x002fe20000000f00 */
[----:B------:R-:W-:-:S02]  /*8c190*/  IMAD.MOV.U32 R23, RZ, RZ, R21 ;  /* 0x000000ffff177224 */ /* 0x000fc400078e0015 */
[----:B------:R1:W-:Y:S04]  /*8c1a0*/  STL [R1+0x2d40], R21 ;  /* 0x002d401501007387 */ /* 0x0003e80000100800 */
[----:B------:R-:W-:Y:S04]  /*8c1b0*/  LDGSTS.E [R3+0x10000], desc[UR60][R22.64], P1 ;  /* 0x1000000016037fae */ /* 0x000fe8000892187c */
[----:B------:R-:W2:Y:S04]  /*8c1c0*/  LDL.LU R23, [R1+0x2d68] ;  /* 0x002d680001177983 */ /* 0x000ea80000300800 */
[----:B------:R-:W2:Y:S04]  /*8c1d0*/  LDL.LU R22, [R1+0x2d6c] ;  /* 0x002d6c0001167983 */ /* 0x000ea80000300800 */
[----:B-1----:R-:W2:Y:S04]  /*8c1e0*/  LDL.LU R21, [R1+0x2d70] ;  /* 0x002d700001157983 */ /* 0x002ea80000300800 */
[----:B------:R-:W2:Y:S01]  /*8c1f0*/  LDL.LU R15, [R1+0x2d74] ;  /* 0x002d7400010f7983 */ /* 0x000ea20000300800 */
[----:B----4-:R-:W-:-:S05]  /*8c200*/  IADD3 R13, P2, R13, R5, RZ ;  /* 0x000000050d0d7210 */ /* 0x010fca0007f5e0ff */
[----:B------:R-:W-:Y:S01]  /*8c210*/  IMAD.X R14, R14, 0x1, R0, P2 ;  /* 0x000000010e0e7824 */ /* 0x000fe200010e0600 */
[----:B------:R-:W-:Y:S01]  /*8c220*/  IADD3 R11, P3, R11, R5, RZ ;  /* 0x000000050b0b7210 */ /* 0x000fe20007f7e0ff */
[----:B------:R1:W-:Y:S03]  /*8c230*/  STL [R1+0x2d4c], R13 ;  /* 0x002d4c0d01007387 */ /* 0x0003e60000100800 */
[----:B------:R-:W-:Y:S01]  /*8c240*/  IADD3.X R12, R12, R0, RZ, P3, !PT ;  /* 0x000000000c0c7210 */ /* 0x000fe20001ffe4ff */
[----:B------:R4:W-:Y:S01]  /*8c250*/  STL [R1+0x2d48], R14 ;  /* 0x002d480e01007387 */ /* 0x0009e20000100800 */
[----:B------:R-:W-:Y:S02]  /*8c260*/  IMAD.MOV.U32 R84, RZ, RZ, R13 ;  /* 0x000000ffff547224 */ /* 0x000fe400078e000d */
[----:B------:R-:W-:Y:S01]  /*8c270*/  IMAD.MOV.U32 R85, RZ, RZ, R14 ;  /* 0x000000ffff557224 */ /* 0x000fe200078e000e */
[----:B------:R-:W-:Y:S01]  /*8c280*/  STL [R1+0x2d54], R11 ;  /* 0x002d540b01007387 */ /* 0x000fe20000100800 */
[----:B-1----:R-:W-:-:S03]  /*8c290*/  MOV R13, R12 ;  /* 0x0000000c000d7202 */ /* 0x002fc60000000f00 */
        /* <DEDUP_REMOVED lines=8> */
[----:B------:R-:W-:-:S02]  /*8c320*/  ISETP.GT.AND P2, PT, R4, 0x21, PT ;  /* 0x000000210400780c */ /* 0x000fc40003f44270 */
[----:B---3--:R-:W-:Y:S02]  /*8c330*/  IADD3 R19, P3, R19, R5, RZ ;  /* 0x0000000513137210 */ /* 0x008fe40007f7e0ff */
[----:B------:R-:W-:-:S03]  /*8c340*/  SEL R9, RZ, 0x4, !P2 ;  /* 0x00000004ff097807 */ /* 0x000fc60005000000 */
[----:B------:R-:W-:Y:S01]  /*8c350*/  IMAD.X R20, R20, 0x1, R0, P3 ;  /* 0x0000000114147824 */ /* 0x000fe200018e0600 */
[----:B------:R-:W-:Y:S01]  /*8c360*/  SEL R9, R9, RZ, !P0 ;  /* 0x000000ff09097207 */ /* 0x000fe20004000000 */
[----:B------:R-:W-:Y:S01]  /*8c370*/  IMAD.MOV.U32 R84, RZ, RZ, R19 ;  /* 0x000000ffff547224 */ /* 0x000fe200078e0013 */
[-C--:B--2---:R-:W-:Y:S01]  /*8c380*/  IADD3 R16, P4, R16, R5.reuse, RZ ;  /* 0x0000000510107210 */ /* 0x084fe20007f9e0ff */
[----:B------:R-:W-:Y:S01]  /*8c390*/  IMAD.MOV.U32 R85, RZ, RZ, R20 ;  /* 0x000000ffff557224 */ /* 0x000fe200078e0014 */
[----:B------:R-:W-:Y:S02]  /*8c3a0*/  ISETP.NE.U32.AND P2, PT, R9, RZ, PT ;  /* 0x000000ff0900720c */ /* 0x000fe40003f45070 */
[----:B------:R-:W-:Y:S01]  /*8c3b0*/  IADD3.X R17, R17, R0, RZ, P4, !PT ;  /* 0x0000000011117210 */ /* 0x000fe200027fe4ff */
[----:B------:R-:W-:Y:S04]  /*8c3c0*/  STL [R1+0x2d5c], R19 ;  /* 0x002d5c1301007387 */ /* 0x000fe80000100800 */
[----:B------:R-:W-:Y:S04]  /*8c3d0*/  LDGSTS.E [R3+0x1c000], desc[UR60][R84.64], P1 ;  /* 0x1c00000054037fae */ /* 0x000fe8000892187c */
[----:B------:R1:W-:Y:S04]  /*8c3e0*/  STL [R1+0x2d58], R20 ;  /* 0x002d581401007387 */ /* 0x0003e80000100800 */
[----:B------:R-:W-:Y:S04]  /*8c3f0*/  STL [R1+0x2d64], R16 ;  /* 0x002d641001007387 */ /* 0x000fe80000100800 */
[----:B------:R2:W-:Y:S04]  /*8c400*/  STL [R1+0x2d60], R17 ;  /* 0x002d601101007387 */ /* 0x0005e80000100800 */
[----:B-1----:R-:W3:Y:S04]  /*8c410*/  LDL.LU R20, [R1+0x2d88] ;  /* 0x002d880001147983 */ /* 0x002ee80000300800 */
[----:B------:R-:W3:Y:S04]  /*8c420*/  LDL.LU R19, [R1+0x2d8c] ;  /* 0x002d8c0001137983 */ /* 0x000ee80000300800 */
[----:B------:R-:W-:Y:S04]  /*8c430*/  LDGSTS.E [R3+0x10004], desc[UR60][R16.64], P2 ;  /* 0x1000400010037fae */ /* 0x000fe8000912187c */
[----:B--2---:R-:W2:Y:S01]  /*8c440*/  LDL.LU R17, [R1+0x2d90] ;  /* 0x002d900001117983 */ /* 0x004ea20000300800 */
[----:B------:R-:W-:-:S03]  /*8c450*/  IADD3 R22, P1, R22, R5, RZ ;  /* 0x0000000516167210 */ /* 0x000fc60007f3e0ff */
[----:B------:R-:W2:Y:S01]  /*8c460*/  LDL.LU R16, [R1+0x2d94] ;  /* 0x002d940001107983 */ /* 0x000ea20000300800 */
[----:B------:R-:W-:Y:S02]  /*8c470*/  IADD3.X R23, R23, R0, RZ, P1, !PT ;  /* 0x0000000017177210 */ /* 0x000fe40000ffe4ff */
[----:B------:R-:W-:Y:S01]  /*8c480*/  IADD3 R15, P3, R15, R5, RZ ;  /* 0x000000050f0f7210 */ /* 0x000fe20007f7e0ff */
[----:B------:R1:W-:Y:S01]  /*8c490*/  STL [R1+0x2d6c], R22 ;  /* 0x002d6c1601007387 */ /* 0x0003e20000100800 */
[----:B------:R-:W-:-:S03]  /*8c4a0*/  ISETP.GT.AND P1, PT, R4, 0x22, PT ;  /* 0x000000220400780c */ /* 0x000fc60003f24270 */
[----:B------:R-:W-:Y:S01]  /*8c4b0*/  IMAD.X R21, R21, 0x1, R0, P3 ;  /* 0x0000000115157824 */ /* 0x000fe200018e0600 */
[----:B------:R-:W-:Y:S01]  /*8c4c0*/  SEL R9, RZ, 0x4, !P1 ;  /* 0x00000004ff097807 */ /* 0x000fe20004800000 */
[----:B------:R1:W-:Y:S04]  /*8c4d0*/  STL [R1+0x2d68], R23 ;  /* 0x002d681701007387 */ /* 0x0003e80000100800 */
[----:B------:R1:W-:Y:S01]  /*8c4e0*/  LDGSTS.E [R3+0x14004], desc[UR60][R22.64], P2 ;  /* 0x1400400016037fae */ /* 0x0003e2000912187c */
[----:B------:R-:W-:-:S03]  /*8c4f0*/  SEL R9, R9, RZ, !P0 ;  /* 0x000000ff09097207 */ /* 0x000fc60004000000 */
[----:B------:R-:W-:Y:S01]  /*8c500*/  STL [R1+0x2d74], R15 ;  /* 0x002d740f01007387 */ /* 0x000fe20000100800 */
[----:B------:R-:W-:Y:S01]  /*8c510*/  ISETP.NE.U32.AND P1, PT, R9, RZ, PT ;  /* 0x000000ff0900720c */ /* 0x000fe20003f25070 */
[----:B-1----:R-:W-:Y:S01]  /*8c520*/  IMAD.MOV.U32 R22, RZ, RZ, R15 ;  /* 0x000000ffff167224 */ /* 0x002fe200078e000f */
[----:B------:R-:W-:Y:S01]  /*8c530*/  MOV R23, R21 ;  /* 0x0000001500177202 */ /* 0x000fe20000000f00 */
        /* <DEDUP_REMOVED lines=24> */
[----:B---3--:R-:W-:-:S05]  /*8c6c0*/  IADD3 R19, P2, R19, R5, RZ ;  /* 0x0000000513137210 */ /* 0x008fca0007f5e0ff */
[--C-:B------:R-:W-:Y:S01]  /*8c6d0*/  IMAD.X R20, R20, 0x1, R0.reuse, P2 ;  /* 0x0000000114147824 */ /* 0x100fe200010e0600 */
[----:B------:R-:W-:Y:S02]  /*8c6e0*/  ISETP.GT.AND P2, PT, R4, 0x23, PT ;  /* 0x000000230400780c */ /* 0x000fe40003f44270 */
[----:B--2---:R-:W-:Y:S02]  /*8c6f0*/  IADD3 R16, P3, R16, R5, RZ ;  /* 0x0000000510107210 */ /* 0x004fe40007f7e0ff */
[----:B------:R-:W-:Y:S01]  /*8c700*/  SEL R9, RZ, 0x4, !P2 ;  /* 0x00000004ff097807 */ /* 0x000fe20005000000 */
[----:B------:R-:W-:Y:S02]  /*8c710*/  STL [R1+0x2d8c], R19 ;  /* 0x002d8c1301007387 */ /* 0x000fe40000100800 */
[----:B------:R-:W-:Y:S01]  /*8c720*/  IMAD.X R17, R17, 0x1, R0, P3 ;  /* 0x0000000111117824 */ /* 0x000fe200018e0600 */
[----:B------:R-:W-:Y:S01]  /*8c730*/  SEL R9, R9, RZ, !P0 ;  /* 0x000000ff09097207 */ /* 0x000fe20004000000 */
[----:B------:R1:W-:Y:S01]  /*8c740*/  STL [R1+0x2d88], R20 ;  /* 0x002d881401007387 */ /* 0x0003e20000100800 */
[----:B------:R-:W-:Y:S01]  /*8c750*/  MOV R84, R19 ;  /* 0x0000001300547202 */ /* 0x000fe20000000f00 */
[----:B------:R-:W-:-:S02]  /*8c760*/  IMAD.MOV.U32 R85, RZ, RZ, R20 ;  /* 0x000000ffff557224 */ /* 0x000fc400078e0014 */
[----:B------:R-:W-:Y:S01]  /*8c770*/  STL [R1+0x2d94], R16 ;  /* 0x002d941001007387 */ /* 0x000fe20000100800 */
[----:B------:R-:W-:-:S03]  /*8c780*/  ISETP.NE.U32.AND P2, PT, R9, RZ, PT ;  /* 0x000000ff0900720c */ /* 0x000fc60003f45070 */
[----:B------:R2:W-:Y:S04]  /*8c790*/  STL [R1+0x2d90], R17 ;  /* 0x002d901101007387 */ /* 0x0005e80000100800 */
[----:B-1----:R-:W3:Y:S04]  /*8c7a0*/  LDL.LU R20, [R1+0x2db8] ;  /* 0x002db80001147983 */ /* 0x002ee80000300800 */
[----:B------:R-:W3:Y:S04]  /*8c7b0*/  LDL.LU R19, [R1+0x2dbc] ;  /* 0x002dbc0001137983 */ /* 0x000ee80000300800 */
[----:B------:R-:W-:Y:S04]  /*8c7c0*/  LDGSTS.E [R3+0x14008], desc[UR60][R84.64], P1 ;  /* 0x1400800054037fae */ /* 0x000fe8000892187c */
[----:B------:R-:W-:Y:S04]  /*8c7d0*/  LDGSTS.E [R3+0x18008], desc[UR60][R16.64], P1 ;  /* 0x1800800010037fae */ /* 0x000fe8000892187c */
[----:B--2---:R-:W2:Y:S04]  /*8c7e0*/  LDL.LU R17, [R1+0x3140] ;  /* 0x0031400001117983 */ /* 0x004ea80000300800 */
[----:B------:R-:W2:Y:S01]  /*8c7f0*/  LDL.LU R16, [R1+0x3144] ;  /* 0x0031440001107983 */ /* 0x000ea20000300800 */
[----:B------:R-:W-:-:S05]  /*8c800*/  IADD3 R22, P3, R22, R5, RZ ;  /* 0x0000000516167210 */ /* 0x000fca0007f7e0ff */
[----:B------:R-:W-:Y:S01]  /*8c810*/  IMAD.X R23, R23, 0x1, R0, P3 ;  /* 0x0000000117177824 */ /* 0x000fe200018e0600 */
[----:B------:R-:W-:Y:S01]  /*8c820*/  IADD3 R15, P4, R15, R5, RZ ;  /* 0x000000050f0f7210 */ /* 0x000fe20007f9e0ff */
[----:B------:R1:W-:Y:S03]  /*8c830*/  STL [R1+0x2d9c], R22 ;  /* 0x002d9c1601007387 */ /* 0x0003e60000100800 */
[----:B------:R-:W-:Y:S01]  /*8c840*/  IADD3.X R21, R21, R0, RZ, P4, !PT ;  /* 0x0000000015157210 */ /* 0x000fe200027fe4ff */
[----:B------:R1:W-:Y:S04]  /*8c850*/  STL [R1+0x2d98], R23 ;  /* 0x002d981701007387 */ /* 0x0003e80000100800 */
[----:B------:R1:W-:Y:S04]  /*8c860*/  LDGSTS.E [R3+0x1c008], desc[UR60][R22.64], P1 ;  /* 0x1c00800016037fae */ /* 0x0003e8000892187c */
[----:B------:R-:W-:Y:S01]  /*8c870*/  STL [R1+0x2da4], R15 ;  /* 0x002da40f01007387 */ /* 0x000fe20000100800 */
[----:B-1----:R-:W-:-:S02]  /*8c880*/  IMAD.MOV.U32 R22, RZ, RZ, R15 ;  /* 0x000000ffff167224 */ /* 0x002fc400078e000f */
[----:B------:R-:W-:Y:S01]  /*8c890*/  IMAD.MOV.U32 R23, RZ, RZ, R21 ;  /* 0x000000ffff177224 */ /* 0x000fe200078e0015 */
        /* <DEDUP_REMOVED lines=25> */
[-C--:B---3--:R-:W-:Y:S02]  /*8ca30*/  IADD3 R19, P3, R19, R5.reuse, RZ ;  /* 0x0000000513137210 */ /* 0x088fe40007f7e0ff */
[----:B------:R-:W-:Y:S02]  /*8ca40*/  SEL R9, RZ, 0x4, !P1 ;  /* 0x00000004ff097807 */ /* 0x000fe40004800000 */
[----:B------:R-:W-:Y:S02]  /*8ca50*/  IADD3.X R20, R20, R0, RZ, P3, !PT ;  /* 0x0000000014147210 */ /* 0x000fe40001ffe4ff */
[----:B------:R-:W-:Y:S01]  /*8ca60*/  SEL R9, R9, RZ, !P0 ;  /* 0x000000ff09097207 */ /* 0x000fe20004000000 */
[----:B------:R-:W-:Y:S01]  /*8ca70*/  IMAD.MOV.U32 R84, RZ, RZ, R19 ;  /* 0x000000ffff547224 */ /* 0x000fe200078e0013 */
[----:B--2---:R-:W-:Y:S02]  /*8ca80*/  IADD3 R16, P4, R16, R5, RZ ;  /* 0x0000000510107210 */ /* 0x004fe40007f9e0ff */
[----:B------:R-:W-:-:S02]  /*8ca90*/  ISETP.NE.U32.AND P1, PT, R9, RZ, PT ;  /* 0x000000ff0900720c */ /* 0x000fc40003f25070 */
        /* <DEDUP_REMOVED lines=10> */
[----:B--2---:R-:W2:Y:S04]  /*8cb40*/  LDL.LU R17, [R1+0x3170] ;  /* 0x0031700001117983 */ /* 0x004ea80000300800 */
[----:B------:R-:W2:Y:S01]  /*8cb50*/  LDL.LU R16, [R1+0x3174] ;  /* 0x0031740001107983 */ /* 0x000ea20000300800 */
[----:B------:R-:W-:-:S05]  /*8cb60*/  IADD3 R22, P2, R22, R5, RZ ;  /* 0x0000000516167210 */ /* 0x000fca0007f5e0ff */
[--C-:B------:R-:W-:Y:S01]  /*8cb70*/  IMAD.X R23, R23, 0x1, R0.reuse, P2 ;  /* 0x0000000117177824 */ /* 0x100fe200010e0600 */
[----:B------:R-:W-:Y:S02]  /*8cb80*/  IADD3 R15, P3, R15, R5, RZ ;  /* 0x000000050f0f7210 */ /* 0x000fe40007f7e0ff */
[----:B------:R-:W-:Y:S01]  /*8cb90*/  ISETP.GT.AND P2, PT, R4, 0x41, PT ;  /* 0x000000410400780c */ /* 0x000fe20003f44270 */
[----:B------:R1:W-:Y:S02]  /*8cba0*/  STL [R1+0x314c], R22 ;  /* 0x00314c1601007387 */ /* 0x0003e40000100800 */
[----:B------:R-:W-:Y:S01]  /*8cbb0*/  IMAD.X R21, R21, 0x1, R0, P3 ;  /* 0x0000000115157824 */ /* 0x000fe200018e0600 */
[----:B------:R-:W-:Y:S01]  /*8cbc0*/  SEL R9, RZ, 0x4, !P2 ;  /* 0x00000004ff097807 */ /* 0x000fe20005000000 */
[----:B------:R1:W-:Y:S04]  /*8cbd0*/  STL [R1+0x3148], R23 ;  /* 0x0031481701007387 */ /* 0x0003e80000100800 */
[----:B------:R1:W-:Y:S01]  /*8cbe0*/  LDGSTS.E [R3+0x24000], desc[UR60][R22.64], P1 ;  /* 0x2400000016037fae */ /* 0x0003e2000892187c */
[----:B------:R-:W-:-:S03]  /*8cbf0*/  SEL R9, R9, RZ, !P0 ;  /* 0x000000ff09097207 */ /* 0x000fc60004000000 */
[----:B------:R-:W-:Y:S01]  /*8cc00*/  STL [R1+0x3154], R15 ;  /* 0x0031540f01007387 */ /* 0x000fe20000100800 */
[----:B------:R-:W-:Y:S02]  /*8cc10*/  ISETP.NE.U32.AND P2, PT, R9, RZ, PT ;  /* 0x000000ff0900720c */ /* 0x000fe40003f45070 */
[----:B-1----:R-:W-:Y:S01]  /*8cc20*/  MOV R22, R15 ;  /* 0x0000000f00167202 */ /* 0x002fe20000000f00 */
[----:B------:R-:W-:Y:S01]  /*8cc30*/  IMAD.MOV.U32 R23, RZ, RZ, R21 ;  /* 0x000000ffff177224 */ /* 0x000fe200078e0015 */
        /* <DEDUP_REMOVED lines=24> */
[----:B---3--:R-:W-:-:S05]  /*8cdc0*/  IADD3 R19, P1, R19, R5, RZ ;  /* 0x0000000513137210 */ /* 0x008fca0007f3e0ff */
[----:B------:R-:W-:Y:S01]  /*8cdd0*/  IMAD.X R20, R20, 0x1, R0, P1 ;  /* 0x0000000114147824 */ /* 0x000fe200008e0600 */
[----:B------:R-:W-:Y:S02]  /*8cde0*/  ISETP.GT.AND P1, PT, R4, 0x42, PT ;  /* 0x000000420400780c */ /* 0x000fe40003f24270 */
[----:B--2---:R-:W-:Y:S02]  /*8cdf0*/  IADD3 R16, P3, R16, R5, RZ ;  /* 0x0000000510107210 */ /* 0x004fe40007f7e0ff */
[----:B------:R-:W-:Y:S02]  /*8ce00*/  SEL R9, RZ, 0x4, !P1 ;  /* 0x00000004ff097807 */ /* 0x000fe40004800000 */
[----:B------:R-:W-:Y:S01]  /*8ce10*/  IADD3.X R17, R17, R0, RZ, P3, !PT ;  /* 0x0000000011117210 */ /* 0x000fe20001ffe4ff */
[----:B------:R-:W-:Y:S01]  /*8ce20*/  STL [R1+0x316c], R19 ;  /* 0x00316c1301007387 */ /* 0x000fe20000100800 */
[----:B------:R-:W-:Y:S01]  /*8ce30*/  SEL R9, R9, RZ, !P0 ;  /* 0x000000ff09097207 */ /* 0x000fe20004000000 */
[----:B------:R-:W-:-:S02]  /*8ce40*/  IMAD.MOV.U32 R84, RZ, RZ, R19 ;  /* 0x000000ffff547224 */ /* 0x000fc400078e0013 */
[----:B------:R1:W-:Y:S01]  /*8ce50*/  STL [R1+0x3168], R20 ;  /* 0x0031681401007387 */ /* 0x0003e20000100800 */
[----:B------:R-:W-:-:S03]  /*8ce60*/  IMAD.MOV.U32 R85, RZ, RZ, R20 ;  /* 0x000000ffff557224 */ /* 0x000fc600078e0014 */
        /* <DEDUP_REMOVED lines=9> */
[----:B------:R-:W-:-:S04]  /*8cf00*/  IADD3 R22, P3, R22, R5, RZ ;  /* 0x0000000516167210 */ /* 0x000fc80007f7e0ff */
[----:B------:R-:W-:Y:S02]  /*8cf10*/  IADD3.X R23, R23, R0, RZ, P3, !PT ;  /* 0x0000000017177210 */ /* 0x000fe40001ffe4ff */
[----:B------:R-:W-:Y:S01]  /*8cf20*/  IADD3 R15, P4, R15, R5, RZ ;  /* 0x000000050f0f7210 */ /* 0x000fe20007f9e0ff */
[----:B------:R1:W-:Y:S04]  /*8cf30*/  STL [R1+0x317c], R22 ;  /* 0x00317c1601007387 */ /* 0x0003e80000100800 */
[----:B------:R-:W-:Y:S01]  /*8cf40*/  IMAD.X R21, R21, 0x1, R0, P4 ;  /* 0x0000000115157824 */ /* 0x000fe200020e0600 */
[----:B------:R1:W-:Y:S04]  /*8cf50*/  STL [R1+0x3178], R23 ;  /* 0x0031781701007387 */ /* 0x0003e80000100800 */
[----:B------:R1:W-:Y:S04]  /*8cf60*/  LDGSTS.E [R3+0x2c004], desc[UR60][R22.64], P2 ;  /* 0x2c00400016037fae */ /* 0x0003e8000912187c */
[----:B------:R-:W-:Y:S01]  /*8cf70*/  STL [R1+0x3184], R15 ;  /* 0x0031840f01007387 */ /* 0x000fe20000100800 */
[----:B-1----:R-:W-:Y:S01]  /*8cf80*/  IMAD.MOV.U32 R22, RZ, RZ, R15 ;  /* 0x000000ffff167224 */ /* 0x002fe200078e000f */
[----:B------:R-:W-:-:S02]  /*8cf90*/  MOV R23, R21 ;  /* 0x0000001500177202 */ /* 0x000fc40000000f00 */
        /* <DEDUP_REMOVED lines=28> */
[----:B------:R-:W-:Y:S02]  /*8d160*/  SEL R9, R9, RZ, !P0 ;  /* 0x000000ff09097207 */ /* 0x000fe40004000000 */
[----:B------:R-:W-:Y:S01]  /*8d170*/  MOV R84, R19 ;  /* 0x0000001300547202 */ /* 0x000fe20000000f00 */
[----:B------:R-:W-:Y:S01]  /*8d180*/  IMAD.MOV.U32 R85, RZ, RZ, R20 ;  /* 0x000000ffff557224 */ /* 0x000fe200078e0014 */
[----:B------:R-:W-:Y:S02]  /*8d190*/  ISETP.NE.U32.AND P2, PT, R9, RZ, PT ;  /* 0x000000ff0900720c */ /* 0x000fe40003f45070 */
[-C--:B--2---:R-:W-:Y:S02]  /*8d1a0*/  IADD3 R16, P4, R16, R5.reuse, RZ ;  /* 0x0000000510107210 */ /* 0x084fe40007f9e0ff */
[----:B------:R-:W-:Y:S03]  /*8d1b0*/  LDGSTS.E [R3+0x2c008], desc[UR60][R84.64], P1 ;  /* 0x2c00800054037fae */ /* 0x000fe6000892187c */
[----:B------:R-:W-:Y:S01]  /*8d1c0*/  IMAD.X R17, R17, 0x1, R0, P4 ;  /* 0x0000000111117824 */ /* 0x000fe200020e0600 */
[----:B------:R-:W-:Y:S04]  /*8d1d0*/  STL [R1+0x319c], R19 ;  /* 0x00319c1301007387 */ /* 0x000fe80000100800 */
[----:B------:R1:W-:Y:S04]  /*8d1e0*/  STL [R1+0x3198], R20 ;  /* 0x0031981401007387 */ /* 0x0003e80000100800 */
[----:B------:R-:W-:Y:S04]  /*8d1f0*/  STL [R1+0x31a4], R16 ;  /* 0x0031a41001007387 */ /* 0x000fe80000100800 */
[----:B------:R2:W-:Y:S04]  /*8d200*/  STL [R1+0x31a0], R17 ;  /* 0x0031a01101007387 */ /* 0x0005e80000100800 */
[----:B-1----:R-:W3:Y:S04]  /*8d210*/  LDL.LU R20, [R1+0x3548] ;  /* 0x0035480001147983 */ /* 0x002ee80000300800 */
[----:B------:R-:W-:Y:S04]  /*8d220*/  LDGSTS.E [R3+0x2000c], desc[UR60][R16.64], P2 ;  /* 0x2000c00010037fae */ /* 0x000fe8000912187c */
[----:B------:R-:W3:Y:S04]  /*8d230*/  LDL.LU R19, [R1+0x354c] ;  /* 0x00354c0001137983 */ /* 0x000ee80000300800 */
[----:B--2---:R-:W2:Y:S04]  /*8d240*/  LDL.LU R17, [R1+0x3550] ;  /* 0x0035500001117983 */ /* 0x004ea80000300800 */
[----:B------:R-:W2:Y:S01]  /*8d250*/  LDL.LU R16, [R1+0x3554] ;  /* 0x0035540001107983 */ /* 0x000ea20000300800 */
[----:B------:R-:W-:-:S05]  /*8d260*/  IADD3 R22, P1, R22, R5, RZ ;  /* 0x0000000516167210 */ /* 0x000fca0007f3e0ff */
[----:B------:R-:W-:Y:S01]  /*8d270*/  IMAD.X R23, R23, 0x1, R0, P1 ;  /* 0x0000000117177824 */ /* 0x000fe200008e0600 */
[----:B------:R-:W-:Y:S02]  /*8d280*/  IADD3 R15, P3, R15, R5, RZ ;  /* 0x000000050f0f7210 */ /* 0x000fe40007f7e0ff */
[----:B------:R-:W-:Y:S01]  /*8d290*/  ISETP.GT.AND P1, PT, R4, 0x60, PT ;  /* 0x000000600400780c */ /* 0x000fe20003f24270 */
[----:B------:R1:W-:Y:S01]  /*8d2a0*/  STL [R1+0x31ac], R22 ;  /* 0x0031ac1601007387 */ /* 0x0003e20000100800 */
[----:B------:R-:W-:Y:S02]  /*8d2b0*/  IADD3.X R21, R21, R0, RZ, P3, !PT ;  /* 0x0000000015157210 */ /* 0x000fe40001ffe4ff */
[----:B------:R-:W-:Y:S01]  /*8d2c0*/  SEL R9, RZ, 0x4, !P1 ;  /* 0x00000004ff097807 */ /* 0x000fe20004800000 */
[----:B------:R1:W-:Y:S04]  /*8d2d0*/  STL [R1+0x31a8], R23 ;  /* 0x0031a81701007387 */ /* 0x0003e80000100800 */
[----:B------:R1:W-:Y:S01]  /*8d2e0*/  LDGSTS.E [R3+0x2400c], desc[UR60][R22.64], P2 ;  /* 0x2400c00016037fae */ /* 0x0003e2000912187c */
[----:B------:R-:W-:-:S03]  /*8d2f0*/  SEL R9, R9, RZ, !P0 ;  /* 0x000000ff09097207 */ /* 0x000fc60004000000 */
[----:B------:R-:W-:Y:S01]  /*8d300*/  STL [R1+0x31b4], R15 ;  /* 0x0031b40f01007387 */ /* 0x000fe20000100800 */
[----:B------:R-:W-:Y:S01]  /*8d310*/  ISETP.NE.U32.AND P1, PT, R9, RZ, PT ;  /* 0x000000ff0900720c */ /* 0x000fe20003f25070 */
[----:B-1----:R-:W-:Y:S02]  /*8d320*/  IMAD.MOV.U32 R22, RZ, RZ, R15 ;  /* 0x000000ffff167224 */ /* 0x002fe400078e000f */
        /* <DEDUP_REMOVED lines=27> */
[----:B------:R-:W-:Y:S02]  /*8d4e0*/  ISETP.GT.AND P2, PT, R4, 0x61, PT ;  /* 0x000000610400780c */ /* 0x000fe40003f44270 */
[----:B--2---:R-:W-:Y:S02]  /*8d4f0*/  IADD3 R16, P3, R16, R5, RZ ;  /* 0x0000000510107210 */ /* 0x004fe40007f7e0ff */
[----:B------:R-:W-:Y:S01]  /*8d500*/  SEL R9, RZ, 0x4, !P2 ;  /* 0x00000004ff097807 */ /* 0x000fe20005000000 */
[----:B------:R-:W-:Y:S02]  /*8d510*/  STL [R1+0x354c], R19 ;  /* 0x00354c1301007387 */ /* 0x000fe40000100800 */
[----:B------:R-:W-:Y:S01]  /*8d520*/  IMAD.X R17, R17, 0x1, R0, P3 ;  /* 0x0000000111117824 */ /* 0x000fe200018e0600 */
[----:B------:R-:W-:Y:S01]  /*8d530*/  MOV R85, R20 ;  /* 0x0000001400557202 */ /* 0x000fe20000000f00 */
[----:B------:R-:W-:Y:S01]  /*8d540*/  IMAD.MOV.U32 R84, RZ, RZ, R19 ;  /* 0x000000ffff547224 */ /* 0x000fe200078e0013 */
[----:B------:R1:W-:Y:S01]  /*8d550*/  STL [R1+0x3548], R20 ;  /* 0x0035481401007387 */ /* 0x0003e20000100800 */
[----:B------:R-:W-:-:S03]  /*8d560*/  SEL R9, R9, RZ, !P0 ;  /* 0x000000ff09097207 */ /* 0x000fc60004000000 */
[----:B------:R-:W-:Y:S01]  /*8d570*/  STL [R1+0x3554], R16 ;  /* 0x0035541001007387 */ /* 0x000fe20000100800 */
[----:B------:R-:W-:-:S03]  /*8d580*/  ISETP.NE.U32.AND P2, PT, R9, RZ, PT ;  /* 0x000000ff0900720c */ /* 0x000fc60003f45070 */
[----:B------:R2:W-:Y:S04]  /*8d590*/  STL [R1+0x3550], R17 ;  /* 0x0035501101007387 */ /* 0x0005e80000100800 */
[----:B-1----:R-:W3:Y:S04]  /*8d5a0*/  LDL.LU R20, [R1+0x3578] ;  /* 0x0035780001147983 */ /* 0x002ee80000300800 */
[----:B------:R-:W-:Y:S04]  /*8d5b0*/  LDGSTS.E [R3+0x34000], desc[UR60][R84.64], P1 ;  /* 0x3400000054037fae */ /* 0x000fe8000892187c */
[----:B------:R-:W3:Y:S04]  /*8d5c0*/  LDL.LU R19, [R1+0x357c] ;  /* 0x00357c0001137983 */ /* 0x000ee80000300800 */
[----:B------:R-:W-:Y:S04]  /*8d5d0*/  LDGSTS.E [R3+0x38000], desc[UR60][R16.64], P1 ;  /* 0x3800000010037fae */ /* 0x000fe8000892187c */
[----:B--2---:R-:W2:Y:S04]  /*8d5e0*/  LDL.LU R17, [R1+0x3580] ;  /* 0x0035800001117983 */ /* 0x004ea80000300800 */
[----:B------:R-:W2:Y:S01]  /*8d5f0*/  LDL.LU R16, [R1+0x3584] ;  /* 0x0035840001107983 */ /* 0x000ea20000300800 */
[----:B------:R-:W-:-:S05]  /*8d600*/  IADD3 R22, P3, R22, R5, RZ ;  /* 0x0000000516167210 */ /* 0x000fca0007f7e0ff */
[--C-:B------:R-:W-:Y:S01]  /*8d610*/  IMAD.X R23, R23, 0x1, R0.reuse, P3 ;  /* 0x0000000117177824 */ /* 0x100fe200018e0600 */
[----:B------:R-:W-:Y:S01]  /*8d620*/  IADD3 R15, P4, R15, R5, RZ ;  /* 0x000000050f0f7210 */ /* 0x000fe20007f9e0ff */
[----:B------:R1:W-:Y:S04]  /*8d630*/  STL [R1+0x355c], R22 ;  /* 0x00355c1601007387 */ /* 0x0003e80000100800 */
[----:B------:R-:W-:Y:S01]  /*8d640*/  IMAD.X R21, R21, 0x1, R0, P4 ;  /* 0x0000000115157824 */ /* 0x000fe200020e0600 */
[----:B------:R1:W-:Y:S04]  /*8d650*/  LDGSTS.E [R3+0x3c000], desc[UR60][R22.64], P1 ;  /* 0x3c00000016037fae */ /* 0x0003e8000892187c */
[----:B------:R1:W-:Y:S04]  /*8d660*/  STL [R1+0x3558], R23 ;  /* 0x0035581701007387 */ /* 0x0003e80000100800 */
[----:B------:R4:W-:Y:S01]  /*8d670*/  STL [R1+0x3564], R15 ;  /* 0x0035640f01007387 */ /* 0x0009e20000100800 */
[----:B-1----:R-:W-:Y:S01]  /*8d680*/  MOV R22, R15 ;  /* 0x0000000f00167202 */ /* 0x002fe20000000f00 */
[----:B------:R-:W-:-:S02]  /*8d690*/  IMAD.MOV.U32 R23, RZ, RZ, R21 ;  /* 0x000000ffff177224 */ /* 0x000fc400078e0015 */
[----:B------:R-:W-:Y:S04]  /*8d6a0*/  STL [R1+0x3560], R21 ;  /* 0x0035601501007387 */ /* 0x000fe80000100800 */
[----:B------:R-:W2:Y:S04]  /*8d6b0*/  LDL.LU R84, [R1+0x3588] ;  /* 0x0035880001547983 */ /* 0x000ea80000300800 */
[----:B------:R1:W-:Y:S04]  /*8d6c0*/  LDGSTS.E [R3+0x30004], desc[UR60][R22.64], P2 ;  /* 0x3000400016037fae */ /* 0x0003e8000912187c */
[----:B------:R-:W2:Y:S04]  /*8d6d0*/  LDL.LU R83, [R1+0x358c] ;  /* 0x00358c0001537983 */ /* 0x000ea80000300800 */
[----:B------:R-:W2:Y:S04]  /*8d6e0*/  LDL.LU R23, [R1+0x3590] ;  /* 0x0035900001177983 */ /* 0x000ea80000300800 */
[----:B------:R-:W1:Y:S01]  /*8d6f0*/  LDL.LU R22, [R1+0x3594] ;  /* 0x0035940001167983 */ /* 0x000e620000300800 */
[----:B----4-:R-:W-:-:S05]  /*8d700*/  IADD3 R13, P1, R13, R5, RZ ;  /* 0x000000050d0d7210 */ /* 0x010fca0007f3e0ff */
[----:B------:R-:W-:Y:S01]  /*8d710*/  IMAD.X R14, R14, 0x1, R0, P1 ;  /* 0x000000010e0e7824 */ /* 0x000fe200008e0600 */
[----:B------:R-:W-:Y:S01]  /*8d720*/  IADD3 R11, P3, R11, R5, RZ ;  /* 0x000000050b0b7210 */ /* 0x000fe20007f7e0ff */
[----:B------:R-:W-:Y:S03]  /*8d730*/  STL [R1+0x356c], R13 ;  /* 0x00356c0d01007387 */ /* 0x000fe60000100800 */
[----:B------:R-:W-:Y:S01]  /*8d740*/  IADD3.X R12, R12, R0, RZ, P3, !PT ;  /* 0x000000000c0c7210 */ /* 0x000fe20001ffe4ff */
[----:B------:R4:W-:Y:S01]  /*8d750*/  STL [R1+0x3568], R14 ;  /* 0x0035680e01007387 */ /* 0x0009e20000100800 */
[----:B------:R-:W-:-:S03]  /*8d760*/  IMAD.MOV.U32 R15, RZ, RZ, R14 ;  /* 0x000000ffff0f7224 */ /* 0x000fc600078e000e */
[----:B------:R-:W-:Y:S04]  /*8d770*/  STL [R1+0x3574], R11 ;  /* 0x0035740b01007387 */ /* 0x000fe80000100800 */
[----:B------:R4:W-:Y:S02]  /*8d780*/  STL [R1+0x3570], R12 ;  /* 0x0035700c01007387 */ /* 0x0009e40000100800 */
[----:B----4-:R-:W-:Y:S01]  /*8d790*/  IMAD.MOV.U32 R14, RZ, RZ, R13 ;  /* 0x000000ffff0e7224 */ /* 0x010fe200078e000d */
[----:B------:R-:W-:-:S04]  /*8d7a0*/  MOV R13, R12 ;  /* 0x0000000c000d7202 */ /* 0x000fc80000000f00 */
[----:B------:R-:W-:Y:S01]  /*8d7b0*/  LDGSTS.E [R3+0x34004], desc[UR60][R14.64], P2 ;  /* 0x340040000e037fae */ /* 0x000fe2000912187c */
[----:B------:R-:W-:-:S05]  /*8d7c0*/  IMAD.MOV.U32 R12, RZ, RZ, R11 ;  /* 0x000000ffff0c7224 */ /* 0x000fca00078e000b */
[----:B------:R4:W-:Y:S04]  /*8d7d0*/  LDGSTS.E [R3+0x38004], desc[UR60][R12.64], P2 ;  /* 0x380040000c037fae */ /* 0x0009e8000912187c */
[----:B------:R-:W4:Y:S04]  /*8d7e0*/  LDL.LU R12, [R1+0x3598] ;  /* 0x00359800010c7983 */ /* 0x000f280000300800 */
[----:B------:R-:W4:Y:S01]  /*8d7f0*/  LDL.LU R11, [R1+0x359c] ;  /* 0x00359c00010b7983 */ /* 0x000f220000300800 */
[----:B------:R-:W-:Y:S02]  /*8d800*/  ISETP.GT.AND P1, PT, R4, 0x62, PT ;  /* 0x000000620400780c */ /* 0x000fe40003f24270 */
[----:B---3--:R-:W-:Y:S01]  /*8d810*/  IADD3 R19, P3, R19, R5, RZ ;  /* 0x0000000513137210 */ /* 0x008fe20007f7e0ff */
[----:B------:R-:W3:Y:S01]  /*8d820*/  LDL.LU R21, [R1+0x35a0] ;  /* 0x0035a00001157983 */ /* 0x000ee20000300800 */
[----:B------:R-:W-:-:S03]  /*8d830*/  SEL R9, RZ, 0x4, !P1 ;  /* 0x00000004ff097807 */ /* 0x000fc60004800000 */
[----:B------:R-:W3:Y:S01]  /*8d840*/  LDL.LU R14, [R1+0x35a4] ;  /* 0x0035a400010e7983 */ /* 0x000ee20000300800 */
[----:B------:R-:W-:-:S03]  /*8d850*/  SEL R9, R9, RZ, !P0 ;  /* 0x000000ff09097207 */ /* 0x000fc60004000000 */
[----:B------:R-:W3:Y:S01]  /*8d860*/  LDL.LU R15, [R1+0x35a8] ;  /* 0x0035a800010f7983 */ /* 0x000ee20000300800 */
[----:B--2---:R-:W-:Y:S01]  /*8d870*/  IADD3 R16, P4, R16, R5, RZ ;  /* 0x0000000510107210 */ /* 0x004fe20007f9e0ff */
[----:B------:R-:W-:Y:S02]  /*8d880*/  IMAD.X R20, R20, 0x1, R0, P3 ;  /* 0x0000000114147824 */ /* 0x000fe400018e0600 */
[----:B------:R-:W2:Y:S01]  /*8d890*/  LDL.LU R13, [R1+0x35ac] ;  /* 0x0035ac00010d7983 */ /* 0x000ea20000300800 */
[----:B------:R-:W-:Y:S02]  /*8d8a0*/  ISETP.NE.U32.AND P1, PT, R9, RZ, PT ;  /* 0x000000ff0900720c */ /* 0x000fe40003f25070 */
[----:B------:R-:W-:Y:S01]  /*8d8b0*/  IADD3.X R17, R17, R0, RZ, P4, !PT ;  /* 0x0000000011117210 */ /* 0x000fe200027fe4ff */
[----:B------:R-:W-:Y:S01]  /*8d8c0*/  STL [R1+0x357c], R19 ;  /* 0x00357c1301007387 */ /* 0x000fe20000100800 */
[----:B------:R-:W-:-:S03]  /*8d8d0*/  IMAD.MOV.U32 R87, RZ, RZ, R20 ;  /* 0x000000ffff577224 */ /* 0x000fc600078e0014 */
[----:B------:R1:W-:Y:S01]  /*8d8e0*/  STL [R1+0x3578], R20 ;  /* 0x0035781401007387 */ /* 0x0003e20000100800 */
[----:B------:R-:W-:-:S03]  /*8d8f0*/  IMAD.MOV.U32 R86, RZ, RZ, R19 ;  /* 0x000000ffff567224 */ /* 0x000fc600078e0013 */
[----:B------:R-:W-:Y:S04]  /*8d900*/  STL [R1+0x3584], R16 ;  /* 0x0035841001007387 */ /* 0x000fe80000100800 */
[----:B------:R1:W-:Y:S04]  /*8d910*/  STL [R1+0x3580], R17 ;  /* 0x0035801101007387 */ /* 0x0003e80000100800 */
[----:B-1----:R-:W2:Y:S04]  /*8d920*/  LDL.LU R20, [R1+0x35b0] ;  /* 0x0035b00001147983 */ /* 0x002ea80000300800 */
[----:B------:R-:W2:Y:S04]  /*8d930*/  LDL.LU R19, [R1+0x35b4] ;  /* 0x0035b40001137983 */ /* 0x000ea80000300800 */
[----:B------:R-:W-:Y:S04]  /*8d940*/  LDGSTS.E [R3+0x3c004], desc[UR60][R86.64], P2 ;  /* 0x3c00400056037fae */ /* 0x000fe8000912187c */
[----:B------:R-:W-:Y:S04]  /*8d950*/  LDGSTS.E [R3+0x30008], desc[UR60][R16.64], P1 ;  /* 0x3000800010037fae */ /* 0x000fe8000892187c */
[----:B------:R-:W2:Y:S04]  /*8d960*/  LDL.LU R17, [R1+0x35b8] ;  /* 0x0035b80001117983 */ /* 0x000ea80000300800 */
[----:B------:R-:W2:Y:S01]  /*8d970*/  LDL.LU R16, [R1+0x35bc] ;  /* 0x0035bc0001107983 */ /* 0x000ea20000300800 */
[----:B------:R-:W-:-:S04]  /*8d980*/  IADD3 R83, P2, R83, R5, RZ ;  /* 0x0000000553537210 */ /* 0x000fc80007f5e0ff */
[----:B------:R-:W-:Y:S01]  /*8d990*/  IADD3.X R84, R84, R0, RZ, P2, !PT ;  /* 0x0000000054547210 */ /* 0x000fe200017fe4ff */
[----:B------:R-:W-:Y:S01]  /*8d9a0*/  STL [R1+0x358c], R83 ;  /* 0x00358c5301007387 */ /* 0x000fe20000100800 */
[----:B------:R-:W-:-:S03]  /*8d9b0*/  IADD3 R22, P3, R22, R5, RZ ;  /* 0x0000000516167210 */ /* 0x000fc60007f7e0ff */
[----:B------:R1:W-:Y:S01]  /*8d9c0*/  STL [R1+0x3588], R84 ;  /* 0x0035885401007387 */ /* 0x0003e20000100800 */
[----:B------:R-:W-:Y:S02]  /*8d9d0*/  IMAD.MOV.U32 R85, RZ, RZ, R84 ;  /* 0x000000ffff557224 */ /* 0x000fe400078e0054 */
[----:B------:R-:W-:Y:S01]  /*8d9e0*/  IMAD.X R23, R23, 0x1, R0, P3 ;  /* 0x0000000117177824 */ /* 0x000fe200018e0600 */
[----:B------:R4:W-:Y:S01]  /*8d9f0*/  STL [R1+0x3594], R22 ;  /* 0x0035941601007387 */ /* 0x0009e20000100800 */
[----:B-1----:R-:W-:-:S03]  /*8da00*/  MOV R84, R83 ;  /* 0x0000005300547202 */ /* 0x002fc60000000f00 */
[----:B------:R1:W-:Y:S04]  /*8da10*/  STL [R1+0x3590], R23 ;  /* 0x0035901701007387 */ /* 0x0003e80000100800 */
[----:B------:R-:W-:Y:S04]  /*8da20*/  LDGSTS.E [R3+0x34008], desc[UR60][R84.64], P1 ;  /* 0x3400800054037fae */ /* 0x000fe8000892187c */
[----:B------:R1:W-:Y:S01]  /*8da30*/  LDGSTS.E [R3+0x38008], desc[UR60][R22.64], P1 ;  /* 0x3800800016037fae */ /* 0x0003e2000892187c */
[----:B----4-:R-:W-:-:S05]  /*8da40*/  IADD3 R11, P3, R11, R5, RZ ;  /* 0x000000050b0b7210 */ /* 0x010fca0007f7e0ff */
[----:B------:R-:W-:Y:S01]  /*8da50*/  IMAD.X R12, R12, 0x1, R0, P3 ;  /* 0x000000010c0c7824 */ /* 0x000fe200018e0600 */
[----:B------:R4:W-:Y:S01]  /*8da60*/  STL [R1+0x359c], R11 ;  /* 0x00359c0b01007387 */ /* 0x0009e20000100800 */
[----:B-1----:R-:W-:-:S03]  /*8da70*/  IMAD.MOV.U32 R22, RZ, RZ, R11 ;  /* 0x000000ffff167224 */ /* 0x002fc600078e000b */
[----:B------:R1:W-:Y:S01]  /*8da80*/  STL [R1+0x3598], R12 ;  /* 0x0035980c01007387 */ /* 0x0003e20000100800 */
[----:B------:R-:W-:-:S03]  /*8da90*/  MOV R23, R12 ;  /* 0x0000000c00177202 */ /* 0x000fc60000000f00 */
[----:B----4-:R-:W4:Y:S04]  /*8daa0*/  LDL.LU R11, [R1+0x29c4] ;  /* 0x0029c400010b7983 */ /* 0x010f280000300800 */
[----:B-1----:R-:W4:Y:S01]  /*8dab0*/  LDL.LU R12, [R1+0x29c0] ;  /* 0x0029c000010c7983 */ /* 0x002f220000300800 */
[----:B------:R-:W-:-:S03]  /*8dac0*/  ISETP.GT.AND P2, PT, R4, 0x63, PT ;  /* 0x000000630400780c */ /* 0x000fc60003f44270 */
[----:B------:R1:W-:Y:S01]  /*8dad0*/  LDGSTS.E [R3+0x3c008], desc[UR60][R22.64], P1 ;  /* 0x3c00800016037fae */ /* 0x0003e2000892187c */
[----:B------:R-:W-:Y:S02]  /*8dae0*/  SEL R9, RZ, 0x4, !P2 ;  /* 0x00000004ff097807 */ /* 0x000fe40005000000 */
[-C--:B---3--:R-:W-:Y:S02]  /*8daf0*/  IADD3 R14, P1, R14, R5.reuse, RZ ;  /* 0x000000050e0e7210 */ /* 0x088fe40007f3e0ff */
[----:B------:R-:W-:Y:S02]  /*8db00*/  SEL R9, R9, RZ, !P0 ;  /* 0x000000ff09097207 */ /* 0x000fe40004000000 */
[----:B--2---:R-:W-:Y:S02]  /*8db10*/  IADD3 R13, P3, R13, R5, RZ ;  /* 0x000000050d0d7210 */ /* 0x004fe40007f7e0ff */
[----:B------:R-:W-:Y:S01]  /*8db20*/  ISETP.NE.U32.AND P2, PT, R9, RZ, PT ;  /* 0x000000ff0900720c */ /* 0x000fe20003f45070 */
[----:B------:R-:W-:-:S02]  /*8db30*/  IMAD.X R21, R21, 0x1, R0, P1 ;  /* 0x0000000115157824 */ /* 0x000fc400008e0600 */
[----:B------:R-:W-:Y:S01]  /*8db40*/  IMAD.X R15, R15, 0x1, R0, P3 ;  /* 0x000000010f0f7824 */ /* 0x000fe200018e0600 */
[----:B------:R2:W-:Y:S01]  /*8db50*/  STL [R1+0x35a4], R14 ;  /* 0x0035a40e01007387 */ /* 0x0005e20000100800 */
[----:B-1----:R-:W-:Y:S01]  /*8db60*/  MOV R22, R14 ;  /* 0x0000000e00167202 */ /* 0x002fe20000000f00 */
[----:B------:R-:W-:Y:S02]  /*8db70*/  IMAD.MOV.U32 R23, RZ, RZ, R21 ;  /* 0x000000ffff177224 */ /* 0x000fe400078e0015 */
[----:B------:R1:W-:Y:S01]  /*8db80*/  STL [R1+0x35a0], R21 ;  /* 0x0035a01501007387 */ /* 0x0003e20000100800 */
[----:B------:R-:W-:-:S03]  /*8db90*/  IADD3 R19, P1, R19, R5, RZ ;  /* 0x0000000513137210 */ /* 0x000fc60007f3e0ff */
[----:B------:R-:W-:Y:S04]  /*8dba0*/  STL [R1+0x35ac], R13 ;  /* 0x0035ac0d01007387 */ /* 0x000fe80000100800 */
[----:B------:R3:W-:Y:S04]  /*8dbb0*/  STL [R1+0x35a8], R15 ;  /* 0x0035a80f01007387 */ /* 0x0007e80000100800 */
[----:B--2---:R-:W2:Y:S04]  /*8dbc0*/  LDL.LU R14, [R1+0x29cc] ;  /* 0x0029cc00010e7983 */ /* 0x004ea80000300800 */
[----:B------:R-:W2:Y:S01]  /*8dbd0*/  LDL.LU R9, [R1+0x29d4] ;  /* 0x0029d40001097983 */ /* 0x000ea20000300800 */
[----:B------:R-:W-:-:S03]  /*8dbe0*/  IMAD.X R20, R20, 0x1, R0, P1 ;  /* 0x0000000114147824 */ /* 0x000fc600008e0600 */
[----:B------:R3:W-:Y:S01]  /*8dbf0*/  LDGSTS.E [R3+0x3000c], desc[UR60][R22.64], P2 ;  /* 0x3000c00016037fae */ /* 0x0007e2000912187c */
[----:B------:R-:W-:Y:S02]  /*8dc00*/  IADD3 R16, P3, R16, R5, RZ ;  /* 0x0000000510107210 */ /* 0x000fe40007f7e0ff */
[----:B-1----:R-:W-:Y:S02]  /*8dc10*/  MOV R21, R20 ;  /* 0x0000001400157202 */ /* 0x002fe40000000f00 */
[----:B---3--:R-:W-:Y:S01]  /*8dc20*/  MOV R23, R15 ;  /* 0x0000000f00177202 */ /* 0x008fe20000000f00 */
[----:B------:R-:W-:Y:S01]  /*8dc30*/  IMAD.MOV.U32 R22, RZ, RZ, R13 ;  /* 0x000000ffff167224 */ /* 0x000fe200078e000d */
[----:B------:R-:W3:Y:S04]  /*8dc40*/  LDL.LU R15, [R1+0x29c8] ;  /* 0x0029c800010f7983 */ /* 0x000ee80000300800 */
[----:B------:R-:W3:Y:S01]  /*8dc50*/  LDL.LU R13, [R1+0x29d0] ;  /* 0x0029d000010d7983 */ /* 0x000ee20000300800 */
[----:B------:R-:W-:-:S03]  /*8dc60*/  IMAD.X R17, R17, 0x1, R0, P3 ;  /* 0x0000000111117824 */ /* 0x000fc600018e0600 */
[----:B------:R-:W-:Y:S04]  /*8dc70*/  STL [R1+0x35b4], R19 ;  /* 0x0035b41301007387 */ /* 0x000fe80000100800 */
[----:B------:R1:W-:Y:S01]  /*8dc80*/  STL [R1+0x35b0], R20 ;  /* 0x0035b01401007387 */ /* 0x0003e20000100800 */
[----:B------:R-:W-:-:S03]  /*8dc90*/  ISETP.GT.AND P1, PT, R4, 0x4, PT ;  /* 0x000000040400780c */ /* 0x000fc60003f24270 */
[----:B------:R-:W-:Y:S01]  /*8dca0*/  LDGSTS.E [R3+0x3400c], desc[UR60][R22.64], P2 ;  /* 0x3400c00016037fae */ /* 0x000fe2000912187c */
[----:B-1----:R-:W-:-:S05]  /*8dcb0*/  IMAD.MOV.U32 R20, RZ, RZ, R19 ;  /* 0x000000ffff147224 */ /* 0x002fca00078e0013 */
[----:B------:R-:W-:Y:S04]  /*8dcc0*/  LDGSTS.E [R3+0x3800c], desc[UR60][R20.64], P2 ;  /* 0x3800c00014037fae */ /* 0x000fe8000912187c */
[----:B------:R1:W-:Y:S04]  /*8dcd0*/  LDGSTS.E [R3+0x3c00c], desc[UR60][R16.64], P2 ;  /* 0x3c00c00010037fae */ /* 0x0003e8000912187c */
[----:B------:R4:W-:Y:S01]  /*8dce0*/  STL [R1+0x35bc], R16 ;  /* 0x0035bc1001007387 */ /* 0x0009e20000100800 */
[----:B-1----:R-:W-:-:S03]  /*8dcf0*/  SEL R3, RZ, 0x4, !P1 ;  /* 0x00000004ff037807 */ /* 0x002fc60004800000 */
[----:B------:R1:W-:Y:S01]  /*8dd00*/  STL [R1+0x35b8], R17 ;  /* 0x0035b81101007387 */ /* 0x0003e20000100800 */
[----:B------:R-:W-:-:S03]  /*8dd10*/  SEL R3, R3, RZ, !P0 ;  /* 0x000000ff03037207 */ /* 0x000fc60004000000 */
[----:B------:R-:W3:Y:S01]  /*8dd20*/  LDL.LU R23, [R1+0x29d8] ;  /* 0x0029d80001177983 */ /* 0x000ee20000300800 */
[----:B------:R-:W-:-:S03]  /*8dd30*/  ISETP.NE.U32.AND P1, PT, R3, RZ, PT ;  /* 0x000000ff0300720c */ /* 0x000fc60003f25070 */
[----:B------:R-:W3:Y:S01]  /*8dd40*/  LDL.LU R22, [R1+0x29dc] ;  /* 0x0029dc0001167983 */ /* 0x000ee20000300800 */
[----:B------:R-:W-:-:S03]  /*8dd50*/  LOP3.LUT R3, R7, 0x10, RZ, 0x3c, !PT ;  /* 0x0000001007037812 */ /* 0x000fc600078e3cff */
[----:B------:R-:W3:Y:S04]  /*8dd60*/  LDL.LU R21, [R1+0x29e0] ;  /* 0x0029e00001157983 */ /* 0x000ee80000300800 */
[----:B------:R-:W3:Y:S01]  /*8dd70*/  LDL.LU R19, [R1+0x29e4] ;  /* 0x0029e40001137983 */ /* 0x000ee20000300800 */
[----:B------:R-:W-:Y:S02]  /*8dd80*/  IADD3 R3, R3, R8, RZ ;  /* 0x0000000803037210 */ /* 0x000fe40007ffe0ff */
[----:B----4-:R-:W-:-:S05]  /*8dd90*/  IADD3 R11, P2, R11, R5, RZ ;  /* 0x000000050b0b7210 */ /* 0x010fca0007f5e0ff */
[----:B------:R-:W-:Y:S02]  /*8dda0*/  IMAD.X R12, R12, 0x1, R0, P2 ;  /* 0x000000010c0c7824 */ /* 0x000fe400010e0600 */
[----:B------:R-:W-:Y:S02]  /*8ddb0*/  IMAD.MOV.U32 R16, RZ, RZ, R11 ;  /* 0x000000ffff107224 */ /* 0x000fe400078e000b */
[----:B-1----:R-:W-:Y:S01]  /*8ddc0*/  IMAD.MOV.U32 R17, RZ, RZ, R12 ;  /* 0x000000ffff117224 */ /* 0x002fe200078e000c */
[----:B------:R-:W-:Y:S04]  /*8ddd0*/  STL [R1+0x29c4], R11 ;  /* 0x0029c40b01007387 */ /* 0x000fe80000100800 */
[----:B------:R1:W-:Y:S04]  /*8dde0*/  STL [R1+0x29c0], R12 ;  /* 0x0029c00c01007387 */ /* 0x0003e80000100800 */
[----:B------:R-:W-:Y:S04]  /*8ddf0*/  LDGSTS.E [R3], desc[UR60][R16.64], P1 ;  /* 0x0000000010037fae */ /* 0x000fe8000892187c */
[----:B------:R-:W4:Y:S04]  /*8de00*/  LDL.LU R17, [R1+0x29e8] ;  /* 0x0029e80001117983 */ /* 0x000f280000300800 */
[----:B------:R-:W4:Y:S04]  /*8de10*/  LDL.LU R16, [R1+0x29ec] ;  /* 0x0029ec0001107983 */ /* 0x000f280000300800 */
[----:B-1----:R-:W4:Y:S04]  /*8de20*/  LDL.LU R12, [R1+0x29f0] ;  /* 0x0029f000010c7983 */ /* 0x002f280000300800 */
[----:B------:R-:W4:Y:S01]  /*8de30*/  LDL.LU R11, [R1+0x29f4] ;  /* 0x0029f400010b7983 */ /* 0x000f220000300800 */
[----:B--2---:R-:W-:-:S02]  /*8de40*/  IADD3 R14, P2, R14, R5, RZ ;  /* 0x000000050e0e7210 */ /* 0x004fc40007f5e0ff */
[----:B------:R-:W-:-:S03]  /*8de50*/  IADD3 R9, P3, R9, R5, RZ ;  /* 0x0000000509097210 */ /* 0x000fc60007f7e0ff */
[----:B------:R1:W-:Y:S01]  /*8de60*/  STL [R1+0x29cc], R14 ;  /* 0x0029cc0e01007387 */ /* 0x0003e20000100800 */
[----:B---3--:R-:W-:Y:S01]  /*8de70*/  IADD3.X R15, R15, R0, RZ, P2, !PT ;  /* 0x000000000f0f7210 */ /* 0x008fe200017fe4ff */
[----:B------:R-:W-:-:S04]  /*8de80*/  IMAD.X R13, R13, 0x1, R0, P3 ;  /* 0x000000010d0d7824 */ /* 0x000fc800018e0600 */
[----:B------:R2:W-:Y:S04]  /*8de90*/  STL [R1+0x29c8], R15 ;  /* 0x0029c80f01007387 */ /* 0x0005e80000100800 */
[----:B------:R1:W-:Y:S01]  /*8dea0*/  LDGSTS.E [R3+0x4000], desc[UR60][R14.64], P1 ;  /* 0x040000000e037fae */ /* 0x0003e2000892187c */
[----:B------:R-:W-:-:S03]  /*8deb0*/  ISETP.GT.AND P2, PT, R4, 0x5, PT ;  /* 0x000000050400780c */ /* 0x000fc60003f44270 */
[----:B------:R3:W-:Y:S04]  /*8dec0*/  STL [R1+0x29d4], R9 ;  /* 0x0029d40901007387 */ /* 0x0007e80000100800 */
[----:B------:R3:W-:Y:S01]  /*8ded0*/  STL [R1+0x29d0], R13 ;  /* 0x0029d00d01007387 */ /* 0x0007e20000100800 */
[----:B-1----:R-:W-:Y:S01]  /*8dee0*/  IMAD.MOV.U32 R14, RZ, RZ, R9 ;  /* 0x000000ffff0e7224 */ /* 0x002fe200078e0009 */
[----:B--2---:R-:W-:Y:S02]  /*8def0*/  MOV R15, R13 ;  /* 0x0000000d000f7202 */ /* 0x004fe40000000f00 */
[----:B------:R-:W2:Y:S04]  /*8df00*/  LDL.LU R20, [R1+0x29f8] ;  /* 0x0029f80001147983 */ /* 0x000ea80000300800 */
[----:B------:R-:W-:Y:S01]  /*8df10*/  LDGSTS.E [R3+0x8000], desc[UR60][R14.64], P1 ;  /* 0x080000000e037fae */ /* 0x000fe2000892187c */
[----:B---3--:R-:W-:-:S03]  /*8df20*/  SEL R9, RZ, 0x4, !P2 ;  /* 0x00000004ff097807 */ /* 0x008fc60005000000 */
[----:B------:R-:W3:Y:S04]  /*8df30*/  LDL.LU R15, [R1+0x29fc] ;  /* 0x0029fc00010f7983 */ /* 0x000ee80000300800 */
[----:B------:R-:W2:Y:S04]  /*8df40*/  LDL.LU R14, [R1+0x2a00] ;  /* 0x002a0000010e7983 */ /* 0x000ea80000300800 */
[----:B------:R-:W2:Y:S01]  /*8df50*/  LDL.LU R13, [R1+0x2a04] ;  /* 0x002a0400010d7983 */ /* 0x000ea20000300800 */
[----:B------:R-:W-:Y:S02]  /*8df60*/  SEL R9, R9, RZ, !P0 ;  /* 0x000000ff09097207 */ /* 0x000fe40004000000 */
[----:B------:R-:W-:-:S02]  /*8df70*/  IADD3 R22, P3, R22, R5, RZ ;  /* 0x0000000516167210 */ /* 0x000fc40007f7e0ff */
[----:B------:R-:W-:-:S03]  /*8df80*/  ISETP.NE.U32.AND P2, PT, R9, RZ, PT ;  /* 0x000000ff0900720c */ /* 0x000fc60003f45070 */
        /* <DEDUP_REMOVED lines=24> */
[----:B----4-:R-:W-:Y:S01]  /*8e110*/  IMAD.MOV.U32 R17, RZ, RZ, R12 ;  /* 0x000000ffff117224 */ /* 0x010fe200078e000c */
[----:B------:R1:W-:Y:S04]  /*8e120*/  STL [R1+0x29f0], R12 ;  /* 0x0029f00c01007387 */ /* 0x0003e80000100800 */
[----:B------:R-:W-:Y:S04]  /*8e130*/  LDGSTS.E [R3+0x8004], desc[UR60][R16.64], P2 ;  /* 0x0800400010037fae */ /* 0x000fe8000912187c */
[----:B------:R-:W4:Y:S04]  /*8e140*/  LDL.LU R17, [R1+0x2a18] ;  /* 0x002a180001117983 */ /* 0x000f280000300800 */
[----:B------:R-:W4:Y:S04]  /*8e150*/  LDL.LU R16, [R1+0x2a1c] ;  /* 0x002a1c0001107983 */ /* 0x000f280000300800 */
[----:B-1----:R-:W4:Y:S04]  /*8e160*/  LDL.LU R12, [R1+0x2a20] ;  /* 0x002a2000010c7983 */ /* 0x002f280000300800 */
[----:B------:R-:W4:Y:S01]  /*8e170*/  LDL.LU R11, [R1+0x2a24] ;  /* 0x002a2400010b7983 */ /* 0x000f220000300800 */
[----:B------:R-:W-:-:S04]  /*8e180*/  ISETP.GT.AND P1, PT, R4, 0x6, PT ;  /* 0x000000060400780c */ /* 0x000fc80003f24270 */
[----:B------:R-:W-:Y:S02]  /*8e190*/  SEL R9, RZ, 0x4, !P1 ;  /* 0x00000004ff097807 */ /* 0x000fe40004800000 */
[-C--:B---3--:R-:W-:Y:S02]  /*8e1a0*/  IADD3 R15, P3, R15, R5.reuse, RZ ;  /* 0x000000050f0f7210 */ /* 0x088fe40007f7e0ff */
[----:B------:R-:W-:Y:S02]  /*8e1b0*/  SEL R9, R9, RZ, !P0 ;  /* 0x000000ff09097207 */ /* 0x000fe40004000000 */
[----:B--2---:R-:W-:Y:S02]  /*8e1c0*/  IADD3 R13, P4, R13, R5, RZ ;  /* 0x000000050d0d7210 */ /* 0x004fe40007f9e0ff */
[----:B------:R-:W-:Y:S02]  /*8e1d0*/  ISETP.NE.U32.AND P1, PT, R9, RZ, PT ;  /* 0x000000ff0900720c */ /* 0x000fe40003f25070 */
[----:B------:R-:W-:Y:S01]  /*8e1e0*/  IADD3.X R20, R20, R0, RZ, P3, !PT ;  /* 0x0000000014147210 */ /* 0x000fe20001ffe4ff */
[----:B------:R-:W-:Y:S01]  /*8e1f0*/  IMAD.X R14, R14, 0x1, R0, P4 ;  /* 0x000000010e0e7824 */ /* 0x000fe200020e0600 */
[----:B------:R1:W-:Y:S01]  /*8e200*/  STL [R1+0x29fc], R15 ;  /* 0x0029fc0f01007387 */ /* 0x0003e20000100800 */
[----:B------:R-:W-:Y:S01]  /*8e210*/  IMAD.MOV.U32 R84, RZ, RZ, R15 ;  /* 0x000000ffff547224 */ /* 0x000fe200078e000f */
[----:B------:R-:W-:-:S02]  /*8e220*/  MOV R85, R20 ;  /* 0x0000001400557202 */ /* 0x000fc40000000f00 */
[----:B------:R2:W-:Y:S04]  /*8e230*/  STL [R1+0x29f8], R20 ;  /* 0x0029f81401007387 */ /* 0x0005e80000100800 */
[----:B------:R-:W-:Y:S01]  /*8e240*/  STL [R1+0x2a04], R13 ;  /* 0x002a040d01007387 */ /* 0x000fe20000100800 */
[----:B-1----:R-:W-:-:S03]  /*8e250*/  IMAD.MOV.U32 R15, RZ, RZ, R14 ;  /* 0x000000ffff0f7224 */ /* 0x002fc600078e000e */
[----:B------:R1:W-:Y:S04]  /*8e260*/  STL [R1+0x2a00], R14 ;  /* 0x002a000e01007387 */ /* 0x0003e80000100800 */
[----:B------:R-:W-:Y:S04]  /*8e270*/  LDGSTS.E [R3+0xc004], desc[UR60][R84.64], P2 ;  /* 0x0c00400054037fae */ /* 0x000fe8000912187c */
[----:B--2---:R-:W2:Y:S01]  /*8e280*/  LDL.LU R20, [R1+0x2a28] ;  /* 0x002a280001147983 */ /* 0x004ea20000300800 */
[----:B-1----:R-:W-:-:S05]  /*8e290*/  IMAD.MOV.U32 R14, RZ, RZ, R13 ;  /* 0x000000ffff0e7224 */ /* 0x002fca00078e000d */
[----:B------:R-:W-:Y:S04]  /*8e2a0*/  LDGSTS.E [R3+0x8], desc[UR60][R14.64], P1 ;  /* 0x000080000e037fae */ /* 0x000fe8000892187c */
[----:B------:R-:W3:Y:S04]  /*8e2b0*/  LDL.LU R15, [R1+0x2a2c] ;  /* 0x002a2c00010f7983 */ /* 0x000ee80000300800 */
[----:B------:R-:W2:Y:S04]  /*8e2c0*/  LDL.LU R14, [R1+0x2a30] ;  /* 0x002a3000010e7983 */ /* 0x000ea80000300800 */
[----:B------:R-:W2:Y:S01]  /*8e2d0*/  LDL.LU R13, [R1+0x2a34] ;  /* 0x002a3400010d7983 */ /* 0x000ea20000300800 */
[----:B------:R-:W-:-:S04]  /*8e2e0*/  IADD3 R22, P2, R22, R5, RZ ;  /* 0x0000000516167210 */ /* 0x000fc80007f5e0ff */
        /* <DEDUP_REMOVED lines=28> */
[----:B----4-:R-:W-:-:S02]  /*8e4b0*/  IMAD.MOV.U32 R17, RZ, RZ, R12 ;  /* 0x000000ffff117224 */ /* 0x010fc400078e000c */
[----:B------:R1:W-:Y:S04]  /*8e4c0*/  STL [R1+0x2a20], R12 ;  /* 0x002a200c01007387 */ /* 0x0003e80000100800 */
[----:B------:R-:W-:Y:S04]  /*8e4d0*/  LDGSTS.E [R3+0xc], desc[UR60][R16.64], P2 ;  /* 0x0000c00010037fae */ /* 0x000fe8000912187c */
[----:B------:R-:W4:Y:S04]  /*8e4e0*/  LDL.LU R17, [R1+0x2dc8] ;  /* 0x002dc80001117983 */ /* 0x000f280000300800 */
[----:B------:R-:W4:Y:S04]  /*8e4f0*/  LDL.LU R16, [R1+0x2dcc] ;  /* 0x002dcc0001107983 */ /* 0x000f280000300800 */
[----:B-1----:R-:W4:Y:S04]  /*8e500*/  LDL.LU R12, [R1+0x2dd0] ;  /* 0x002dd000010c7983 */ /* 0x002f280000300800 */
[----:B------:R-:W4:Y:S01]  /*8e510*/  LDL.LU R11, [R1+0x2dd4] ;  /* 0x002dd400010b7983 */ /* 0x000f220000300800 */
[----:B---3--:R-:W-:-:S05]  /*8e520*/  IADD3 R15, P1, R15, R5, RZ ;  /* 0x000000050f0f7210 */ /* 0x008fca0007f3e0ff */
[----:B--2---:R-:W-:Y:S01]  /*8e530*/  IMAD.X R20, R20, 0x1, R0, P1 ;  /* 0x0000000114147824 */ /* 0x004fe200008e0600 */
        /* <DEDUP_REMOVED lines=8> */
[----:B------:R1:W-:Y:S01]  /*8e5c0*/  STL [R1+0x2a30], R14 ;  /* 0x002a300e01007387 */ /* 0x0003e20000100800 */
[----:B------:R-:W-:-:S03]  /*8e5d0*/  ISETP.GT.AND P1, PT, R4, 0x24, PT ;  /* 0x000000240400780c */ /* 0x000fc60003f24270 */
[----:B------:R-:W-:Y:S04]  /*8e5e0*/  LDGSTS.E [R3+0x400c], desc[UR60][R84.64], P2 ;  /* 0x0400c00054037fae */ /* 0x000fe8000912187c */
[----:B--2---:R-:W2:Y:S01]  /*8e5f0*/  LDL.LU R20, [R1+0x2dd8] ;  /* 0x002dd80001147983 */ /* 0x004ea20000300800 */
[----:B-1----:R-:W-:Y:S01]  /*8e600*/  IMAD.MOV.U32 R14, RZ, RZ, R13 ;  /* 0x000000ffff0e7224 */ /* 0x002fe200078e000d */
[----:B------:R-:W-:-:S04]  /*8e610*/  SEL R9, RZ, 0x4, !P1 ;  /* 0x00000004ff097807 */ /* 0x000fc80004800000 */
[----:B------:R-:W-:Y:S01]  /*8e620*/  LDGSTS.E [R3+0x800c], desc[UR60][R14.64], P2 ;  /* 0x0800c0000e037fae */ /* 0x000fe2000912187c */
[----:B------:R-:W-:-:S03]  /*8e630*/  SEL R9, R9, RZ, !P0 ;  /* 0x000000ff09097207 */ /* 0x000fc60004000000 */
[----:B------:R-:W3:Y:S04]  /*8e640*/  LDL.LU R15, [R1+0x2ddc] ;  /* 0x002ddc00010f7983 */ /* 0x000ee80000300800 */
[----:B------:R-:W2:Y:S04]  /*8e650*/  LDL.LU R14, [R1+0x2de0] ;  /* 0x002de000010e7983 */ /* 0x000ea80000300800 */
[----:B------:R-:W2:Y:S01]  /*8e660*/  LDL.LU R13, [R1+0x2de4] ;  /* 0x002de400010d7983 */ /* 0x000ea20000300800 */
[----:B------:R-:W-:Y:S02]  /*8e670*/  ISETP.NE.U32.AND P1, PT, R9, RZ, PT ;  /* 0x000000ff0900720c */ /* 0x000fe40003f25070 */
        /* <DEDUP_REMOVED lines=25> */
[----:B----4-:R-:W-:-:S02]  /*8e810*/  MOV R17, R12 ;  /* 0x0000000c00117202 */ /* 0x010fc40000000f00 */
        /* <DEDUP_REMOVED lines=10> */
[----:B--2---:R-:W-:Y:S01]  /*8e8c0*/  IADD3 R13, P4, R13, R5, RZ ;  /* 0x000000050d0d7210 */ /* 0x004fe20007f9e0ff */
[--C-:B------:R-:W-:Y:S01]  /*8e8d0*/  IMAD.X R20, R20, 0x1, R0.reuse, P3 ;  /* 0x0000000114147824 */ /* 0x100fe200018e0600 */
[----:B------:R-:W-:Y:S01]  /*8e8e0*/  ISETP.NE.U32.AND P2, PT, R9, RZ, PT ;  /* 0x000000ff0900720c */ /* 0x000fe20003f45070 */
[----:B------:R1:W-:Y:S02]  /*8e8f0*/  STL [R1+0x2ddc], R15 ;  /* 0x002ddc0f01007387 */ /* 0x0003e40000100800 */
[----:B------:R-:W-:Y:S01]  /*8e900*/  IMAD.X R14, R14, 0x1, R0, P4 ;  /* 0x000000010e0e7824 */ /* 0x000fe200020e0600 */
[----:B------:R-:W-:Y:S01]  /*8e910*/  MOV R84, R15 ;  /* 0x0000000f00547202 */ /* 0x000fe20000000f00 */
[----:B------:R2:W-:Y:S01]  /*8e920*/  STL [R1+0x2dd8], R20 ;  /* 0x002dd81401007387 */ /* 0x0005e20000100800 */
[----:B------:R-:W-:-:S03]  /*8e930*/  IMAD.MOV.U32 R85, RZ, RZ, R20 ;  /* 0x000000ffff557224 */ /* 0x000fc600078e0014 */
[----:B------:R-:W-:Y:S01]  /*8e940*/  STL [R1+0x2de4], R13 ;  /* 0x002de40d01007387 */ /* 0x000fe20000100800 */
[----:B-1----:R-:W-:-:S03]  /*8e950*/  IMAD.MOV.U32 R15, RZ, RZ, R14 ;  /* 0x000000ffff0f7224 */ /* 0x002fc600078e000e */
[----:B------:R1:W-:Y:S04]  /*8e960*/  STL [R1+0x2de0], R14 ;  /* 0x002de00e01007387 */ /* 0x0003e80000100800 */
[----:B------:R-:W-:Y:S04]  /*8e970*/  LDGSTS.E [R3+0x1c000], desc[UR60][R84.64], P1 ;  /* 0x1c00000054037fae */ /* 0x000fe8000892187c */
[----:B--2---:R-:W2:Y:S01]  /*8e980*/  LDL.LU R20, [R1+0x2e08] ;  /* 0x002e080001147983 */ /* 0x004ea20000300800 */
[----:B-1----:R-:W-:-:S05]  /*8e990*/  MOV R14, R13 ;  /* 0x0000000d000e7202 */ /* 0x002fca0000000f00 */
[----:B------:R-:W-:Y:S04]  /*8e9a0*/  LDGSTS.E [R3+0x10004], desc[UR60][R14.64], P2 ;  /* 0x100040000e037fae */ /* 0x000fe8000912187c */
[----:B------:R-:W3:Y:S04]  /*8e9b0*/  LDL.LU R15, [R1+0x2e0c] ;  /* 0x002e0c00010f7983 */ /* 0x000ee80000300800 */
[----:B------:R-:W2:Y:S04]  /*8e9c0*/  LDL.LU R14, [R1+0x2e10] ;  /* 0x002e1000010e7983 */ /* 0x000ea80000300800 */
        /* <DEDUP_REMOVED lines=37> */
[----:B---3--:R-:W-:-:S04]  /*8ec20*/  IADD3 R15, P2, R15, R5, RZ ;  /* 0x000000050f0f7210 */ /* 0x008fc80007f5e0ff */
[----:B--2---:R-:W-:Y:S02]  /*8ec30*/  IADD3.X R20, R20, R0, RZ, P2, !PT ;  /* 0x0000000014147210 */ /* 0x004fe400017fe4ff */
[----:B------:R-:W-:Y:S01]  /*8ec40*/  IADD3 R13, P3, R13, R5, RZ ;  /* 0x000000050d0d7210 */ /* 0x000fe20007f7e0ff */
[----:B------:R1:W-:Y:S04]  /*8ec50*/  STL [R1+0x2e0c], R15 ;  /* 0x002e0c0f01007387 */ /* 0x0003e80000100800 */
[----:B------:R-:W-:Y:S01]  /*8ec60*/  IMAD.X R14, R14, 0x1, R0, P3 ;  /* 0x000000010e0e7824 */ /* 0x000fe200018e0600 */
[----:B------:R-:W-:Y:S01]  /*8ec70*/  STL [R1+0x2e08], R20 ;  /* 0x002e081401007387 */ /* 0x000fe20000100800 */
[----:B------:R-:W-:Y:S01]  /*8ec80*/  IMAD.MOV.U32 R84, RZ, RZ, R15 ;  /* 0x000000ffff547224 */ /* 0x000fe200078e000f */
[----:B------:R-:W-:-:S02]  /*8ec90*/  MOV R85, R20 ;  /* 0x0000001400557202 */ /* 0x000fc40000000f00 */
[----:B------:R-:W-:Y:S01]  /*8eca0*/  STL [R1+0x2e14], R13 ;  /* 0x002e140d01007387 */ /* 0x000fe20000100800 */
[----:B-1----:R-:W-:-:S03]  /*8ecb0*/  IMAD.MOV.U32 R15, RZ, RZ, R14 ;  /* 0x000000ffff0f7224 */ /* 0x002fc600078e000e */
[----:B------:R1:W-:Y:S01]  /*8ecc0*/  STL [R1+0x2e10], R14 ;  /* 0x002e100e01007387 */ /* 0x0003e20000100800 */
[----:B------:R-:W-:-:S03]  /*8ecd0*/  ISETP.GT.AND P2, PT, R4, 0x27, PT ;  /* 0x000000270400780c */ /* 0x000fc60003f44270 */
[----:B------:R-:W-:Y:S01]  /*8ece0*/  LDGSTS.E [R3+0x14008], desc[UR60][R84.64], P1 ;  /* 0x1400800054037fae */ /* 0x000fe2000892187c */
[----:B-1----:R-:W-:-:S03]  /*8ecf0*/  IMAD.MOV.U32 R14, RZ, RZ, R13 ;  /* 0x000000ffff0e7224 */ /* 0x002fc600078e000d */
[----:B------:R-:W2:Y:S01]  /*8ed00*/  LDL.LU R20, [R1+0x2e38] ;  /* 0x002e380001147983 */ /* 0x000ea20000300800 */
[----:B------:R-:W-:-:S03]  /*8ed10*/  SEL R9, RZ, 0x4, !P2 ;  /* 0x00000004ff097807 */ /* 0x000fc60005000000 */
[----:B------:R-:W-:Y:S01]  /*8ed20*/  LDGSTS.E [R3+0x18008], desc[UR60][R14.64], P1 ;  /* 0x180080000e037fae */ /* 0x000fe2000892187c */
[----:B------:R-:W-:-:S03]  /*8ed30*/  SEL R9, R9, RZ, !P0 ;  /* 0x000000ff09097207 */ /* 0x000fc60004000000 */
[----:B------:R-:W3:Y:S04]  /*8ed40*/  LDL.LU R15, [R1+0x2e3c] ;  /* 0x002e3c00010f7983 */ /* 0x000ee80000300800 */
[----:B------:R-:W2:Y:S04]  /*8ed50*/  LDL.LU R14, [R1+0x31c0] ;  /* 0x0031c000010e7983 */ /* 0x000ea80000300800 */
[----:B------:R-:W2:Y:S01]  /*8ed60*/  LDL.LU R13, [R1+0x31c4] ;  /* 0x0031c400010d7983 */ /* 0x000ea20000300800 */
[----:B------:R-:W-:Y:S02]  /*8ed70*/  ISETP.NE.U32.AND P2, PT, R9, RZ, PT ;  /* 0x000000ff0900720c */ /* 0x000fe40003f45070 */
        /* <DEDUP_REMOVED lines=37> */
[----:B------:R-:W-:Y:S01]  /*8efd0*/  IMAD.X R20, R20, 0x1, R0, P3 ;  /* 0x0000000114147824 */ /* 0x000fe200018e0600 */
[----:B------:R-:W-:Y:S02]  /*8efe0*/  ISETP.NE.U32.AND P1, PT, R9, RZ, PT ;  /* 0x000000ff0900720c */ /* 0x000fe40003f25070 */
[----:B------:R-:W-:Y:S01]  /*8eff0*/  IADD3.X R14, R14, R0, RZ, P4, !PT ;  /* 0x000000000e0e7210 */ /* 0x000fe200027fe4ff */
[----:B------:R1:W-:Y:S01]  /*8f000*/  STL [R1+0x2e3c], R15 ;  /* 0x002e3c0f01007387 */ /* 0x0003e20000100800 */
[----:B------:R-:W-:-:S03]  /*8f010*/  IMAD.MOV.U32 R84, RZ, RZ, R15 ;  /* 0x000000ffff547224 */ /* 0x000fc600078e000f */
[----:B------:R2:W-:Y:S01]  /*8f020*/  STL [R1+0x2e38], R20 ;  /* 0x002e381401007387 */ /* 0x0005e20000100800 */
[----:B------:R-:W-:-:S03]  /*8f030*/  IMAD.MOV.U32 R85, RZ, RZ, R20 ;  /* 0x000000ffff557224 */ /* 0x000fc600078e0014 */
[----:B------:R-:W-:Y:S01]  /*8f040*/  STL [R1+0x31c4], R13 ;  /* 0x0031c40d01007387 */ /* 0x000fe20000100800 */
[----:B-1----:R-:W-:-:S03]  /*8f050*/  MOV R15, R14 ;  /* 0x0000000e000f7202 */ /* 0x002fc60000000f00 */
        /* <DEDUP_REMOVED lines=44> */
[----:B---3--:R-:W-:-:S05]  /*8f320*/  IADD3 R15, P1, R15, R5, RZ ;  /* 0x000000050f0f7210 */ /* 0x008fca0007f3e0ff */
[--C-:B--2---:R-:W-:Y:S01]  /*8f330*/  IMAD.X R20, R20, 0x1, R0.reuse, P1 ;  /* 0x0000000114147824 */ /* 0x104fe200008e0600 */
[----:B------:R-:W-:Y:S01]  /*8f340*/  IADD3 R13, P3, R13, R5, RZ ;  /* 0x000000050d0d7210 */ /* 0x000fe20007f7e0ff */
[----:B------:R1:W-:Y:S04]  /*8f350*/  STL [R1+0x31ec], R15 ;  /* 0x0031ec0f01007387 */ /* 0x0003e80000100800 */
[----:B------:R-:W-:Y:S01]  /*8f360*/  IMAD.X R14, R14, 0x1, R0, P3 ;  /* 0x000000010e0e7824 */ /* 0x000fe200018e0600 */
[----:B------:R-:W-:Y:S01]  /*8f370*/  STL [R1+0x31e8], R20 ;  /* 0x0031e81401007387 */ /* 0x000fe20000100800 */
[----:B------:R-:W-:Y:S01]  /*8f380*/  MOV R84, R15 ;  /* 0x0000000f00547202 */ /* 0x000fe20000000f00 */
[----:B------:R-:W-:Y:S02]  /*8f390*/  IMAD.MOV.U32 R85, RZ, RZ, R20 ;  /* 0x000000ffff557224 */ /* 0x000fe400078e0014 */
[----:B------:R-:W-:Y:S01]  /*8f3a0*/  STL [R1+0x31f4], R13 ;  /* 0x0031f40d01007387 */ /* 0x000fe20000100800 */
[----:B-1----:R-:W-:-:S03]  /*8f3b0*/  IMAD.MOV.U32 R15, RZ, RZ, R14 ;  /* 0x000000ffff0f7224 */ /* 0x002fc600078e000e */
[----:B------:R1:W-:Y:S01]  /*8f3c0*/  STL [R1+0x31f0], R14 ;  /* 0x0031f00e01007387 */ /* 0x0003e20000100800 */
[----:B------:R-:W-:-:S03]  /*8f3d0*/  ISETP.GT.AND P1, PT, R4, 0x46, PT ;  /* 0x000000460400780c */ /* 0x000fc60003f24270 */
[----:B------:R-:W-:Y:S01]  /*8f3e0*/  LDGSTS.E [R3+0x24004], desc[UR60][R84.64], P2 ;  /* 0x2400400054037fae */ /* 0x000fe2000912187c */
[----:B-1----:R-:W-:-:S03]  /*8f3f0*/  MOV R14, R13 ;  /* 0x0000000d000e7202 */ /* 0x002fc60000000f00 */
        /* <DEDUP_REMOVED lines=8> */
[----:B------:R-:W-:-:S05]  /*8f480*/  IADD3 R22, P3, R22, R5, RZ ;  /* 0x0000000516167210 */ /* 0x000fca0007f7e0ff */
        /* <DEDUP_REMOVED lines=55> */
[----:B------:R-:W-:Y:S02]  /*8f800*/  ISETP.GT.AND P1, PT, R4, 0x64, PT ;  /* 0x000000640400780c */ /* 0x000fe40003f24270 */
[----:B------:R-:W-:Y:S01]  /*8f810*/  IADD3 R19, P3, R19, R5, RZ ;  /* 0x0000000513137210 */ /* 0x000fe20007f7e0ff */
[----:B------:R1:W-:Y:S01]  /*8f820*/  STL [R1+0x322c], R22 ;  /* 0x00322c1601007387 */ /* 0x0003e20000100800 */
[----:B------:R-:W-:-:S03]  /*8f830*/  SEL R9, RZ, 0x4, !P1 ;  /* 0x00000004ff097807 */ /* 0x000fc60004800000 */
[----:B------:R-:W-:Y:S01]  /*8f840*/  IMAD.X R21, R21, 0x1, R0, P3 ;  /* 0x0000000115157824 */ /* 0x000fe200018e0600 */
[----:B------:R1:W-:Y:S01]  /*8f850*/  STL [R1+0x3228], R23 ;  /* 0x0032281701007387 */ /* 0x0003e20000100800 */
[----:B------:R-:W-:-:S03]  /*8f860*/  SEL R9, R9, RZ, !P0 ;  /* 0x000000ff09097207 */ /* 0x000fc60004000000 */
[----:B------:R1:W-:Y:S01]  /*8f870*/  LDGSTS.E [R3+0x2400c], desc[UR60][R22.64], P2 ;  /* 0x2400c00016037fae */ /* 0x0003e2000912187c */
[----:B------:R-:W-:-:S03]  /*8f880*/  ISETP.NE.U32.AND P1, PT, R9, RZ, PT ;  /* 0x000000ff0900720c */ /* 0x000fc60003f25070 */
[----:B------:R-:W-:Y:S01]  /*8f890*/  STL [R1+0x3234], R19 ;  /* 0x0032341301007387 */ /* 0x000fe20000100800 */
[----:B-1----:R-:W-:Y:S01]  /*8f8a0*/  IMAD.MOV.U32 R22, RZ, RZ, R19 ;  /* 0x000000ffff167224 */ /* 0x002fe200078e0013 */
[----:B------:R-:W-:Y:S02]  /*8f8b0*/  MOV R23, R21 ;  /* 0x0000001500177202 */ /* 0x000fe40000000f00 */
        /* <DEDUP_REMOVED lines=51> */
[----:B------:R-:W-:Y:S04]  /*8fbf0*/  STL [R1+0x35e4], R19 ;  /* 0x0035e41301007387 */ /* 0x000fe80000100800 */
[----:B------:R-:W-:Y:S01]  /*8fc00*/  STL [R1+0x35e0], R21 ;  /* 0x0035e01501007387 */ /* 0x000fe20000100800 */
[----:B-1----:R-:W-:-:S03]  /*8fc10*/  IMAD.MOV.U32 R22, RZ, RZ, R19 ;  /* 0x000000ffff167224 */ /* 0x002fc600078e0013 */
[----:B------:R-:W2:Y:S01]  /*8fc20*/  LDL.LU R84, [R1+0x3608] ;  /* 0x0036080001547983 */ /* 0x000ea20000300800 */
[----:B------:R-:W-:-:S03]  /*8fc30*/  IMAD.MOV.U32 R23, RZ, RZ, R21 ;  /* 0x000000ffff177224 */ /* 0x000fc600078e0015 */
[----:B------:R-:W2:Y:S04]  /*8fc40*/  LDL.LU R83, [R1+0x360c] ;  /* 0x00360c0001537983 */ /* 0x000ea80000300800 */
[----:B------:R-:W-:Y:S04]  /*8fc50*/  LDGSTS.E [R3+0x30004], desc[UR60][R22.64], P2 ;  /* 0x3000400016037fae */ /* 0x000fe8000912187c */
[----:B------:R-:W2:Y:S04]  /*8fc60*/  LDL.LU R23, [R1+0x3610] ;  /* 0x0036100001177983 */ /* 0x000ea80000300800 */
[----:B------:R-:W2:Y:S01]  /*8fc70*/  LDL.LU R22, [R1+0x3614] ;  /* 0x0036140001167983 */ /* 0x000ea20000300800 */
[----:B----4-:R-:W-:-:S04]  /*8fc80*/  IADD3 R16, P1, R16, R5, RZ ;  /* 0x0000000510107210 */ /* 0x010fc80007f3e0ff */
[----:B------:R-:W-:Y:S02]  /*8fc90*/  IADD3.X R17, R17, R0, RZ, P1, !PT ;  /* 0x0000000011117210 */ /* 0x000fe40000ffe4ff */
[----:B------:R-:W-:Y:S01]  /*8fca0*/  IADD3 R11, P3, R11, R5, RZ ;  /* 0x000000050b0b7210 */ /* 0x000fe20007f7e0ff */
[----:B------:R-:W-:Y:S04]  /*8fcb0*/  STL [R1+0x35ec], R16 ;  /* 0x0035ec1001007387 */ /* 0x000fe80000100800 */
[----:B------:R-:W-:Y:S01]  /*8fcc0*/  IMAD.X R12, R12, 0x1, R0, P3 ;  /* 0x000000010c0c7824 */ /* 0x000fe200018e0600 */
[----:B------:R1:W-:Y:S04]  /*8fcd0*/  STL [R1+0x35e8], R17 ;  /* 0x0035e81101007387 */ /* 0x0003e80000100800 */
[----:B------:R-:W-:Y:S04]  /*8fce0*/  STL [R1+0x35f4], R11 ;  /* 0x0035f40b01007387 */ /* 0x000fe80000100800 */
[----:B------:R1:W-:Y:S04]  /*8fcf0*/  LDGSTS.E [R3+0x34004], desc[UR60][R16.64], P2 ;  /* 0x3400400010037fae */ /* 0x0003e8000912187c */
[----:B------:R4:W-:Y:S01]  /*8fd00*/  STL [R1+0x35f0], R12 ;  /* 0x0035f00c01007387 */ /* 0x0009e20000100800 */
[----:B-1----:R-:W-:Y:S01]  /*8fd10*/  MOV R17, R12 ;  /* 0x0000000c00117202 */ /* 0x002fe20000000f00 */
[----:B------:R-:W-:-:S02]  /*8fd20*/  IMAD.MOV.U32 R16, RZ, RZ, R11 ;  /* 0x000000ffff107224 */ /* 0x000fc400078e000b */
[----:B----4-:R-:W4:Y:S04]  /*8fd30*/  LDL.LU R12, [R1+0x3618] ;  /* 0x00361800010c7983 */ /* 0x010f280000300800 */
[----:B------:R-:W4:Y:S01]  /*8fd40*/  LDL.LU R11, [R1+0x361c] ;  /* 0x00361c00010b7983 */ /* 0x000f220000300800 */
[----:B------:R-:W-:-:S03]  /*8fd50*/  ISETP.GT.AND P1, PT, R4, 0x66, PT ;  /* 0x000000660400780c */ /* 0x000fc60003f24270 */
[----:B------:R-:W-:Y:S01]  /*8fd60*/  LDGSTS.E [R3+0x38004], desc[UR60][R16.64], P2 ;  /* 0x3800400010037fae */ /* 0x000fe2000912187c */
[----:B------:R-:W-:-:S03]  /*8fd70*/  SEL R9, RZ, 0x4, !P1 ;  /* 0x00000004ff097807 */ /* 0x000fc60004800000 */
[----:B------:R-:W4:Y:S01]  /*8fd80*/  LDL.LU R21, [R1+0x3620] ;  /* 0x0036200001157983 */ /* 0x000f220000300800 */
[----:B------:R-:W-:-:S04]  /*8fd90*/  SEL R9, R9, RZ, !P0 ;  /* 0x000000ff09097207 */ /* 0x000fc80004000000 */
[----:B------:R-:W-:Y:S01]  /*8fda0*/  ISETP.NE.U32.AND P1, PT, R9, RZ, PT ;  /* 0x000000ff0900720c */ /* 0x000fe20003f25070 */
[----:B------:R-:W4:Y:S01]  /*8fdb0*/  LDL.LU R17, [R1+0x3624] ;  /* 0x0036240001117983 */ /* 0x000f220000300800 */
[----:B---3--:R-:W-:-:S03]  /*8fdc0*/  IADD3 R15, P3, R15, R5, RZ ;  /* 0x000000050f0f7210 */ /* 0x008fc60007f7e0ff */
[----:B------:R-:W3:Y:S02]  /*8fdd0*/  LDL.LU R19, [R1+0x3628] ;  /* 0x0036280001137983 */ /* 0x000ee40000300800 */
[----:B--2---:R-:W-:Y:S02]  /*8fde0*/  IMAD.X R20, R20, 0x1, R0, P3 ;  /* 0x0000000114147824 */ /* 0x004fe400018e0600 */
[----:B------:R-:W2:Y:S01]  /*8fdf0*/  LDL.LU R16, [R1+0x362c] ;  /* 0x00362c0001107983 */ /* 0x000ea20000300800 */
[----:B------:R-:W-:-:S03]  /*8fe00*/  IADD3 R13, P4, R13, R5, RZ ;  /* 0x000000050d0d7210 */ /* 0x000fc60007f9e0ff */
[----:B------:R1:W-:Y:S02]  /*8fe10*/  STL [R1+0x35fc], R15 ;  /* 0x0035fc0f01007387 */ /* 0x0003e40000100800 */
[----:B------:R-:W-:Y:S02]  /*8fe20*/  IMAD.X R14, R14, 0x1, R0, P4 ;  /* 0x000000010e0e7824 */ /* 0x000fe400020e0600 */
[----:B------:R1:W-:Y:S01]  /*8fe30*/  STL [R1+0x35f8], R20 ;  /* 0x0035f81401007387 */ /* 0x0003e20000100800 */
[----:B------:R-:W-:Y:S01]  /*8fe40*/  MOV R86, R15 ;  /* 0x0000000f00567202 */ /* 0x000fe20000000f00 */
[----:B------:R-:W-:Y:S02]  /*8fe50*/  IMAD.MOV.U32 R87, RZ, RZ, R20 ;  /* 0x000000ffff577224 */ /* 0x000fe400078e0014 */
[----:B------:R-:W-:Y:S01]  /*8fe60*/  STL [R1+0x3604], R13 ;  /* 0x0036040d01007387 */ /* 0x000fe20000100800 */
[----:B-1----:R-:W-:-:S03]  /*8fe70*/  IMAD.MOV.U32 R15, RZ, RZ, R14 ;  /* 0x000000ffff0f7224 */ /* 0x002fc600078e000e */
[----:B------:R1:W-:Y:S04]  /*8fe80*/  STL [R1+0x3600], R14 ;  /* 0x0036000e01007387 */ /* 0x0003e80000100800 */
[----:B------:R-:W-:Y:S04]  /*8fe90*/  LDGSTS.E [R3+0x3c004], desc[UR60][R86.64], P2 ;  /* 0x3c00400056037fae */ /* 0x000fe8000912187c */
[----:B------:R-:W3:Y:S01]  /*8fea0*/  LDL.LU R20, [R1+0x3630] ;  /* 0x0036300001147983 */ /* 0x000ee20000300800 */
[----:B-1----:R-:W-:-:S05]  /*8feb0*/  MOV R14, R13 ;  /* 0x0000000d000e7202 */ /* 0x002fca0000000f00 */
[----:B------:R-:W-:Y:S04]  /*8fec0*/  LDGSTS.E [R3+0x30008], desc[UR60][R14.64], P1 ;  /* 0x300080000e037fae */ /* 0x000fe8000892187c */
[----:B------:R-:W3:Y:S04]  /*8fed0*/  LDL.LU R15, [R1+0x3634] ;  /* 0x00363400010f7983 */ /* 0x000ee80000300800 */
[----:B------:R-:W3:Y:S01]  /*8fee0*/  LDL.LU R14, [R1+0x3638] ;  /* 0x00363800010e7983 */ /* 0x000ee20000300800 */
[----:B------:R-:W-:-:S03]  /*8fef0*/  IADD3 R83, P2, R83, R5, RZ ;  /* 0x0000000553537210 */ /* 0x000fc60007f5e0ff */
[----:B------:R-:W3:Y:S02]  /*8ff00*/  LDL.LU R13, [R1+0x363c] ;  /* 0x00363c00010d7983 */ /* 0x000ee40000300800 */
[----:B------:R-:W-:Y:S02]  /*8ff10*/  IMAD.X R84, R84, 0x1, R0, P2 ;  /* 0x0000000154547824 */ /* 0x000fe400010e0600 */
[----:B------:R-:W-:Y:S04]  /*8ff20*/  STL [R1+0x360c], R83 ;  /* 0x00360c5301007387 */ /* 0x000fe80000100800 */
[----:B------:R1:W-:Y:S01]  /*8ff30*/  STL [R1+0x3608], R84 ;  /* 0x0036085401007387 */ /* 0x0003e20000100800 */
[----:B------:R-:W-:Y:S02]  /*8ff40*/  MOV R85, R84 ;  /* 0x0000005400557202 */ /* 0x000fe40000000f00 */
[----:B------:R-:W-:Y:S01]  /*8ff50*/  IADD3 R22, P3, R22, R5, RZ ;  /* 0x0000000516167210 */ /* 0x000fe20007f7e0ff */
[----:B-1----:R-:W-:-:S04]  /*8ff60*/  IMAD.MOV.U32 R84, RZ, RZ, R83 ;  /* 0x000000ffff547224 */ /* 0x002fc800078e0053 */
[----:B------:R-:W-:Y:S01]  /*8ff70*/  IMAD.X R23, R23, 0x1, R0, P3 ;  /* 0x0000000117177824 */ /* 0x000fe200018e0600 */
[----:B------:R1:W-:Y:S04]  /*8ff80*/  STL [R1+0x3614], R22 ;  /* 0x0036141601007387 */ /* 0x0003e80000100800 */
[----:B------:R-:W-:Y:S04]  /*8ff90*/  LDGSTS.E [R3+0x34008], desc[UR60][R84.64], P1 ;  /* 0x3400800054037fae */ /* 0x000fe8000892187c */
[----:B------:R1:W-:Y:S04]  /*8ffa0*/  STL [R1+0x3610], R23 ;  /* 0x0036101701007387 */ /* 0x0003e80000100800 */
[----:B------:R1:W-:Y:S01]  /*8ffb0*/  LDGSTS.E [R3+0x38008], desc[UR60][R22.64], P1 ;  /* 0x3800800016037fae */ /* 0x0003e2000892187c */
[----:B----4-:R-:W-:-:S05]  /*8ffc0*/  IADD3 R11, P3, R11, R5, RZ ;  /* 0x000000050b0b7210 */ /* 0x010fca0007f7e0ff */
[----:B------:R-:W-:Y:S01]  /*8ffd0*/  IMAD.X R12, R12, 0x1, R0, P3 ;  /* 0x000000010c0c7824 */ /* 0x000fe200018e0600 */
[----:B------:R4:W-:Y:S01]  /*8ffe0*/  STL [R1+0x361c], R11 ;  /* 0x00361c0b01007387 */ /* 0x0009e20000100800 */
[----:B-1----:R-:W-:-:S03]  /*8fff0*/  MOV R22, R11 ;  /* 0x0000000b00167202 */ /* 0x002fc60000000f00 */
[----:B------:R1:W-:Y:S01]  /*90000*/  STL [R1+0x3618], R12 ;  /* 0x0036180c01007387 */ /* 0x0003e20000100800 */
[----:B------:R-:W-:-:S03]  /*90010*/  IMAD.MOV.U32 R23, RZ, RZ, R12 ;  /* 0x000000ffff177224 */ /* 0x000fc600078e000c */
[----:B----4-:R-:W4:Y:S04]  /*90020*/  LDL.LU R11, [R1+0x2a44] ;  /* 0x002a4400010b7983 */ /* 0x010f280000300800 */
[----:B-1----:R-:W4:Y:S01]  /*90030*/  LDL.LU R12, [R1+0x2a40] ;  /* 0x002a4000010c7983 */ /* 0x002f220000300800 */
[----:B------:R-:W-:-:S03]  /*90040*/  ISETP.GT.AND P2, PT, R4, 0x67, PT ;  /* 0x000000670400780c */ /* 0x000fc60003f44270 */
[----:B------:R1:W-:Y:S01]  /*90050*/  LDGSTS.E [R3+0x3c008], desc[UR60][R22.64], P1 ;  /* 0x3c00800016037fae */ /* 0x0003e2000892187c */
[----:B------:R-:W-:-:S04]  /*90060*/  SEL R9, RZ, 0x4, !P2 ;  /* 0x00000004ff097807 */ /* 0x000fc80005000000 */
[----:B------:R-:W-:Y:S02]  /*90070*/  SEL R9, R9, RZ, !P0 ;  /* 0x000000ff09097207 */ /* 0x000fe40004000000 */
[-C--:B------:R-:W-:Y:S02]  /*90080*/  IADD3 R17, P1, R17, R5.reuse, RZ ;  /* 0x0000000511117210 */ /* 0x080fe40007f3e0ff */
[----:B------:R-:W-:Y:S02]  /*90090*/  ISETP.NE.U32.AND P2, PT, R9, RZ, PT ;  /* 0x000000ff0900720c */ /* 0x000fe40003f45070 */
[-C--:B--2---:R-:W-:Y:S01]  /*900a0*/  IADD3 R16, P3, R16, R5.reuse, RZ ;  /* 0x0000000510107210 */ /* 0x084fe20007f7e0ff */
[--C-:B------:R-:W-:Y:S01]  /*900b0*/  IMAD.X R21, R21, 0x1, R0.reuse, P1 ;  /* 0x0000000115157824 */ /* 0x100fe200008e0600 */
[----:B------:R2:W-:Y:S01]  /*900c0*/  STL [R1+0x3624], R17 ;  /* 0x0036241101007387 */ /* 0x0005e20000100800 */
[----:B-1----:R-:W-:Y:S01]  /*900d0*/  IMAD.MOV.U32 R22, RZ, RZ, R17 ;  /* 0x000000ffff167224 */ /* 0x002fe200078e0011 */
[----:B---3--:R-:W-:Y:S01]  /*900e0*/  IADD3.X R19, R19, R0, RZ, P3, !PT ;  /* 0x0000000013137210 */ /* 0x008fe20001ffe4ff */
[----:B------:R-:W-:Y:S01]  /*900f0*/  IMAD.MOV.U32 R23, RZ, RZ, R21 ;  /* 0x000000ffff177224 */ /* 0x000fe200078e0015 */
[----:B------:R-:W-:Y:S04]  /*90100*/  STL [R1+0x3620], R21 ;  /* 0x0036201501007387 */ /* 0x000fe80000100800 */
[----:B------:R-:W-:Y:S04]  /*90110*/  STL [R1+0x362c], R16 ;  /* 0x00362c1001007387 */ /* 0x000fe80000100800 */
[----:B------:R1:W-:Y:S04]  /*90120*/  STL [R1+0x3628], R19 ;  /* 0x0036281301007387 */ /* 0x0003e80000100800 */
[----:B------:R3:W-:Y:S04]  /*90130*/  LDGSTS.E [R3+0x3000c], desc[UR60][R22.64], P2 ;  /* 0x3000c00016037fae */ /* 0x0007e8000912187c */
[----:B--2---:R-:W2:Y:S04]  /*90140*/  LDL.LU R17, [R1+0x2a4c] ;  /* 0x002a4c0001117983 */ /* 0x004ea80000300800 */
[----:B------:R-:W2:Y:S01]  /*90150*/  LDL.LU R9, [R1+0x2a54] ;  /* 0x002a540001097983 */ /* 0x000ea20000300800 */
[----:B------:R-:W-:Y:S01]  /*90160*/  IADD3 R15, P1, R15, R5, RZ ;  /* 0x000000050f0f7210 */ /* 0x000fe20007f3e0ff */
[----:B---3--:R-:W-:Y:S01]  /*90170*/  IMAD.MOV.U32 R23, RZ, RZ, R19 ;  /* 0x000000ffff177224 */ /* 0x008fe200078e0013 */
[----:B------:R-:W-:Y:S01]  /*90180*/  MOV R22, R16 ;  /* 0x0000001000167202 */ /* 0x000fe20000000f00 */
[----:B-1----:R-:W3:Y:S02]  /*90190*/  LDL.LU R19, [R1+0x2a48] ;  /* 0x002a480001137983 */ /* 0x002ee40000300800 */
[----:B------:R-:W-:-:S02]  /*901a0*/  IMAD.X R20, R20, 0x1, R0, P1 ;  /* 0x0000000114147824 */ /* 0x000fc400008e0600 */
[----:B------:R-:W3:Y:S01]  /*901b0*/  LDL.LU R16, [R1+0x2a50] ;  /* 0x002a500001107983 */ /* 0x000ee20000300800 */
[----:B------:R-:W-:Y:S01]  /*901c0*/  IADD3 R13, P3, R13, R5, RZ ;  /* 0x000000050d0d7210 */ /* 0x000fe20007f7e0ff */
[----:B------:R-:W-:Y:S02]  /*901d0*/  IMAD.MOV.U32 R21, RZ, RZ, R20 ;  /* 0x000000ffff157224 */ /* 0x000fe400078e0014 */
[----:B------:R-:W-:Y:S01]  /*901e0*/  LDGSTS.E [R3+0x3400c], desc[UR60][R22.64], P2 ;  /* 0x3400c00016037fae */ /* 0x000fe2000912187c */
[----:B------:R-:W-:-:S03]  /*901f0*/  IADD3.X R14, R14, R0, RZ, P3, !PT ;  /* 0x000000000e0e7210 */ /* 0x000fc60001ffe4ff */
[----:B------:R-:W-:Y:S04]  /*90200*/  STL [R1+0x3634], R15 ;  /* 0x0036340f01007387 */ /* 0x000fe80000100800 */
[----:B------:R1:W-:Y:S04]  /*90210*/  STL [R1+0x3630], R20 ;  /* 0x0036301401007387 */ /* 0x0003e80000100800 */
[----:B------:R-:W-:Y:S01]  /*90220*/  STL [R1+0x363c], R13 ;  /* 0x00363c0d01007387 */ /* 0x000fe20000100800 */
[----:B------:R-:W-:-:S03]  /*90230*/  ISETP.GT.AND P1, PT, R4, 0x8, PT ;  /* 0x000000080400780c */ /* 0x000fc60003f24270 */
[----:B------:R1:W-:Y:S02]  /*90240*/  STL [R1+0x3638], R14 ;  /* 0x0036380e01007387 */ /* 0x0003e40000100800 */
[----:B-1----:R-:W-:Y:S01]  /*90250*/  IMAD.MOV.U32 R20, RZ, RZ, R15 ;  /* 0x000000ffff147224 */ /* 0x002fe200078e000f */
[----:B------:R-:W-:Y:S01]  /*90260*/  MOV R15, R14 ;  /* 0x0000000e000f7202 */ /* 0x000fe20000000f00 */
[----:B------:R-:W3:Y:S04]  /*90270*/  LDL.LU R23, [R1+0x2a58] ;  /* 0x002a580001177983 */ /* 0x000ee80000300800 */
[----:B------:R-:W-:Y:S01]  /*90280*/  LDGSTS.E [R3+0x3800c], desc[UR60][R20.64], P2 ;  /* 0x3800c00014037fae */ /* 0x000fe2000912187c */
[----:B------:R-:W-:-:S03]  /*90290*/  IMAD.MOV.U32 R14, RZ, RZ, R13 ;  /* 0x000000ffff0e7224 */ /* 0x000fc600078e000d */
[----:B------:R-:W3:Y:S04]  /*902a0*/  LDL.LU R22, [R1+0x2a5c] ;  /* 0x002a5c0001167983 */ /* 0x000ee80000300800 */
[----:B------:R1:W-:Y:S04]  /*902b0*/  LDGSTS.E [R3+0x3c00c], desc[UR60][R14.64], P2 ;  /* 0x3c00c0000e037fae */ /* 0x0003e8000912187c */
[----:B------:R-:W3:Y:S01]  /*902c0*/  LDL.LU R21, [R1+0x2a60] ;  /* 0x002a600001157983 */ /* 0x000ee20000300800 */
[----:B-1----:R-:W-:-:S03]  /*902d0*/  SEL R3, RZ, 0x4, !P1 ;  /* 0x00000004ff037807 */ /* 0x002fc60004800000 */
[----:B------:R-:W3:Y:S01]  /*902e0*/  LDL.LU R15, [R1+0x2a64] ;  /* 0x002a6400010f7983 */ /* 0x000ee20000300800 */
[----:B------:R-:W-:-:S04]  /*902f0*/  SEL R3, R3, RZ, !P0 ;  /* 0x000000ff03037207 */ /* 0x000fc80004000000 */
[----:B------:R-:W-:Y:S02]  /*90300*/  ISETP.NE.U32.AND P1, PT, R3, RZ, PT ;  /* 0x000000ff0300720c */ /* 0x000fe40003f25070 */
[----:B------:R-:W-:-:S04]  /*90310*/  LOP3.LUT R3, R7, 0x20, RZ, 0x3c, !PT ;  /* 0x0000002007037812 */ /* 0x000fc800078e3cff */
[----:B------:R-:W-:Y:S02]  /*90320*/  IADD3 R3, R3, R8, RZ ;  /* 0x0000000803037210 */ /* 0x000fe40007ffe0ff */
[----:B----4-:R-:W-:-:S05]  /*90330*/  IADD3 R11, P2, R11, R5, RZ ;  /* 0x000000050b0b7210 */ /* 0x010fca0007f5e0ff */
[----:B------:R-:W-:Y:S01]  /*90340*/  IMAD.X R12, R12, 0x1, R0, P2 ;  /* 0x000000010c0c7824 */ /* 0x000fe200010e0600 */
[----:B------:R-:W-:Y:S03]  /*90350*/  STL [R1+0x2a44], R11 ;  /* 0x002a440b01007387 */ /* 0x000fe60000100800 */
[----:B------:R-:W-:Y:S01]  /*90360*/  IMAD.MOV.U32 R13, RZ, RZ, R12 ;  /* 0x000000ffff0d7224 */ /* 0x000fe200078e000c */
[----:B------:R1:W-:Y:S04]  /*90370*/  STL [R1+0x2a40], R12 ;  /* 0x002a400c01007387 */ /* 0x0003e80000100800 */
[----:B------:R-:W4:Y:S01]  /*90380*/  LDL.LU R14, [R1+0x2a68] ;  /* 0x002a6800010e7983 */ /* 0x000f220000300800 */
[----:B-1----:R-:W-:-:S05]  /*90390*/  IMAD.MOV.U32 R12, RZ, RZ, R11 ;  /* 0x000000ffff0c7224 */ /* 0x002fca00078e000b */
[----:B------:R-:W-:Y:S04]  /*903a0*/  LDGSTS.E [R3], desc[UR60][R12.64], P1 ;  /* 0x000000000c037fae */ /* 0x000fe8000892187c */
[----:B------:R-:W4:Y:S04]  /*903b0*/  LDL.LU R13, [R1+0x2a6c] ;  /* 0x002a6c00010d7983 */ /* 0x000f280000300800 */
[----:B------:R-:W4:Y:S04]  /*903c0*/  LDL.LU R12, [R1+0x2a70] ;  /* 0x002a7000010c7983 */ /* 0x000f280000300800 */
[----:B------:R-:W4:Y:S01]  /*903d0*/  LDL.LU R11, [R1+0x2a74] ;  /* 0x002a7400010b7983 */ /* 0x000f220000300800 */
[----:B--2---:R-:W-:-:S02]  /*903e0*/  IADD3 R17, P2, R17, R5, RZ ;  /* 0x0000000511117210 */ /* 0x004fc40007f5e0ff */
[----:B------:R-:W-:-:S03]  /*903f0*/  IADD3 R9, P3, R9, R5, RZ ;  /* 0x0000000509097210 */ /* 0x000fc60007f7e0ff */
[----:B------:R1:W-:Y:S01]  /*90400*/  STL [R1+0x2a4c], R17 ;  /* 0x002a4c1101007387 */ /* 0x0003e20000100800 */
[----:B---3--:R-:W-:Y:S01]  /*90410*/  IADD3.X R19, R19, R0, RZ, P2, !PT ;  /* 0x0000000013137210 */ /* 0x008fe200017fe4ff */
[----:B------:R-:W-:-:S04]  /*90420*/  IMAD.X R16, R16, 0x1, R0, P3 ;  /* 0x0000000110107824 */ /* 0x000fc800018e0600 */
[----:B------:R2:W-:Y:S01]  /*90430*/  STL [R1+0x2a48], R19 ;  /* 0x002a481301007387 */ /* 0x0005e20000100800 */
[----:B------:R-:W-:Y:S01]  /*90440*/  ISETP.GT.AND P2, PT, R4, 0x9, PT ;  /* 0x000000090400780c */ /* 0x000fe20003f44270 */
[----:B------:R-:W-:Y:S02]  /*90450*/  IMAD.MOV.U32 R84, RZ, RZ, R17 ;  /* 0x000000ffff547224 */ /* 0x000fe400078e0011 */
[----:B------:R-:W-:Y:S01]  /*90460*/  STL [R1+0x2a54], R9 ;  /* 0x002a540901007387 */ /* 0x000fe20000100800 */
[----:B-1----:R-:W-:-:S03]  /*90470*/  IMAD.MOV.U32 R17, RZ, RZ, R16 ;  /* 0x000000ffff117224 */ /* 0x002fc600078e0010 */
[----:B------:R1:W-:Y:S01]  /*90480*/  STL [R1+0x2a50], R16 ;  /* 0x002a501001007387 */ /* 0x0003e20000100800 */
[----:B------:R-:W-:-:S03]  /*90490*/  MOV R85, R19 ;  /* 0x0000001300557202 */ /* 0x000fc60000000f00 */
[----:B------:R-:W3:Y:S04]  /*904a0*/  LDL.LU R20, [R1+0x2a78] ;  /* 0x002a780001147983 */ /* 0x000ee80000300800 */
[----:B--2---:R-:W2:Y:S01]  /*904b0*/  LDL.LU R19, [R1+0x2a7c] ;  /* 0x002a7c0001137983 */ /* 0x004ea20000300800 */
[----:B-1----:R-:W-:Y:S01]  /*904c0*/  IMAD.MOV.U32 R16, RZ, RZ, R9 ;  /* 0x000000ffff107224 */ /* 0x002fe200078e0009 */
[----:B------:R-:W-:Y:S02]  /*904d0*/  SEL R9, RZ, 0x4, !P2 ;  /* 0x00000004ff097807 */ /* 0x000fe40005000000 */
[----:B------:R-:W-:Y:S02]  /*904e0*/  LDGSTS.E [R3+0x4000], desc[UR60][R84.64], P1 ;  /* 0x0400000054037fae */ /* 0x000fe4000892187c */
[----:B------:R-:W-:-:S02]  /*904f0*/  SEL R9, R9, RZ, !P0 ;  /* 0x000000ff09097207 */ /* 0x000fc40004000000 */
[----:B------:R-:W-:Y:S02]  /*90500*/  LDGSTS.E [R3+0x8000], desc[UR60][R16.64], P1 ;  /* 0x0800000010037fae */ /* 0x000fe4000892187c */
[----:B------:R-:W-:Y:S02]  /*90510*/  ISETP.NE.U32.AND P2, PT, R9, RZ, PT ;  /* 0x000000ff0900720c */ /* 0x000fe40003f45070 */
[----:B------:R-:W-:-:S04]  /*90520*/  IADD3 R22, P3, R22, R5, RZ ;  /* 0x0000000516167210 */ /* 0x000fc80007f7e0ff */
[----:B------:R-:W-:Y:S01]  /*90530*/  IADD3.X R23, R23, R0, RZ, P3, !PT ;  /* 0x0000000017177210 */ /* 0x000fe20001ffe4ff */
[----:B------:R-:W3:Y:S04]  /*90540*/  LDL.LU R17, [R1+0x2a80] ;  /* 0x002a800001117983 */ /* 0x000ee80000300800 */
[----:B------:R-:W3:Y:S01]  /*90550*/  LDL.LU R16, [R1+0x2a84] ;  /* 0x002a840001107983 */ /* 0x000ee20000300800 */
[----:B------:R-:W-:-:S03]  /*90560*/  IADD3 R15, P4, R15, R5, RZ ;  /* 0x000000050f0f7210 */ /* 0x000fc60007f9e0ff */
[----:B------:R1:W-:Y:S02]  /*90570*/  STL [R1+0x2a5c], R22 ;  /* 0x002a5c1601007387 */ /* 0x0003e40000100800 */
[----:B------:R-:W-:Y:S02]  /*90580*/  IMAD.X R21, R21, 0x1, R0, P4 ;  /* 0x0000000115157824 */ /* 0x000fe400020e0600 */
[----:B------:R1:W-:Y:S04]  /*90590*/  STL [R1+0x2a58], R23 ;  /* 0x002a581701007387 */ /* 0x0003e80000100800 */
[----:B------:R1:W-:Y:S04]  /*905a0*/  LDGSTS.E [R3+0xc000], desc[UR60][R22.64], P1 ;  /* 0x0c00000016037fae */ /* 0x0003e8000892187c */
[----:B------:R-:W-:Y:S01]  /*905b0*/  STL [R1+0x2a64], R15 ;  /* 0x002a640f01007387 */ /* 0x000fe20000100800 */
[----:B-1----:R-:W-:Y:S01]  /*905c0*/  IMAD.MOV.U32 R22, RZ, RZ, R15 ;  /* 0x000000ffff167224 */ /* 0x002fe200078e000f */
[----:B------:R-:W-:-:S02]  /*905d0*/  MOV R23, R21 ;  /* 0x0000001500177202 */ /* 0x000fc40000000f00 */
[----:B------:R1:W-:Y:S04]  /*905e0*/  STL [R1+0x2a60], R21 ;  /* 0x002a601501007387 */ /* 0x0003e80000100800 */
[----:B------:R-:W-:Y:S04]  /*905f0*/  LDGSTS.E [R3+0x4], desc[UR60][R22.64], P2 ;  /* 0x0000400016037fae */ /* 0x000fe8000912187c */
[----:B------:R-:W3:Y:S04]  /*90600*/  LDL.LU R23, [R1+0x2a88] ;  /* 0x002a880001177983 */ /* 0x000ee80000300800 */
[----:B------:R-:W3:Y:S04]  /*90610*/  LDL.LU R22, [R1+0x2a8c] ;  /* 0x002a8c0001167983 */ /* 0x000ee80000300800 */
[----:B-1----:R-:W3:Y:S04]  /*90620*/  LDL.LU R21, [R1+0x2a90] ;  /* 0x002a900001157983 */ /* 0x002ee80000300800 */
[----:B------:R-:W3:Y:S01]  /*90630*/  LDL.LU R15, [R1+0x2a94] ;  /* 0x002a9400010f7983 */ /* 0x000ee20000300800 */
        /* <DEDUP_REMOVED lines=19> */
[----:B--2---:R-:W-:Y:S02]  /*90770*/  IADD3 R19, P3, R19, R5, RZ ;  /* 0x0000000513137210 */ /* 0x004fe40007f7e0ff */
[----:B------:R-:W-:-:S03]  /*90780*/  SEL R9, RZ, 0x4, !P1 ;  /* 0x00000004ff097807 */ /* 0x000fc60004800000 */
[----:B---3--:R-:W-:Y:S01]  /*90790*/  IMAD.X R20, R20, 0x1, R0, P3 ;  /* 0x0000000114147824 */ /* 0x008fe200018e0600 */
        /* <DEDUP_REMOVED lines=16> */
[----:B------:R-:W2:Y:S02]  /*908a0*/  LDL.LU R16, [R1+0x2ab4] ;  /* 0x002ab40001107983 */ /* 0x000ea40000300800 */
        /* <DEDUP_REMOVED lines=44> */
[----:B------:R-:W-:Y:S01]  /*90b70*/  SEL R9, R9, RZ, !P0 ;  /* 0x000000ff09097207 */ /* 0x000fe20004000000 */
[----:B------:R1:W-:Y:S01]  /*90b80*/  STL [R1+0x2aa8], R20 ;  /* 0x002aa81401007387 */ /* 0x0003e20000100800 */
[----:B------:R-:W-:Y:S01]  /*90b90*/  IMAD.MOV.U32 R84, RZ, RZ, R19 ;  /* 0x000000ffff547224 */ /* 0x000fe200078e0013 */
[----:B------:R-:W-:-:S02]  /*90ba0*/  MOV R85, R20 ;  /* 0x0000001400557202 */ /* 0x000fc40000000f00 */
        /* <DEDUP_REMOVED lines=291> */
[----:B------:R1:W-:Y:S04]  /*91de0*/  STL [R1+0x32ac], R22 ;  /* 0x0032ac1601007387 */ /* 0x0003e80000100800 */
[----:B------:R1:W-:Y:S01]  /*91df0*/  LDGSTS.E [R3+0x2400c], desc[UR60][R22.64], P2 ;  /* 0x2400c00016037fae */ /* 0x0003e2000912187c */
[----:B------:R-:W-:Y:S02]  /*91e00*/  IADD3.X R21, R21, R0, RZ, P3, !PT ;  /* 0x0000000015157210 */ /* 0x000fe40001ffe4ff */
[----:B------:R-:W-:Y:S01]  /*91e10*/  SEL R9, RZ, 0x4, !P1 ;  /* 0x00000004ff097807 */ /* 0x000fe20004800000 */
[----:B------:R1:W-:Y:S04]  /*91e20*/  STL [R1+0x32a8], R23 ;  /* 0x0032a81701007387 */ /* 0x0003e80000100800 */
[----:B------:R-:W-:Y:S01]  /*91e30*/  STL [R1+0x32b4], R15 ;  /* 0x0032b40f01007387 */ /* 0x000fe20000100800 */
[----:B------:R-:W-:-:S03]  /*91e40*/  SEL R9, R9, RZ, !P0 ;  /* 0x000000ff09097207 */ /* 0x000fc60004000000 */
[----:B------:R1:W-:Y:S02]  /*91e50*/  STL [R1+0x32b0], R21 ;  /* 0x0032b01501007387 */ /* 0x0003e40000100800 */
[----:B-1----:R-:W-:Y:S02]  /*91e60*/  IMAD.MOV.U32 R22, RZ, RZ, R15 ;  /* 0x000000ffff167224 */ /* 0x002fe400078e000f */
[----:B------:R-:W-:Y:S01]  /*91e70*/  IMAD.MOV.U32 R23, RZ, RZ, R21 ;  /* 0x000000ffff177224 */ /* 0x000fe200078e0015 */
[----:B------:R-:W-:-:S04]  /*91e80*/  ISETP.NE.U32.AND P1, PT, R9, RZ, PT ;  /* 0x000000ff0900720c */ /* 0x000fc80003f25070 */
[----:B------:R-:W-:Y:S04]  /*91e90*/  LDGSTS.E [R3+0x2800c], desc[UR60][R22.64], P2 ;  /* 0x2800c00016037fae */ /* 0x000fe8000912187c */
[----:B------:R-:W2:Y:S04]  /*91ea0*/  LDL.LU R23, [R1+0x3658] ;  /* 0x0036580001177983 */ /* 0x000ea80000300800 */
[----:B------:R-:W2:Y:S04]  /*91eb0*/  LDL.LU R22, [R1+0x365c] ;  /* 0x00365c0001167983 */ /* 0x000ea80000300800 */
[----:B------:R-:W2:Y:S04]  /*91ec0*/  LDL.LU R21, [R1+0x3660] ;  /* 0x0036600001157983 */ /* 0x000ea80000300800 */
[----:B------:R-:W2:Y:S01]  /*91ed0*/  LDL.LU R15, [R1+0x3664] ;  /* 0x00366400010f7983 */ /* 0x000ea20000300800 */
[----:B----4-:R-:W-:-:S04]  /*91ee0*/  IADD3 R13, P3, R13, R5, RZ ;  /* 0x000000050d0d7210 */ /* 0x010fc80007f7e0ff */
[----:B------:R-:W-:Y:S02]  /*91ef0*/  IADD3.X R14, R14, R0, RZ, P3, !PT ;  /* 0x000000000e0e7210 */ /* 0x000fe40001ffe4ff */
[----:B------:R-:W-:Y:S01]  /*91f00*/  IADD3 R11, P4, R11, R5, RZ ;  /* 0x000000050b0b7210 */ /* 0x000fe20007f9e0ff */
[----:B------:R1:W-:Y:S04]  /*91f10*/  STL [R1+0x32bc], R13 ;  /* 0x0032bc0d01007387 */ /* 0x0003e80000100800 */
[----:B------:R4:W-:Y:S01]  /*91f20*/  STL [R1+0x32b8], R14 ;  /* 0x0032b80e01007387 */ /* 0x0009e20000100800 */
[----:B------:R-:W-:Y:S02]  /*91f30*/  IMAD.X R12, R12, 0x1, R0, P4 ;  /* 0x000000010c0c7824 */ /* 0x000fe400020e0600 */
[----:B------:R-:W-:Y:S01]  /*91f40*/  IMAD.MOV.U32 R84, RZ, RZ, R13 ;  /* 0x000000ffff547224 */ /* 0x000fe200078e000d */
[----:B------:R-:W-:Y:S01]  /*91f50*/  STL [R1+0x3644], R11 ;  /* 0x0036440b01007387 */ /* 0x000fe20000100800 */
[----:B------:R-:W-:-:S03]  /*91f60*/  MOV R85, R14 ;  /* 0x0000000e00557202 */ /* 0x000fc60000000f00 */
[----:B------:R4:W-:Y:S01]  /*91f70*/  STL [R1+0x3640], R12 ;  /* 0x0036400c01007387 */ /* 0x0009e20000100800 */
[----:B-1----:R-:W-:-:S03]  /*91f80*/  IMAD.MOV.U32 R13, RZ, RZ, R12 ;  /* 0x000000ffff0d7224 */ /* 0x002fc600078e000c */
[----:B------:R1:W-:Y:S04]  /*91f90*/  LDGSTS.E [R3+0x2c00c], desc[UR60][R84.64], P2 ;  /* 0x2c00c00054037fae */ /* 0x0003e8000912187c */
[----:B----4-:R-:W4:Y:S01]  /*91fa0*/  LDL.LU R14, [R1+0x3668] ;  /* 0x00366800010e7983 */ /* 0x010f220000300800 */
[----:B------:R-:W-:-:S05]  /*91fb0*/  IMAD.MOV.U32 R12, RZ, RZ, R11 ;  /* 0x000000ffff0c7224 */ /* 0x000fca00078e000b */
        /* <DEDUP_REMOVED lines=9> */
[----:B------:R-:W-:Y:S01]  /*92050*/  STL [R1+0x364c], R19 ;  /* 0x00364c1301007387 */ /* 0x000fe20000100800 */
[----:B-1----:R-:W-:Y:S02]  /*92060*/  IMAD.MOV.U32 R84, RZ, RZ, R19 ;  /* 0x000000ffff547224 */ /* 0x002fe400078e0013 */
[----:B------:R-:W-:Y:S01]  /*92070*/  IMAD.X R17, R17, 0x1, R0, P3 ;  /* 0x0000000111117824 */ /* 0x000fe200018e0600 */
[----:B------:R-:W-:Y:S01]  /*92080*/  MOV R85, R20 ;  /* 0x0000001400557202 */ /* 0x000fe20000000f00 */
[----:B------:R1:W-:Y:S04]  /*92090*/  STL [R1+0x3648], R20 ;  /* 0x0036481401007387 */ /* 0x0003e80000100800 */
[----:B------:R-:W-:Y:S01]  /*920a0*/  STL [R1+0x3654], R16 ;  /* 0x0036541001007387 */ /* 0x000fe20000100800 */
[----:B------:R-:W-:-:S03]  /*920b0*/  SEL R9, R9, RZ, !P0 ;  /* 0x000000ff09097207 */ /* 0x000fc60004000000 */
[----:B------:R2:W-:Y:S04]  /*920c0*/  STL [R1+0x3650], R17 ;  /* 0x0036501101007387 */ /* 0x0005e80000100800 */
[----:B------:R-:W-:Y:S04]  /*920d0*/  LDGSTS.E [R3+0x34000], desc[UR60][R84.64], P1 ;  /* 0x3400000054037fae */ /* 0x000fe8000892187c */
[----:B------:R-:W-:Y:S01]  /*920e0*/  LDGSTS.E [R3+0x38000], desc[UR60][R16.64], P1 ;  /* 0x3800000010037fae */ /* 0x000fe2000892187c */
[----:B------:R-:W-:-:S03]  /*920f0*/  ISETP.NE.U32.AND P2, PT, R9, RZ, PT ;  /* 0x000000ff0900720c */ /* 0x000fc60003f45070 */
[----:B-1----:R-:W3:Y:S04]  /*92100*/  LDL.LU R20, [R1+0x3678] ;  /* 0x0036780001147983 */ /* 0x002ee80000300800 */
[----:B------:R-:W3:Y:S04]  /*92110*/  LDL.LU R19, [R1+0x367c] ;  /* 0x00367c0001137983 */ /* 0x000ee80000300800 */
[----:B--2---:R-:W2:Y:S04]  /*92120*/  LDL.LU R17, [R1+0x3680] ;  /* 0x0036800001117983 */ /* 0x004ea80000300800 */
[----:B------:R-:W2:Y:S01]  /*92130*/  LDL.LU R16, [R1+0x3684] ;  /* 0x0036840001107983 */ /* 0x000ea20000300800 */
[----:B------:R-:W-:-:S02]  /*92140*/  IADD3 R22, P3, R22, R5, RZ ;  /* 0x0000000516167210 */ /* 0x000fc40007f7e0ff */
[----:B------:R-:W-:-:S03]  /*92150*/  IADD3 R15, P4, R15, R5, RZ ;  /* 0x000000050f0f7210 */ /* 0x000fc60007f9e0ff */
[--C-:B------:R-:W-:Y:S02]  /*92160*/  IMAD.X R23, R23, 0x1, R0.reuse, P3 ;  /* 0x0000000117177824 */ /* 0x100fe400018e0600 */
[----:B------:R-:W-:Y:S01]  /*92170*/  IMAD.X R21, R21, 0x1, R0, P4 ;  /* 0x0000000115157824 */ /* 0x000fe200020e0600 */
[----:B------:R1:W-:Y:S04]  /*92180*/  STL [R1+0x365c], R22 ;  /* 0x00365c1601007387 */ /* 0x0003e80000100800 */
[----:B------:R1:W-:Y:S04]  /*92190*/  LDGSTS.E [R3+0x3c000], desc[UR60][R22.64], P1 ;  /* 0x3c00000016037fae */ /* 0x0003e8000892187c */
[----:B------:R1:W-:Y:S04]  /*921a0*/  STL [R1+0x3658], R23 ;  /* 0x0036581701007387 */ /* 0x0003e80000100800 */
[----:B------:R4:W-:Y:S04]  /*921b0*/  STL [R1+0x3664], R15 ;  /* 0x0036640f01007387 */ /* 0x0009e80000100800 */
[----:B------:R-:W-:Y:S04]  /*921c0*/  STL [R1+0x3660], R21 ;  /* 0x0036601501007387 */ /* 0x000fe80000100800 */
[----:B------:R-:W2:Y:S04]  /*921d0*/  LDL.LU R84, [R1+0x3688] ;  /* 0x0036880001547983 */ /* 0x000ea80000300800 */
[----:B------:R-:W2:Y:S01]  /*921e0*/  LDL.LU R83, [R1+0x368c] ;  /* 0x00368c0001537983 */ /* 0x000ea20000300800 */
[----:B-1----:R-:W-:Y:S01]  /*921f0*/  MOV R22, R15 ;  /* 0x0000000f00167202 */ /* 0x002fe20000000f00 */
[----:B------:R-:W-:-:S05]  /*92200*/  IMAD.MOV.U32 R23, RZ, RZ, R21 ;  /* 0x000000ffff177224 */ /* 0x000fca00078e0015 */
[----:B------:R1:W-:Y:S04]  /*92210*/  LDGSTS.E [R3+0x30004], desc[UR60][R22.64], P2 ;  /* 0x3000400016037fae */ /* 0x0003e8000912187c */
[----:B------:R-:W2:Y:S04]  /*92220*/  LDL.LU R23, [R1+0x3690] ;  /* 0x0036900001177983 */ /* 0x000ea80000300800 */
[----:B------:R-:W1:Y:S01]  /*92230*/  LDL.LU R22, [R1+0x3694] ;  /* 0x0036940001167983 */ /* 0x000e620000300800 */
[-C--:B----4-:R-:W-:Y:S02]  /*92240*/  IADD3 R13, P1, R13, R5.reuse, RZ ;  /* 0x000000050d0d7210 */ /* 0x090fe40007f3e0ff */
[----:B------:R-:W-:-:S03]  /*92250*/  IADD3 R11, P3, R11, R5, RZ ;  /* 0x000000050b0b7210 */ /* 0x000fc60007f7e0ff */
[----:B------:R-:W-:Y:S01]  /*92260*/  IMAD.X R14, R14, 0x1, R0, P1 ;  /* 0x000000010e0e7824 */ /* 0x000fe200008e0600 */
[----:B------:R-:W-:Y:S01]  /*92270*/  IADD3.X R12, R12, R0, RZ, P3, !PT ;  /* 0x000000000c0c7210 */ /* 0x000fe20001ffe4ff */
[----:B------:R-:W-:Y:S04]  /*92280*/  STL [R1+0x366c], R13 ;  /* 0x00366c0d01007387 */ /* 0x000fe80000100800 */
[----:B------:R4:W-:Y:S01]  /*92290*/  STL [R1+0x3668], R14 ;  /* 0x0036680e01007387 */ /* 0x0009e20000100800 */
[----:B------:R-:W-:-:S03]  /*922a0*/  IMAD.MOV.U32 R15, RZ, RZ, R14 ;  /* 0x000000ffff0f7224 */ /* 0x000fc600078e000e */
[----:B------:R-:W-:Y:S04]  /*922b0*/  STL [R1+0x3674], R11 ;  /* 0x0036740b01007387 */ /* 0x000fe80000100800 */
[----:B------:R4:W-:Y:S02]  /*922c0*/  STL [R1+0x3670], R12 ;  /* 0x0036700c01007387 */ /* 0x0009e40000100800 */
[----:B----4-:R-:W-:Y:S01]  /*922d0*/  IMAD.MOV.U32 R14, RZ, RZ, R13 ;  /* 0x000000ffff0e7224 */ /* 0x010fe200078e000d */
[----:B------:R-:W-:Y:S01]  /*922e0*/  MOV R13, R12 ;  /* 0x0000000c000d7202 */ /* 0x000fe20000000f00 */
[----:B------:R-:W-:-:S03]  /*922f0*/  IMAD.MOV.U32 R12, RZ, RZ, R11 ;  /* 0x000000ffff0c7224 */ /* 0x000fc600078e000b */
[----:B------:R-:W-:Y:S04]  /*92300*/  LDGSTS.E [R3+0x34004], desc[UR60][R14.64], P2 ;  /* 0x340040000e037fae */ /* 0x000fe8000912187c */
[----:B------:R4:W-:Y:S04]  /*92310*/  LDGSTS.E [R3+0x38004], desc[UR60][R12.64], P2 ;  /* 0x380040000c037fae */ /* 0x0009e8000912187c */
[----:B------:R-:W4:Y:S04]  /*92320*/  LDL.LU R12, [R1+0x3698] ;  /* 0x00369800010c7983 */ /* 0x000f280000300800 */
[----:B------:R-:W4:Y:S01]  /*92330*/  LDL.LU R11, [R1+0x369c] ;  /* 0x00369c00010b7983 */ /* 0x000f220000300800 */
[----:B------:R-:W-:-:S03]  /*92340*/  ISETP.GT.AND P1, PT, R4, 0x6a, PT ;  /* 0x0000006a0400780c */ /* 0x000fc60003f24270 */
[----:B------:R-:W4:Y:S04]  /*92350*/  LDL.LU R21, [R1+0x36a0] ;  /* 0x0036a00001157983 */ /* 0x000f280000300800 */
[----:B------:R-:W4:Y:S01]  /*92360*/  LDL.LU R14, [R1+0x36a4] ;  /* 0x0036a400010e7983 */ /* 0x000f220000300800 */
[----:B---3--:R-:W-:Y:S02]  /*92370*/  IADD3 R19, P3, R19, R5, RZ ;  /* 0x0000000513137210 */ /* 0x008fe40007f7e0ff */
[----:B------:R-:W-:Y:S01]  /*92380*/  SEL R9, RZ, 0x4, !P1 ;  /* 0x00000004ff097807 */ /* 0x000fe20004800000 */
[----:B------:R-:W3:Y:S04]  /*92390*/  LDL.LU R15, [R1+0x36a8] ;  /* 0x0036a800010f7983 */ /* 0x000ee80000300800 */
[----:B------:R-:W3:Y:S01]  /*923a0*/  LDL.LU R13, [R1+0x36ac] ;  /* 0x0036ac00010d7983 */ /* 0x000ee20000300800 */
[----:B------:R-:W-:-:S02]  /*923b0*/  SEL R9, R9, RZ, !P0 ;  /* 0x000000ff09097207 */ /* 0x000fc40004000000 */
[----:B--2---:R-:W-:Y:S01]  /*923c0*/  IADD3 R16, P4, R16, R5, RZ ;  /* 0x0000000510107210 */ /* 0x004fe20007f9e0ff */
[----:B------:R-:W-:Y:S01]  /*923d0*/  IMAD.X R20, R20, 0x1, R0, P3 ;  /* 0x0000000114147824 */ /* 0x000fe200018e0600 */
[----:B------:R-:W-:Y:S02]  /*923e0*/  ISETP.NE.U32.AND P1, PT, R9, RZ, PT ;  /* 0x000000ff0900720c */ /* 0x000fe40003f25070 */
[----:B------:R-:W-:Y:S01]  /*923f0*/  IADD3.X R17, R17, R0, RZ, P4, !PT ;  /* 0x0000000011117210 */ /* 0x000fe200027fe4ff */
[----:B------:R-:W-:Y:S04]  /*92400*/  STL [R1+0x367c], R19 ;  /* 0x00367c1301007387 */ /* 0x000fe80000100800 */
[----:B------:R2:W-:Y:S04]  /*92410*/  STL [R1+0x3678], R20 ;  /* 0x0036781401007387 */ /* 0x0005e80000100800 */
[----:B------:R-:W-:Y:S01]  /*92420*/  STL [R1+0x3684], R16 ;  /* 0x0036841001007387 */ /* 0x000fe20000100800 */
[----:B------:R-:W-:-:S03]  /*92430*/  IMAD.MOV.U32 R87, RZ, RZ, R20 ;  /* 0x000000ffff577224 */ /* 0x000fc600078e0014 */
[----:B------:R2:W-:Y:S01]  /*92440*/  STL [R1+0x3680], R17 ;  /* 0x0036801101007387 */ /* 0x0005e20000100800 */
[----:B------:R-:W-:-:S05]  /*92450*/  IMAD.MOV.U32 R86, RZ, RZ, R19 ;  /* 0x000000ffff567224 */ /* 0x000fca00078e0013 */
[----:B------:R-:W-:Y:S04]  /*92460*/  LDGSTS.E [R3+0x3c004], desc[UR60][R86.64], P2 ;  /* 0x3c00400056037fae */ /* 0x000fe8000912187c */
[----:B--2---:R-:W2:Y:S04]  /*92470*/  LDL.LU R20, [R1+0x36b0] ;  /* 0x0036b00001147983 */ /* 0x004ea80000300800 */
[----:B------:R-:W2:Y:S04]  /*92480*/  LDL.LU R19, [R1+0x36b4] ;  /* 0x0036b40001137983 */ /* 0x000ea80000300800 */
[----:B------:R-:W-:Y:S04]  /*92490*/  LDGSTS.E [R3+0x30008], desc[UR60][R16.64], P1 ;  /* 0x3000800010037fae */ /* 0x000fe8000892187c */
[----:B------:R-:W2:Y:S04]  /*924a0*/  LDL.LU R17, [R1+0x36b8] ;  /* 0x0036b80001117983 */ /* 0x000ea80000300800 */
[----:B------:R-:W2:Y:S01]  /*924b0*/  LDL.LU R16, [R1+0x36bc] ;  /* 0x0036bc0001107983 */ /* 0x000ea20000300800 */
[----:B------:R-:W-:-:S04]  /*924c0*/  IADD3 R83, P2, R83, R5, RZ ;  /* 0x0000000553537210 */ /* 0x000fc80007f5e0ff */
[----:B------:R-:W-:Y:S01]  /*924d0*/  IADD3.X R84, R84, R0, RZ, P2, !PT ;  /* 0x0000000054547210 */ /* 0x000fe200017fe4ff */
[----:B------:R-:W-:Y:S04]  /*924e0*/  STL [R1+0x368c], R83 ;  /* 0x00368c5301007387 */ /* 0x000fe80000100800 */
[----:B------:R1:W-:Y:S01]  /*924f0*/  STL [R1+0x3688], R84 ;  /* 0x0036885401007387 */ /* 0x0003e20000100800 */
[----:B------:R-:W-:Y:S01]  /*92500*/  IMAD.MOV.U32 R85, RZ, RZ, R84 ;  /* 0x000000ffff557224 */ /* 0x000fe200078e0054 */
[----:B-1----:R-:W-:Y:S02]  /*92510*/  IADD3 R22, P3, R22, R5, RZ ;  /* 0x0000000516167210 */ /* 0x002fe40007f7e0ff */
[----:B------:R-:W-:-:S03]  /*92520*/  MOV R84, R83 ;  /* 0x0000005300547202 */ /* 0x000fc60000000f00 */
        /* <DEDUP_REMOVED lines=8> */
[----:B-1----:R-:W-:-:S03]  /*925b0*/  IMAD.MOV.U32 R22, RZ, RZ, R11 ;  /* 0x000000ffff167224 */ /* 0x002fc600078e000b */
[----:B------:R1:W-:Y:S01]  /*925c0*/  STL [R1+0x3698], R12 ;  /* 0x0036980c01007387 */ /* 0x0003e20000100800 */
[----:B------:R-:W-:-:S03]  /*925d0*/  MOV R23, R12 ;  /* 0x0000000c00177202 */ /* 0x000fc60000000f00 */
[----:B----4-:R-:W4:Y:S01]  /*925e0*/  LDL.LU R11, [R1+0x2ac4] ;  /* 0x002ac400010b7983 */ /* 0x010f220000300800 */
[----:B------:R-:W-:-:S03]  /*925f0*/  ISETP.GT.AND P2, PT, R4, 0x6b, PT ;  /* 0x0000006b0400780c */ /* 0x000fc60003f44270 */
[----:B------:R3:W-:Y:S04]  /*92600*/  LDGSTS.E [R3+0x3c008], desc[UR60][R22.64], P1 ;  /* 0x3c00800016037fae */ /* 0x0007e8000892187c */
[----:B-1----:R-:W4:Y:S01]  /*92610*/  LDL.LU R12, [R1+0x2ac0] ;  /* 0x002ac000010c7983 */ /* 0x002f220000300800 */
[----:B------:R-:W-:Y:S02]  /*92620*/  SEL R9, RZ, 0x4, !P2 ;  /* 0x00000004ff097807 */ /* 0x000fe40005000000 */
[-C--:B------:R-:W-:Y:S02]  /*92630*/  IADD3 R14, P1, R14, R5.reuse, RZ ;  /* 0x000000050e0e7210 */ /* 0x080fe40007f3e0ff */
[----:B------:R-:W-:Y:S02]  /*92640*/  SEL R9, R9, RZ, !P0 ;  /* 0x000000ff09097207 */ /* 0x000fe40004000000 */
[----:B---3--:R-:W-:Y:S01]  /*92650*/  IADD3 R13, P3, R13, R5, RZ ;  /* 0x000000050d0d7210 */ /* 0x008fe20007f7e0ff */
[----:B------:R-:W-:Y:S01]  /*92660*/  IMAD.X R21, R21, 0x1, R0, P1 ;  /* 0x0000000115157824 */ /* 0x000fe200008e0600 */
[----:B------:R-:W-:-:S03]  /*92670*/  ISETP.NE.U32.AND P2, PT, R9, RZ, PT ;  /* 0x000000ff0900720c */ /* 0x000fc60003f45070 */
[----:B------:R-:W-:Y:S01]  /*92680*/  IMAD.X R15, R15, 0x1, R0, P3 ;  /* 0x000000010f0f7824 */ /* 0x000fe200018e0600 */
[----:B------:R1:W-:Y:S04]  /*92690*/  STL [R1+0x36a4], R14 ;  /* 0x0036a40e01007387 */ /* 0x0003e80000100800 */
[----:B------:R3:W-:Y:S01]  /*926a0*/  STL [R1+0x36a0], R21 ;  /* 0x0036a01501007387 */ /* 0x0007e20000100800 */
[----:B------:R-:W-:Y:S01]  /*926b0*/  MOV R22, R14 ;  /* 0x0000000e00167202 */ /* 0x000fe20000000f00 */
[----:B------:R-:W-:Y:S02]  /*926c0*/  IMAD.MOV.U32 R23, RZ, RZ, R21 ;  /* 0x000000ffff177224 */ /* 0x000fe400078e0015 */
[----:B------:R-:W-:Y:S04]  /*926d0*/  STL [R1+0x36ac], R13 ;  /* 0x0036ac0d01007387 */ /* 0x000fe80000100800 */
[----:B------:R3:W-:Y:S01]  /*926e0*/  STL [R1+0x36a8], R15 ;  /* 0x0036a80f01007387 */ /* 0x0007e20000100800 */
[----:B--2---:R-:W-:-:S03]  /*926f0*/  IADD3 R19, P1, R19, R5, RZ ;  /* 0x0000000513137210 */ /* 0x004fc60007f3e0ff */
[----:B-1----:R-:W2:Y:S04]  /*92700*/  LDL.LU R14, [R1+0x2acc] ;  /* 0x002acc00010e7983 */ /* 0x002ea80000300800 */
[----:B------:R-:W2:Y:S04]  /*92710*/  LDL.LU R9, [R1+0x2ad4] ;  /* 0x002ad40001097983 */ /* 0x000ea80000300800 */
[----:B------:R1:W-:Y:S01]  /*92720*/  LDGSTS.E [R3+0x3000c], desc[UR60][R22.64], P2 ;  /* 0x3000c00016037fae */ /* 0x0003e2000912187c */
[----:B------:R-:W-:Y:S01]  /*92730*/  IMAD.X R20, R20, 0x1, R0, P1 ;  /* 0x0000000114147824 */ /* 0x000fe200008e0600 */
[----:B------:R-:W-:-:S04]  /*92740*/  IADD3 R16, P3, R16, R5, RZ ;  /* 0x0000000510107210 */ /* 0x000fc80007f7e0ff */
[----:B---3--:R-:W-:Y:S02]  /*92750*/  MOV R21, R20 ;  /* 0x0000001400157202 */ /* 0x008fe40000000f00 */
[----:B-1----:R-:W-:Y:S01]  /*92760*/  MOV R23, R15 ;  /* 0x0000000f00177202 */ /* 0x002fe20000000f00 */
[----:B------:R-:W-:Y:S01]  /*92770*/  IMAD.MOV.U32 R22, RZ, RZ, R13 ;  /* 0x000000ffff167224 */ /* 0x000fe200078e000d */
[----:B------:R-:W3:Y:S04]  /*92780*/  LDL.LU R15, [R1+0x2ac8] ;  /* 0x002ac800010f7983 */ /* 0x000ee80000300800 */
[----:B------:R-:W3:Y:S04]  /*92790*/  LDL.LU R13, [R1+0x2ad0] ;  /* 0x002ad000010d7983 */ /* 0x000ee80000300800 */
[----:B------:R-:W-:Y:S04]  /*927a0*/  STL [R1+0x36b4], R19 ;  /* 0x0036b41301007387 */ /* 0x000fe80000100800 */
[----:B------:R1:W-:Y:S01]  /*927b0*/  STL [R1+0x36b0], R20 ;  /* 0x0036b01401007387 */ /* 0x0003e20000100800 */
[----:B------:R-:W-:Y:S01]  /*927c0*/  IMAD.X R17, R17, 0x1, R0, P3 ;  /* 0x0000000111117824 */ /* 0x000fe200018e0600 */
[----:B------:R-:W-:-:S02]  /*927d0*/  ISETP.GT.AND P1, PT, R4, 0xc, PT ;  /* 0x0000000c0400780c */ /* 0x000fc40003f24270 */
[----:B------:R-:W-:Y:S01]  /*927e0*/  LDGSTS.E [R3+0x3400c], desc[UR60][R22.64], P2 ;  /* 0x3400c00016037fae */ /* 0x000fe2000912187c */
[----:B-1----:R-:W-:-:S05]  /*927f0*/  IMAD.MOV.U32 R20, RZ, RZ, R19 ;  /* 0x000000ffff147224 */ /* 0x002fca00078e0013 */
[----:B------:R-:W-:Y:S04]  /*92800*/  LDGSTS.E [R3+0x3800c], desc[UR60][R20.64], P2 ;  /* 0x3800c00014037fae */ /* 0x000fe8000912187c */
[----:B------:R1:W-:Y:S04]  /*92810*/  LDGSTS.E [R3+0x3c00c], desc[UR60][R16.64], P2 ;  /* 0x3c00c00010037fae */ /* 0x0003e8000912187c */
[----:B------:R4:W-:Y:S04]  /*92820*/  STL [R1+0x36bc], R16 ;  /* 0x0036bc1001007387 */ /* 0x0009e80000100800 */
[----:B------:R4:W-:Y:S04]  /*92830*/  STL [R1+0x36b8], R17 ;  /* 0x0036b81101007387 */ /* 0x0009e80000100800 */
[----:B------:R-:W3:Y:S04]  /*92840*/  LDL.LU R23, [R1+0x2ad8] ;  /* 0x002ad80001177983 */ /* 0x000ee80000300800 */
[----:B------:R-:W3:Y:S04]  /*92850*/  LDL.LU R22, [R1+0x2adc] ;  /* 0x002adc0001167983 */ /* 0x000ee80000300800 */
        /* <DEDUP_REMOVED lines=8> */
[----:B------:R-:W-:Y:S02]  /*928e0*/  IMAD.X R12, R12, 0x1, R0, P2 ;  /* 0x000000010c0c7824 */ /* 0x000fe400010e0600 */
[----:B------:R-:W-:Y:S02]  /*928f0*/  IMAD.MOV.U32 R16, RZ, RZ, R11 ;  /* 0x000000ffff107224 */ /* 0x000fe400078e000b */
[----:B------:R-:W-:Y:S01]  /*92900*/  IMAD.MOV.U32 R17, RZ, RZ, R12 ;  /* 0x000000ffff117224 */ /* 0x000fe200078e000c */
        /* <DEDUP_REMOVED lines=13> */
[----:B------:R1:W-:Y:S04]  /*929e0*/  LDGSTS.E [R3+0x4000], desc[UR60][R14.64], P1 ;  /* 0x040000000e037fae */ /* 0x0003e8000892187c */
[----:B------:R3:W-:Y:S04]  /*929f0*/  STL [R1+0x2ad4], R9 ;  /* 0x002ad40901007387 */ /* 0x0007e80000100800 */
[----:B------:R3:W-:Y:S04]  /*92a00*/  STL [R1+0x2ad0], R13 ;  /* 0x002ad00d01007387 */ /* 0x0007e80000100800 */
[----:B------:R-:W4:Y:S01]  /*92a10*/  LDL.LU R20, [R1+0x2af8] ;  /* 0x002af80001147983 */ /* 0x000f220000300800 */
[----:B------:R-:W-:Y:S01]  /*92a20*/  ISETP.GT.AND P2, PT, R4, 0xd, PT ;  /* 0x0000000d0400780c */ /* 0x000fe20003f44270 */
[----:B-1----:R-:W-:Y:S01]  /*92a30*/  IMAD.MOV.U32 R14, RZ, RZ, R9 ;  /* 0x000000ffff0e7224 */ /* 0x002fe200078e0009 */
[----:B--2---:R-:W-:-:S05]  /*92a40*/  MOV R15, R13 ;  /* 0x0000000d000f7202 */ /* 0x004fca0000000f00 */
[----:B------:R-:W-:Y:S01]  /*92a50*/  LDGSTS.E [R3+0x8000], desc[UR60][R14.64], P1 ;  /* 0x080000000e037fae */ /* 0x000fe2000892187c */
[----:B---3--:R-:W-:Y:S02]  /*92a60*/  SEL R9, RZ, 0x4, !P2 ;  /* 0x00000004ff097807 */ /* 0x008fe40005000000 */
[----:B------:R-:W-:Y:S01]  /*92a70*/  IADD3 R22, P3, R22, R5, RZ ;  /* 0x0000000516167210 */ /* 0x000fe20007f7e0ff */
[----:B------:R-:W2:Y:S04]  /*92a80*/  LDL.LU R15, [R1+0x2afc] ;  /* 0x002afc00010f7983 */ /* 0x000ea80000300800 */
[----:B------:R-:W3:Y:S04]  /*92a90*/  LDL.LU R14, [R1+0x2b00] ;  /* 0x002b0000010e7983 */ /* 0x000ee80000300800 */
[----:B------:R-:W3:Y:S01]  /*92aa0*/  LDL.LU R13, [R1+0x2b04] ;  /* 0x002b0400010d7983 */ /* 0x000ee20000300800 */
[----:B------:R-:W-:-:S02]  /*92ab0*/  SEL R9, R9, RZ, !P0 ;  /* 0x000000ff09097207 */ /* 0x000fc40004000000 */
[----:B------:R-:W-:Y:S01]  /*92ac0*/  IADD3 R19, P4, R19, R5, RZ ;  /* 0x0000000513137210 */ /* 0x000fe20007f9e0ff */
[----:B------:R-:W-:Y:S01]  /*92ad0*/  IMAD.X R23, R23, 0x1, R0, P3 ;  /* 0x0000000117177824 */ /* 0x000fe200018e0600 */
[----:B------:R-:W-:-:S03]  /*92ae0*/  ISETP.NE.U32.AND P2, PT, R9, RZ, PT ;  /* 0x000000ff0900720c */ /* 0x000fc60003f45070 */
[----:B------:R-:W-:Y:S01]  /*92af0*/  IMAD.X R21, R21, 0x1, R0, P4 ;  /* 0x0000000115157824 */ /* 0x000fe200020e0600 */
[----:B------:R1:W-:Y:S04]  /*92b00*/  STL [R1+0x2adc], R22 ;  /* 0x002adc1601007387 */ /* 0x0003e80000100800 */
[----:B------:R1:W-:Y:S04]  /*92b10*/  STL [R1+0x2ad8], R23 ;  /* 0x002ad81701007387 */ /* 0x0003e80000100800 */
[----:B------:R1:W-:Y:S04]  /*92b20*/  LDGSTS.E [R3+0xc000], desc[UR60][R22.64], P1 ;  /* 0x0c00000016037fae */ /* 0x0003e8000892187c */
[----:B------:R-:W-:Y:S04]  /*92b30*/  STL [R1+0x2ae4], R19 ;  /* 0x002ae41301007387 */ /* 0x000fe80000100800 */
[----:B------:R1:W-:Y:S02]  /*92b40*/  STL [R1+0x2ae0], R21 ;  /* 0x002ae01501007387 */ /* 0x0003e40000100800 */
[----:B-1----:R-:W-:Y:S01]  /*92b50*/  MOV R22, R19 ;  /* 0x0000001300167202 */ /* 0x002fe20000000f00 */
[----:B------:R-:W-:-:S05]  /*92b60*/  IMAD.MOV.U32 R23, RZ, RZ, R21 ;  /* 0x000000ffff177224 */ /* 0x000fca00078e0015 */
[----:B------:R-:W-:Y:S04]  /*92b70*/  LDGSTS.E [R3+0x4], desc[UR60][R22.64], P2 ;  /* 0x0000400016037fae */ /* 0x000fe8000912187c */
[----:B------:R-:W3:Y:S04]  /*92b80*/  LDL.LU R23, [R1+0x2b08] ;  /* 0x002b080001177983 */ /* 0x000ee80000300800 */
[----:B------:R-:W3:Y:S04]  /*92b90*/  LDL.LU R22, [R1+0x2b0c] ;  /* 0x002b0c0001167983 */ /* 0x000ee80000300800 */
[----:B------:R-:W3:Y:S04]  /*92ba0*/  LDL.LU R21, [R1+0x2b10] ;  /* 0x002b100001157983 */ /* 0x000ee80000300800 */
[----:B------:R-:W3:Y:S01]  /*92bb0*/  LDL.LU R19, [R1+0x2b14] ;  /* 0x002b140001137983 */ /* 0x000ee20000300800 */
[----:B----4-:R-:W-:-:S02]  /*92bc0*/  IADD3 R16, P1, R16, R5, RZ ;  /* 0x0000000510107210 */ /* 0x010fc40007f3e0ff */
[----:B------:R-:W-:-:S03]  /*92bd0*/  IADD3 R11, P3, R11, R5, RZ ;  /* 0x000000050b0b7210 */ /* 0x000fc60007f7e0ff */
[----:B------:R-:W-:Y:S01]  /*92be0*/  IMAD.X R17, R17, 0x1, R0, P1 ;  /* 0x0000000111117824 */ /* 0x000fe200008e0600 */
[----:B------:R-:W-:Y:S01]  /*92bf0*/  IADD3.X R12, R12, R0, RZ, P3, !PT ;  /* 0x000000000c0c7210 */ /* 0x000fe20001ffe4ff */
[----:B------:R1:W-:Y:S04]  /*92c00*/  STL [R1+0x2aec], R16 ;  /* 0x002aec1001007387 */ /* 0x0003e80000100800 */
[----:B------:R4:W-:Y:S04]  /*92c10*/  STL [R1+0x2ae8], R17 ;  /* 0x002ae81101007387 */ /* 0x0009e80000100800 */
[----:B------:R1:W-:Y:S04]  /*92c20*/  LDGSTS.E [R3+0x4004], desc[UR60][R16.64], P2 ;  /* 0x0400400010037fae */ /* 0x0003e8000912187c */
[----:B------:R-:W-:Y:S04]  /*92c30*/  STL [R1+0x2af4], R11 ;  /* 0x002af40b01007387 */ /* 0x000fe80000100800 */
[----:B------:R4:W-:Y:S01]  /*92c40*/  STL [R1+0x2af0], R12 ;  /* 0x002af00c01007387 */ /* 0x0009e20000100800 */
[----:B-1----:R-:W-:-:S02]  /*92c50*/  IMAD.MOV.U32 R16, RZ, RZ, R11 ;  /* 0x000000ffff107224 */ /* 0x002fc400078e000b */
[----:B----4-:R-:W-:-:S05]  /*92c60*/  IMAD.MOV.U32 R17, RZ, RZ, R12 ;  /* 0x000000ffff117224 */ /* 0x010fca00078e000c */
[----:B------:R-:W-:Y:S04]  /*92c70*/  LDGSTS.E [R3+0x8004], desc[UR60][R16.64], P2 ;  /* 0x0800400010037fae */ /* 0x000fe8000912187c */
[----:B------:R-:W4:Y:S04]  /*92c80*/  LDL.LU R17, [R1+0x2b18] ;  /* 0x002b180001117983 */ /* 0x000f280000300800 */
[----:B------:R-:W4:Y:S04]  /*92c90*/  LDL.LU R16, [R1+0x2b1c] ;  /* 0x002b1c0001107983 */ /* 0x000f280000300800 */
[----:B------:R-:W4:Y:S04]  /*92ca0*/  LDL.LU R12, [R1+0x2b20] ;  /* 0x002b2000010c7983 */ /* 0x000f280000300800 */
[----:B------:R-:W4:Y:S01]  /*92cb0*/  LDL.LU R11, [R1+0x2b24] ;  /* 0x002b2400010b7983 */ /* 0x000f220000300800 */
[----:B------:R-:W-:-:S04]  /*92cc0*/  ISETP.GT.AND P1, PT, R4, 0xe, PT ;  /* 0x0000000e0400780c */ /* 0x000fc80003f24270 */
[----:B------:R-:W-:-:S04]  /*92cd0*/  SEL R9, RZ, 0x4, !P1 ;  /* 0x00000004ff097807 */ /* 0x000fc80004800000 */
[----:B------:R-:W-:Y:S02]  /*92ce0*/  SEL R9, R9, RZ, !P0 ;  /* 0x000000ff09097207 */ /* 0x000fe40004000000 */
[-C--:B--2---:R-:W-:Y:S02]  /*92cf0*/  IADD3 R15, P3, R15, R5.reuse, RZ ;  /* 0x000000050f0f7210 */ /* 0x084fe40007f7e0ff */
[----:B---3--:R-:W-:Y:S02]  /*92d00*/  IADD3 R13, P4, R13, R5, RZ ;  /* 0x000000050d0d7210 */ /* 0x008fe40007f9e0ff */
[----:B------:R-:W-:Y:S02]  /*92d10*/  ISETP.NE.U32.AND P1, PT, R9, RZ, PT ;  /* 0x000000ff0900720c */ /* 0x000fe40003f25070 */
[----:B------:R-:W-:Y:S01]  /*92d20*/  IADD3.X R20, R20, R0, RZ, P3, !PT ;  /* 0x0000000014147210 */ /* 0x000fe20001ffe4ff */
[----:B------:R-:W-:Y:S01]  /*92d30*/  IMAD.X R14, R14, 0x1, R0, P4 ;  /* 0x000000010e0e7824 */ /* 0x000fe200020e0600 */
[----:B------:R1:W-:Y:S04]  /*92d40*/  STL [R1+0x2afc], R15 ;  /* 0x002afc0f01007387 */ /* 0x0003e80000100800 */
[----:B------:R2:W-:Y:S01]  /*92d50*/  STL [R1+0x2af8], R20 ;  /* 0x002af81401007387 */ /* 0x0005e20000100800 */
[----:B------:R-:W-:-:S03]  /*92d60*/  IMAD.MOV.U32 R84, RZ, RZ, R15 ;  /* 0x000000ffff547224 */ /* 0x000fc600078e000f */
[----:B------:R-:W-:Y:S01]  /*92d70*/  STL [R1+0x2b04], R13 ;  /* 0x002b040d01007387 */ /* 0x000fe20000100800 */
[----:B------:R-:W-:-:S03]  /*92d80*/  MOV R85, R20 ;  /* 0x0000001400557202 */ /* 0x000fc60000000f00 */
[----:B------:R3:W-:Y:S04]  /*92d90*/  STL [R1+0x2b00], R14 ;  /* 0x002b000e01007387 */ /* 0x0007e80000100800 */
[----:B------:R-:W-:Y:S01]  /*92da0*/  LDGSTS.E [R3+0xc004], desc[UR60][R84.64], P2 ;  /* 0x0c00400054037fae */ /* 0x000fe2000912187c */
[----:B-1----:R-:W-:-:S03]  /*92db0*/  IMAD.MOV.U32 R15, RZ, RZ, R14 ;  /* 0x000000ffff0f7224 */ /* 0x002fc600078e000e */
[----:B--2---:R-:W2:Y:S01]  /*92dc0*/  LDL.LU R20, [R1+0x2b28] ;  /* 0x002b280001147983 */ /* 0x004ea20000300800 */
[----:B---3--:R-:W-:-:S05]  /*92dd0*/  IMAD.MOV.U32 R14, RZ, RZ, R13 ;  /* 0x000000ffff0e7224 */ /* 0x008fca00078e000d */
[----:B------:R-:W-:Y:S04]  /*92de0*/  LDGSTS.E [R3+0x8], desc[UR60][R14.64], P1 ;  /* 0x000080000e037fae */ /* 0x000fe8000892187c */
[----:B------:R-:W3:Y:S04]  /*92df0*/  LDL.LU R15, [R1+0x2b2c] ;  /* 0x002b2c00010f7983 */ /* 0x000ee80000300800 */
[----:B------:R-:W2:Y:S04]  /*92e00*/  LDL.LU R14, [R1+0x2b30] ;  /* 0x002b3000010e7983 */ /* 0x000ea80000300800 */
[----:B------:R-:W2:Y:S01]  /*92e10*/  LDL.LU R13, [R1+0x2b34] ;  /* 0x002b3400010d7983 */ /* 0x000ea20000300800 */
[----:B------:R-:W-:-:S02]  /*92e20*/  IADD3 R22, P2, R22, R5, RZ ;  /* 0x0000000516167210 */ /* 0x000fc40007f5e0ff */
[----:B------:R-:W-:Y:S02]  /*92e30*/  IADD3 R19, P3, R19, R5, RZ ;  /* 0x0000000513137210 */ /* 0x000fe40007f7e0ff */
[----:B------:R-:W-:Y:S02]  /*92e40*/  IADD3.X R23, R23, R0, RZ, P2, !PT ;  /* 0x0000000017177210 */ /* 0x000fe400017fe4ff */
[----:B------:R-:W-:Y:S01]  /*92e50*/  ISETP.GT.AND P2, PT, R4, 0xf, PT ;  /* 0x0000000f0400780c */ /* 0x000fe20003f44270 */
[----:B------:R-:W-:Y:S01]  /*92e60*/  IMAD.X R21, R21, 0x1, R0, P3 ;  /* 0x0000000115157824 */ /* 0x000fe200018e0600 */
[----:B------:R1:W-:Y:S02]  /*92e70*/  STL [R1+0x2b0c], R22 ;  /* 0x002b0c1601007387 */ /* 0x0003e40000100800 */
[----:B------:R-:W-:Y:S02]  /*92e80*/  SEL R9, RZ, 0x4, !P2 ;  /* 0x00000004ff097807 */ /* 0x000fe40005000000 */
[----:B------:R1:W-:Y:S04]  /*92e90*/  STL [R1+0x2b08], R23 ;  /* 0x002b081701007387 */ /* 0x0003e80000100800 */
[----:B------:R1:W-:Y:S01]  /*92ea0*/  LDGSTS.E [R3+0x4008], desc[UR60][R22.64], P1 ;  /* 0x0400800016037fae */ /* 0x0003e2000892187c */
[----:B------:R-:W-:-:S03]  /*92eb0*/  SEL R9, R9, RZ, !P0 ;  /* 0x000000ff09097207 */ /* 0x000fc60004000000 */
[----:B------:R-:W-:Y:S04]  /*92ec0*/  STL [R1+0x2b14], R19 ;  /* 0x002b141301007387 */ /* 0x000fe80000100800 */
[----:B------:R1:W-:Y:S01]  /*92ed0*/  STL [R1+0x2b10], R21 ;  /* 0x002b101501007387 */ /* 0x0003e20000100800 */
[----:B------:R-:W-:Y:S01]  /*92ee0*/  ISETP.NE.U32.AND P2, PT, R9, RZ, PT ;  /* 0x000000ff0900720c */ /* 0x000fe20003f45070 */
[----:B-1----:R-:W-:Y:S01]  /*92ef0*/  IMAD.MOV.U32 R22, RZ, RZ, R19 ;  /* 0x000000ffff167224 */ /* 0x002fe200078e0013 */
[----:B------:R-:W-:-:S05]  /*92f00*/  MOV R23, R21 ;  /* 0x0000001500177202 */ /* 0x000fca0000000f00 */
[----:B------:R-:W-:Y:S04]  /*92f10*/  LDGSTS.E [R3+0x8008], desc[UR60][R22.64], P1 ;  /* 0x0800800016037fae */ /* 0x000fe8000892187c */
[----:B------:R-:W2:Y:S04]  /*92f20*/  LDL.LU R23, [R1+0x2b38] ;  /* 0x002b380001177983 */ /* 0x000ea80000300800 */
[----:B------:R-:W2:Y:S04]  /*92f30*/  LDL.LU R22, [R1+0x2b3c] ;  /* 0x002b3c0001167983 */ /* 0x000ea80000300800 */
[----:B------:R-:W2:Y:S04]  /*92f40*/  LDL.LU R21, [R1+0x2ec0] ;  /* 0x002ec00001157983 */ /* 0x000ea80000300800 */
[----:B------:R-:W2:Y:S01]  /*92f50*/  LDL.LU R19, [R1+0x2ec4] ;  /* 0x002ec40001137983 */ /* 0x000ea20000300800 */
[----:B----4-:R-:W-:-:S02]  /*92f60*/  IADD3 R16, P3, R16, R5, RZ ;  /* 0x0000000510107210 */ /* 0x010fc40007f7e0ff */
[----:B------:R-:W-:-:S03]  /*92f70*/  IADD3 R11, P4, R11, R5, RZ ;  /* 0x000000050b0b7210 */ /* 0x000fc60007f9e0ff */
[--C-:B------:R-:W-:Y:S02]  /*92f80*/  IMAD.X R17, R17, 0x1, R0.reuse, P3 ;  /* 0x0000000111117824 */ /* 0x100fe400018e0600 */
[----:B------:R-:W-:Y:S01]  /*92f90*/  IMAD.X R12, R12, 0x1, R0, P4 ;  /* 0x000000010c0c7824 */ /* 0x000fe200020e0600 */
[----:B------:R1:W-:Y:S04]  /*92fa0*/  STL [R1+0x2b1c], R16 ;  /* 0x002b1c1001007387 */ /* 0x0003e80000100800 */
[----:B------:R4:W-:Y:S04]  /*92fb0*/  STL [R1+0x2b18], R17 ;  /* 0x002b181101007387 */ /* 0x0009e80000100800 */
[----:B------:R1:W-:Y:S04]  /*92fc0*/  LDGSTS.E [R3+0xc008], desc[UR60][R16.64], P1 ;  /* 0x0c00800010037fae */ /* 0x0003e8000892187c */
[----:B------:R-:W-:Y:S04]  /*92fd0*/  STL [R1+0x2b24], R11 ;  /* 0x002b240b01007387 */ /* 0x000fe80000100800 */
[----:B------:R4:W-:Y:S01]  /*92fe0*/  STL [R1+0x2b20], R12 ;  /* 0x002b200c01007387 */ /* 0x0009e20000100800 */
[----:B-1----:R-:W-:Y:S01]  /*92ff0*/  MOV R16, R11 ;  /* 0x0000000b00107202 */ /* 0x002fe20000000f00 */
[----:B----4-:R-:W-:-:S05]  /*93000*/  IMAD.MOV.U32 R17, RZ, RZ, R12 ;  /* 0x000000ffff117224 */ /* 0x010fca00078e000c */
[----:B------:R-:W-:Y:S04]  /*93010*/  LDGSTS.E [R3+0xc], desc[UR60][R16.64], P2 ;  /* 0x0000c00010037fae */ /* 0x000fe8000912187c */
[----:B------:R-:W4:Y:S04]  /*93020*/  LDL.LU R17, [R1+0x2ec8] ;  /* 0x002ec80001117983 */ /* 0x000f280000300800 */
[----:B------:R-:W4:Y:S04]  /*93030*/  LDL.LU R16, [R1+0x2ecc] ;  /* 0x002ecc0001107983 */ /* 0x000f280000300800 */
[----:B------:R-:W4:Y:S04]  /*93040*/  LDL.LU R12, [R1+0x2ed0] ;  /* 0x002ed000010c7983 */ /* 0x000f280000300800 */
[----:B------:R-:W4:Y:S01]  /*93050*/  LDL.LU R11, [R1+0x2ed4] ;  /* 0x002ed400010b7983 */ /* 0x000f220000300800 */
[----:B---3--:R-:W-:-:S02]  /*93060*/  IADD3 R15, P1, R15, R5, RZ ;  /* 0x000000050f0f7210 */ /* 0x008fc40007f3e0ff */
[----:B--2---:R-:W-:-:S03]  /*93070*/  IADD3 R13, P3, R13, R5, RZ ;  /* 0x000000050d0d7210 */ /* 0x004fc60007f7e0ff */
[----:B------:R-:W-:Y:S01]  /*93080*/  IMAD.X R20, R20, 0x1, R0, P1 ;  /* 0x0000000114147824 */ /* 0x000fe200008e0600 */
[----:B------:R-:W-:Y:S01]  /*93090*/  IADD3.X R14, R14, R0, RZ, P3, !PT ;  /* 0x000000000e0e7210 */ /* 0x000fe20001ffe4ff */
[----:B------:R1:W-:Y:S04]  /*930a0*/  STL [R1+0x2b2c], R15 ;  /* 0x002b2c0f01007387 */ /* 0x0003e80000100800 */
[----:B------:R2:W-:Y:S01]  /*930b0*/  STL [R1+0x2b28], R20 ;  /* 0x002b281401007387 */ /* 0x0005e20000100800 */
[----:B------:R-:W-:-:S03]  /*930c0*/  IMAD.MOV.U32 R84, RZ, RZ, R15 ;  /* 0x000000ffff547224 */ /* 0x000fc600078e000f */
[----:B------:R-:W-:Y:S01]  /*930d0*/  STL [R1+0x2b34], R13 ;  /* 0x002b340d01007387 */ /* 0x000fe20000100800 */
[----:B------:R-:W-:-:S03]  /*930e0*/  IMAD.MOV.U32 R85, RZ, RZ, R20 ;  /* 0x000000ffff557224 */ /* 0x000fc600078e0014 */
[----:B------:R3:W-:Y:S01]  /*930f0*/  STL [R1+0x2b30], R14 ;  /* 0x002b300e01007387 */ /* 0x0007e20000100800 */
[----:B------:R-:W-:-:S03]  /*93100*/  ISETP.GT.AND P1, PT, R4, 0x2c, PT ;  /* 0x0000002c0400780c */ /* 0x000fc60003f24270 */
[----:B------:R-:W-:Y:S01]  /*93110*/  LDGSTS.E [R3+0x400c], desc[UR60][R84.64], P2 ;  /* 0x0400c00054037fae */ /* 0x000fe2000912187c */
[----:B-1----:R-:W-:-:S03]  /*93120*/  MOV R15, R14 ;  /* 0x0000000e000f7202 */ /* 0x002fc60000000f00 */
[----:B--2---:R-:W2:Y:S01]  /*93130*/  LDL.LU R20, [R1+0x2ed8] ;  /* 0x002ed80001147983 */ /* 0x004ea20000300800 */
[----:B---3--:R-:W-:Y:S01]  /*93140*/  IMAD.MOV.U32 R14, RZ, RZ, R13 ;  /* 0x000000ffff0e7224 */ /* 0x008fe200078e000d */
[----:B------:R-:W-:-:S04]  /*93150*/  SEL R9, RZ, 0x4, !P1 ;  /* 0x00000004ff097807 */ /* 0x000fc80004800000 */
[----:B------:R-:W-:Y:S01]  /*93160*/  LDGSTS.E [R3+0x800c], desc[UR60][R14.64], P2 ;  /* 0x0800c0000e037fae */ /* 0x000fe2000912187c */
[----:B------:R-:W-:-:S03]  /*93170*/  SEL R9, R9, RZ, !P0 ;  /* 0x000000ff09097207 */ /* 0x000fc60004000000 */
[----:B------:R-:W3:Y:S04]  /*93180*/  LDL.LU R15, [R1+0x2edc] ;  /* 0x002edc00010f7983 */ /* 0x000ee80000300800 */
[----:B------:R-:W2:Y:S04]  /*93190*/  LDL.LU R14, [R1+0x2ee0] ;  /* 0x002ee000010e7983 */ /* 0x000ea80000300800 */
[----:B------:R-:W2:Y:S01]  /*931a0*/  LDL.LU R13, [R1+0x2ee4] ;  /* 0x002ee400010d7983 */ /* 0x000ea20000300800 */
[----:B------:R-:W-:Y:S02]  /*931b0*/  ISETP.NE.U32.AND P1, PT, R9, RZ, PT ;  /* 0x000000ff0900720c */ /* 0x000fe40003f25070 */
[----:B------:R-:W-:-:S02]  /*931c0*/  IADD3 R22, P3, R22, R5, RZ ;  /* 0x0000000516167210 */ /* 0x000fc40007f7e0ff */
[----:B------:R-:W-:-:S03]  /*931d0*/  IADD3 R19, P4, R19, R5, RZ ;  /* 0x0000000513137210 */ /* 0x000fc60007f9e0ff */
[----:B------:R-:W-:Y:S01]  /*931e0*/  IMAD.X R23, R23, 0x1, R0, P3 ;  /* 0x0000000117177824 */ /* 0x000fe200018e0600 */
[----:B------:R-:W-:Y:S01]  /*931f0*/  IADD3.X R21, R21, R0, RZ, P4, !PT ;  /* 0x0000000015157210 */ /* 0x000fe200027fe4ff */
[----:B------:R1:W-:Y:S04]  /*93200*/  STL [R1+0x2b3c], R22 ;  /* 0x002b3c1601007387 */ /* 0x0003e80000100800 */
[----:B------:R1:W-:Y:S04]  /*93210*/  STL [R1+0x2b38], R23 ;  /* 0x002b381701007387 */ /* 0x0003e80000100800 */
[----:B------:R1:W-:Y:S04]  /*93220*/  LDGSTS.E [R3+0xc00c], desc[UR60][R22.64], P2 ;  /* 0x0c00c00016037fae */ /* 0x0003e8000912187c */
[----:B------:R-:W-:Y:S04]  /*93230*/  STL [R1+0x2ec4], R19 ;  /* 0x002ec41301007387 */ /* 0x000fe80000100800 */
[----:B------:R1:W-:Y:S02]  /*93240*/  STL [R1+0x2ec0], R21 ;  /* 0x002ec01501007387 */ /* 0x0003e40000100800 */
[----:B-1----:R-:W-:-:S02]  /*93250*/  IMAD.MOV.U32 R22, RZ, RZ, R19 ;  /* 0x000000ffff167224 */ /* 0x002fc400078e0013 */
[----:B------:R-:W-:-:S05]  /*93260*/  IMAD.MOV.U32 R23, RZ, RZ, R21 ;  /* 0x000000ffff177224 */ /* 0x000fca00078e0015 */
[----:B------:R-:W-:Y:S04]  /*93270*/  LDGSTS.E [R3+0x10000], desc[UR60][R22.64], P1 ;  /* 0x1000000016037fae */ /* 0x000fe8000892187c */
[----:B------:R-:W2:Y:S04]  /*93280*/  LDL.LU R23, [R1+0x2ee8] ;  /* 0x002ee80001177983 */ /* 0x000ea80000300800 */
[----:B------:R-:W2:Y:S04]  /*93290*/  LDL.LU R22, [R1+0x2eec] ;  /* 0x002eec0001167983 */ /* 0x000ea80000300800 */
[----:B------:R-:W2:Y:S04]  /*932a0*/  LDL.LU R21, [R1+0x2ef0] ;  /* 0x002ef00001157983 */ /* 0x000ea80000300800 */
[----:B------:R-:W2:Y:S01]  /*932b0*/  LDL.LU R19, [R1+0x2ef4] ;  /* 0x002ef40001137983 */ /* 0x000ea20000300800 */
[----:B----4-:R-:W-:-:S02]  /*932c0*/  IADD3 R16, P2, R16, R5, RZ ;  /* 0x0000000510107210 */ /* 0x010fc40007f5e0ff */
[----:B------:R-:W-:Y:S02]  /*932d0*/  IADD3 R11, P3, R11, R5, RZ ;  /* 0x000000050b0b7210 */ /* 0x000fe40007f7e0ff */
[----:B------:R-:W-:-:S03]  /*932e0*/  IADD3.X R17, R17, R0, RZ, P2, !PT ;  /* 0x0000000011117210 */ /* 0x000fc600017fe4ff */
[----:B------:R-:W-:Y:S01]  /*932f0*/  IMAD.X R12, R12, 0x1, R0, P3 ;  /* 0x000000010c0c7824 */ /* 0x000fe200018e0600 */
[----:B------:R1:W-:Y:S04]  /*93300*/  STL [R1+0x2ecc], R16 ;  /* 0x002ecc1001007387 */ /* 0x0003e80000100800 */
[----:B------:R4:W-:Y:S04]  /*93310*/  STL [R1+0x2ec8], R17 ;  /* 0x002ec81101007387 */ /* 0x0009e80000100800 */
[----:B------:R1:W-:Y:S04]  /*93320*/  LDGSTS.E [R3+0x14000], desc[UR60][R16.64], P1 ;  /* 0x1400000010037fae */ /* 0x0003e8000892187c */
[----:B------:R-:W-:Y:S04]  /*93330*/  STL [R1+0x2ed4], R11 ;  /* 0x002ed40b01007387 */ /* 0x000fe80000100800 */
[----:B------:R4:W-:Y:S01]  /*93340*/  STL [R1+0x2ed0], R12 ;  /* 0x002ed00c01007387 */ /* 0x0009e20000100800 */
[----:B-1----:R-:W-:Y:S01]  /*93350*/  IMAD.MOV.U32 R16, RZ, RZ, R11 ;  /* 0x000000ffff107224 */ /* 0x002fe200078e000b */
[----:B----4-:R-:W-:-:S05]  /*93360*/  MOV R17, R12 ;  /* 0x0000000c00117202 */ /* 0x010fca0000000f00 */
[----:B------:R-:W-:Y:S04]  /*93370*/  LDGSTS.E [R3+0x18000], desc[UR60][R16.64], P1 ;  /* 0x1800000010037fae */ /* 0x000fe8000892187c */
[----:B------:R-:W4:Y:S04]  /*93380*/  LDL.LU R17, [R1+0x2ef8] ;  /* 0x002ef80001117983 */ /* 0x000f280000300800 */
[----:B------:R-:W4:Y:S04]  /*93390*/  LDL.LU R16, [R1+0x2efc] ;  /* 0x002efc0001107983 */ /* 0x000f280000300800 */
[----:B------:R-:W4:Y:S04]  /*933a0*/  LDL.LU R12, [R1+0x2f00] ;  /* 0x002f0000010c7983 */ /* 0x000f280000300800 */
[----:B------:R-:W4:Y:S01]  /*933b0*/  LDL.LU R11, [R1+0x2f04] ;  /* 0x002f0400010b7983 */ /* 0x000f220000300800 */
[----:B------:R-:W-:-:S04]  /*933c0*/  ISETP.GT.AND P2, PT, R4, 0x2d, PT ;  /* 0x0000002d0400780c */ /* 0x000fc80003f44270 */
[----:B------:R-:W-:Y:S02]  /*933d0*/  SEL R9, RZ, 0x4, !P2 ;  /* 0x00000004ff097807 */ /* 0x000fe40005000000 */
[-C--:B---3--:R-:W-:Y:S02]  /*933e0*/  IADD3 R15, P3, R15, R5.reuse, RZ ;  /* 0x000000050f0f7210 */ /* 0x088fe40007f7e0ff */
[----:B--2---:R-:W-:Y:S02]  /*933f0*/  IADD3 R13, P4, R13, R5, RZ ;  /* 0x000000050d0d7210 */ /* 0x004fe40007f9e0ff */
[----:B------:R-:W-:Y:S01]  /*93400*/  SEL R9, R9, RZ, !P0 ;  /* 0x000000ff09097207 */ /* 0x000fe20004000000 */
[----:B------:R-:W-:-:S03]  /*93410*/  IMAD.X R20, R20, 0x1, R0, P3 ;  /* 0x0000000114147824 */ /* 0x000fc600018e0600 */
[----:B------:R-:W-:Y:S01]  /*93420*/  ISETP.NE.U32.AND P2, PT, R9, RZ, PT ;  /* 0x000000ff0900720c */ /* 0x000fe20003f45070 */
[----:B------:R-:W-:Y:S01]  /*93430*/  IMAD.X R14, R14, 0x1, R0, P4 ;  /* 0x000000010e0e7824 */ /* 0x000fe200020e0600 */
[----:B------:R1:W-:Y:S04]  /*93440*/  STL [R1+0x2edc], R15 ;  /* 0x002edc0f01007387 */ /* 0x0003e80000100800 */
[----:B------:R2:W-:Y:S01]  /*93450*/  STL [R1+0x2ed8], R20 ;  /* 0x002ed81401007387 */ /* 0x0005e20000100800 */
[----:B------:R-:W-:-:S03]  /*93460*/  MOV R84, R15 ;  /* 0x0000000f00547202 */ /* 0x000fc60000000f00 */
[----:B------:R-:W-:Y:S01]  /*93470*/  STL [R1+0x2ee4], R13 ;  /* 0x002ee40d01007387 */ /* 0x000fe20000100800 */
[----:B------:R-:W-:-:S03]  /*93480*/  IMAD.MOV.U32 R85, RZ, RZ, R20 ;  /* 0x000000ffff557224 */ /* 0x000fc600078e0014 */
[----:B------:R3:W-:Y:S04]  /*93490*/  STL [R1+0x2ee0], R14 ;  /* 0x002ee00e01007387 */ /* 0x0007e80000100800 */
[----:B------:R-:W-:Y:S01]  /*934a0*/  LDGSTS.E [R3+0x1c000], desc[UR60][R84.64], P1 ;  /* 0x1c00000054037fae */ /* 0x000fe2000892187c */
[----:B-1----:R-:W-:-:S03]  /*934b0*/  IMAD.MOV.U32 R15, RZ, RZ, R14 ;  /* 0x000000ffff0f7224 */ /* 0x002fc600078e000e */
[----:B--2---:R-:W2:Y:S01]  /*934c0*/  LDL.LU R20, [R1+0x2f08] ;  /* 0x002f080001147983 */ /* 0x004ea20000300800 */
[----:B---3--:R-:W-:-:S05]  /*934d0*/  MOV R14, R13 ;  /* 0x0000000d000e7202 */ /* 0x008fca0000000f00 */
[----:B------:R-:W-:Y:S04]  /*934e0*/  LDGSTS.E [R3+0x10004], desc[UR60][R14.64], P2 ;  /* 0x100040000e037fae */ /* 0x000fe8000912187c */
[----:B------:R-:W3:Y:S04]  /*934f0*/  LDL.LU R15, [R1+0x2f0c] ;  /* 0x002f0c00010f7983 */ /* 0x000ee80000300800 */
[----:B------:R-:W2:Y:S04]  /*93500*/  LDL.LU R14, [R1+0x2f10] ;  /* 0x002f1000010e7983 */ /* 0x000ea80000300800 */
[----:B------:R-:W2:Y:S01]  /*93510*/  LDL.LU R13, [R1+0x2f14] ;  /* 0x002f1400010d7983 */ /* 0x000ea20000300800 */
[----:B------:R-:W-:-:S02]  /*93520*/  IADD3 R22, P1, R22, R5, RZ ;  /* 0x0000000516167210 */ /* 0x000fc40007f3e0ff */
[----:B------:R-:W-:-:S03]  /*93530*/  IADD3 R19, P3, R19, R5, RZ ;  /* 0x0000000513137210 */ /* 0x000fc60007f7e0ff */
[--C-:B------:R-:W-:Y:S01]  /*93540*/  IMAD.X R23, R23, 0x1, R0.reuse, P1 ;  /* 0x0000000117177824 */ /* 0x100fe200008e0600 */
[----:B------:R-:W-:Y:S01]  /*93550*/  ISETP.GT.AND P1, PT, R4, 0x2e, PT ;  /* 0x0000002e0400780c */ /* 0x000fe20003f24270 */
[----:B------:R-:W-:Y:S01]  /*93560*/  IMAD.X R21, R21, 0x1, R0, P3 ;  /* 0x0000000115157824 */ /* 0x000fe200018e0600 */
[----:B------:R1:W-:Y:S04]  /*93570*/  STL [R1+0x2eec], R22 ;  /* 0x002eec1601007387 */ /* 0x0003e80000100800 */
[----:B------:R1:W-:Y:S04]  /*93580*/  STL [R1+0x2ee8], R23 ;  /* 0x002ee81701007387 */ /* 0x0003e80000100800 */
[----:B------:R1:W-:Y:S01]  /*93590*/  LDGSTS.E [R3+0x14004], desc[UR60][R22.64], P2 ;  /* 0x1400400016037fae */ /* 0x0003e2000912187c */
[----:B------:R-:W-:-:S03]  /*935a0*/  SEL R9, RZ, 0x4, !P1 ;  /* 0x00000004ff097807 */ /* 0x000fc60004800000 */
[----:B------:R-:W-:Y:S04]  /*935b0*/  STL [R1+0x2ef4], R19 ;  /* 0x002ef41301007387 */ /* 0x000fe80000100800 */
[----:B------:R1:W-:Y:S01]  /*935c0*/  STL [R1+0x2ef0], R21 ;  /* 0x002ef01501007387 */ /* 0x0003e20000100800 */
[----:B------:R-:W-:Y:S02]  /*935d0*/  SEL R9, R9, RZ, !P0 ;  /* 0x000000ff09097207 */ /* 0x000fe40004000000 */
[----:B-1----:R-:W-:Y:S01]  /*935e0*/  MOV R22, R19 ;  /* 0x0000001300167202 */ /* 0x002fe20000000f00 */
[----:B------:R-:W-:Y:S01]  /*935f0*/  IMAD.MOV.U32 R23, RZ, RZ, R21 ;  /* 0x000000ffff177224 */ /* 0x000fe200078e0015 */
[----:B------:R-:W-:-:S04]  /*93600*/  ISETP.NE.U32.AND P1, PT, R9, RZ, PT ;  /* 0x000000ff0900720c */ /* 0x000fc80003f25070 */
[----:B------:R-:W-:Y:S04]  /*93610*/  LDGSTS.E [R3+0x18004], desc[UR60][R22.64], P2 ;  /* 0x1800400016037fae */ /* 0x000fe8000912187c */
[----:B------:R-:W2:Y:S04]  /*93620*/  LDL.LU R23, [R1+0x2f18] ;  /* 0x002f180001177983 */ /* 0x000ea80000300800 */
[----:B------:R-:W2:Y:S04]  /*93630*/  LDL.LU R22, [R1+0x2f1c] ;  /* 0x002f1c0001167983 */ /* 0x000ea80000300800 */
[----:B------:R-:W2:Y:S04]  /*93640*/  LDL.LU R21, [R1+0x2f20] ;  /* 0x002f200001157983 */ /* 0x000ea80000300800 */
[----:B------:R-:W2:Y:S01]  /*93650*/  LDL.LU R19, [R1+0x2f24] ;  /* 0x002f240001137983 */ /* 0x000ea20000300800 */
        /* <DEDUP_REMOVED lines=16> */
[----:B---3--:R-:W-:-:S02]  /*93760*/  IADD3 R15, P2, R15, R5, RZ ;  /* 0x000000050f0f7210 */ /* 0x008fc40007f5e0ff */
[----:B--2---:R-:W-:Y:S02]  /*93770*/  IADD3 R13, P3, R13, R5, RZ ;  /* 0x000000050d0d7210 */ /* 0x004fe40007f7e0ff */
[----:B------:R-:W-:Y:S01]  /*93780*/  IADD3.X R20, R20, R0, RZ, P2, !PT ;  /* 0x0000000014147210 */ /* 0x000fe200017fe4ff */
[----:B------:R1:W-:Y:S02]  /*93790*/  STL [R1+0x2f0c], R15 ;  /* 0x002f0c0f01007387 */ /* 0x0003e40000100800 */
[----:B------:R-:W-:Y:S02]  /*937a0*/  IMAD.X R14, R14, 0x1, R0, P3 ;  /* 0x000000010e0e7824 */ /* 0x000fe400018e0600 */
[----:B------:R-:W-:Y:S01]  /*937b0*/  IMAD.MOV.U32 R84, RZ, RZ, R15 ;  /* 0x000000ffff547224 */ /* 0x000fe200078e000f */
[----:B------:R2:W-:Y:S04]  /*937c0*/  STL [R1+0x2f08], R20 ;  /* 0x002f081401007387 */ /* 0x0005e80000100800 */
[----:B------:R-:W-:Y:S01]  /*937d0*/  STL [R1+0x2f14], R13 ;  /* 0x002f140d01007387 */ /* 0x000fe20000100800 */
[----:B------:R-:W-:-:S03]  /*937e0*/  MOV R85, R20 ;  /* 0x0000001400557202 */ /* 0x000fc60000000f00 */
[----:B------:R3:W-:Y:S01]  /*937f0*/  STL [R1+0x2f10], R14 ;  /* 0x002f100e01007387 */ /* 0x0007e20000100800 */
[----:B-1----:R-:W-:Y:S01]  /*93800*/  IMAD.MOV.U32 R15, RZ, RZ, R14 ;  /* 0x000000ffff0f7224 */ /* 0x002fe200078e000e */
[----:B------:R-:W-:Y:S02]  /*93810*/  ISETP.GT.AND P2, PT, R4, 0x2f, PT ;  /* 0x0000002f0400780c */ /* 0x000fe40003f44270 */
[----:B------:R-:W-:Y:S04]  /*93820*/  LDGSTS.E [R3+0x14008], desc[UR60][R84.64], P1 ;  /* 0x1400800054037fae */ /* 0x000fe8000892187c */
        /* <DEDUP_REMOVED lines=10> */
[----:B------:R-:W-:Y:S02]  /*938d0*/  IADD3 R19, P4, R19, R5, RZ ;  /* 0x0000000513137210 */ /* 0x000fe40007f9e0ff */
[----:B------:R-:W-:-:S03]  /*938e0*/  IADD3.X R23, R23, R0, RZ, P3, !PT ;  /* 0x0000000017177210 */ /* 0x000fc60001ffe4ff */
[----:B------:R-:W-:Y:S01]  /*938f0*/  IMAD.X R21, R21, 0x1, R0, P4 ;  /* 0x0000000115157824 */ /* 0x000fe200020e0600 */
[----:B------:R1:W-:Y:S04]  /*93900*/  STL [R1+0x2f1c], R22 ;  /* 0x002f1c1601007387 */ /* 0x0003e80000100800 */
[----:B------:R1:W-:Y:S04]  /*93910*/  STL [R1+0x2f18], R23 ;  /* 0x002f181701007387 */ /* 0x0003e80000100800 */
[----:B------:R1:W-:Y:S04]  /*93920*/  LDGSTS.E [R3+0x1c008], desc[UR60][R22.64], P1 ;  /* 0x1c00800016037fae */ /* 0x0003e8000892187c */
[----:B------:R-:W-:Y:S04]  /*93930*/  STL [R1+0x2f24], R19 ;  /* 0x002f241301007387 */ /* 0x000fe80000100800 */
[----:B------:R1:W-:Y:S02]  /*93940*/  STL [R1+0x2f20], R21 ;  /* 0x002f201501007387 */ /* 0x0003e40000100800 */
        /* <DEDUP_REMOVED lines=29> */
[----:B------:R-:W-:Y:S02]  /*93b20*/  ISETP.NE.U32.AND P1, PT, R9, RZ, PT ;  /* 0x000000ff0900720c */ /* 0x000fe40003f25070 */
[----:B------:R-:W-:Y:S01]  /*93b30*/  IADD3.X R14, R14, R0, RZ, P4, !PT ;  /* 0x000000000e0e7210 */ /* 0x000fe200027fe4ff */
[----:B------:R1:W-:Y:S04]  /*93b40*/  STL [R1+0x2f3c], R15 ;  /* 0x002f3c0f01007387 */ /* 0x0003e80000100800 */
[----:B------:R2:W-:Y:S01]  /*93b50*/  STL [R1+0x2f38], R20 ;  /* 0x002f381401007387 */ /* 0x0005e20000100800 */
[----:B------:R-:W-:-:S03]  /*93b60*/  IMAD.MOV.U32 R84, RZ, RZ, R15 ;  /* 0x000000ffff547224 */ /* 0x000fc600078e000f */
[----:B------:R-:W-:Y:S01]  /*93b70*/  STL [R1+0x32c4], R13 ;  /* 0x0032c40d01007387 */ /* 0x000fe20000100800 */
[----:B------:R-:W-:-:S03]  /*93b80*/  IMAD.MOV.U32 R85, RZ, RZ, R20 ;  /* 0x000000ffff557224 */ /* 0x000fc600078e0014 */
[----:B------:R3:W-:Y:S04]  /*93b90*/  STL [R1+0x32c0], R14 ;  /* 0x0032c00e01007387 */ /* 0x0007e80000100800 */
[----:B------:R-:W-:Y:S01]  /*93ba0*/  LDGSTS.E [R3+0x1c00c], desc[UR60][R84.64], P2 ;  /* 0x1c00c00054037fae */ /* 0x000fe2000912187c */
[----:B-1----:R-:W-:-:S03]  /*93bb0*/  MOV R15, R14 ;  /* 0x0000000e000f7202 */ /* 0x002fc60000000f00 */
[----:B--2---:R-:W2:Y:S01]  /*93bc0*/  LDL.LU R20, [R1+0x32e8] ;  /* 0x0032e80001147983 */ /* 0x004ea20000300800 */
[----:B---3--:R-:W-:-:S05]  /*93bd0*/  IMAD.MOV.U32 R14, RZ, RZ, R13 ;  /* 0x000000ffff0e7224 */ /* 0x008fca00078e000d */
[----:B------:R-:W-:Y:S04]  /*93be0*/  LDGSTS.E [R3+0x20000], desc[UR60][R14.64], P1 ;  /* 0x200000000e037fae */ /* 0x000fe8000892187c */
[----:B------:R-:W3:Y:S04]  /*93bf0*/  LDL.LU R15, [R1+0x32ec] ;  /* 0x0032ec00010f7983 */ /* 0x000ee80000300800 */
[----:B------:R-:W2:Y:S04]  /*93c00*/  LDL.LU R14, [R1+0x32f0] ;  /* 0x0032f000010e7983 */ /* 0x000ea80000300800 */
[----:B------:R-:W2:Y:S01]  /*93c10*/  LDL.LU R13, [R1+0x32f4] ;  /* 0x0032f400010d7983 */ /* 0x000ea20000300800 */
[----:B------:R-:W-:-:S02]  /*93c20*/  IADD3 R22, P2, R22, R5, RZ ;  /* 0x0000000516167210 */ /* 0x000fc40007f5e0ff */
[----:B------:R-:W-:-:S03]  /*93c30*/  IADD3 R19, P3, R19, R5, RZ ;  /* 0x0000000513137210 */ /* 0x000fc60007f7e0ff */
[----:B------:R-:W-:Y:S01]  /*93c40*/  IMAD.X R23, R23, 0x1, R0, P2 ;  /* 0x0000000117177824 */ /* 0x000fe200010e0600 */
[----:B------:R-:W-:Y:S02]  /*93c50*/  ISETP.GT.AND P2, PT, R4, 0x4d, PT ;  /* 0x0000004d0400780c */ /* 0x000fe40003f44270 */
[----:B------:R-:W-:Y:S01]  /*93c60*/  IADD3.X R21, R21, R0, RZ, P3, !PT ;  /* 0x0000000015157210 */ /* 0x000fe20001ffe4ff */
[----:B------:R1:W-:Y:S04]  /*93c70*/  STL [R1+0x32cc], R22 ;  /* 0x0032cc1601007387 */ /* 0x0003e80000100800 */
[----:B------:R1:W-:Y:S01]  /*93c80*/  STL [R1+0x32c8], R23 ;  /* 0x0032c81701007387 */ /* 0x0003e20000100800 */
[----:B------:R-:W-:-:S03]  /*93c90*/  SEL R9, RZ, 0x4, !P2 ;  /* 0x00000004ff097807 */ /* 0x000fc60005000000 */
[----:B------:R1:W-:Y:S04]  /*93ca0*/  LDGSTS.E [R3+0x24000], desc[UR60][R22.64], P1 ;  /* 0x2400000016037fae */ /* 0x0003e8000892187c */
        /* <DEDUP_REMOVED lines=27> */
[----:B---3--:R-:W-:-:S02]  /*93e60*/  IADD3 R15, P1, R15, R5, RZ ;  /* 0x000000050f0f7210 */ /* 0x008fc40007f3e0ff */
[----:B--2---:R-:W-:-:S03]  /*93e70*/  IADD3 R13, P3, R13, R5, RZ ;  /* 0x000000050d0d7210 */ /* 0x004fc60007f7e0ff */
[--C-:B------:R-:W-:Y:S02]  /*93e80*/  IMAD.X R20, R20, 0x1, R0.reuse, P1 ;  /* 0x0000000114147824 */ /* 0x100fe400008e0600 */
[----:B------:R-:W-:Y:S01]  /*93e90*/  IMAD.X R14, R14, 0x1, R0, P3 ;  /* 0x000000010e0e7824 */ /* 0x000fe200018e0600 */
[----:B------:R1:W-:Y:S04]  /*93ea0*/  STL [R1+0x32ec], R15 ;  /* 0x0032ec0f01007387 */ /* 0x0003e80000100800 */
[----:B------:R2:W-:Y:S01]  /*93eb0*/  STL [R1+0x32e8], R20 ;  /* 0x0032e81401007387 */ /* 0x0005e20000100800 */
[----:B------:R-:W-:-:S03]  /*93ec0*/  MOV R84, R15 ;  /* 0x0000000f00547202 */ /* 0x000fc60000000f00 */
[----:B------:R-:W-:Y:S01]  /*93ed0*/  STL [R1+0x32f4], R13 ;  /* 0x0032f40d01007387 */ /* 0x000fe20000100800 */
[----:B------:R-:W-:-:S03]  /*93ee0*/  IMAD.MOV.U32 R85, RZ, RZ, R20 ;  /* 0x000000ffff557224 */ /* 0x000fc600078e0014 */
[----:B------:R3:W-:Y:S01]  /*93ef0*/  STL [R1+0x32f0], R14 ;  /* 0x0032f00e01007387 */ /* 0x0007e20000100800 */
[----:B------:R-:W-:-:S03]  /*93f00*/  ISETP.GT.AND P1, PT, R4, 0x4e, PT ;  /* 0x0000004e0400780c */ /* 0x000fc60003f24270 */
[----:B------:R-:W-:Y:S01]  /*93f10*/  LDGSTS.E [R3+0x24004], desc[UR60][R84.64], P2 ;  /* 0x2400400054037fae */ /* 0x000fe2000912187c */
[----:B-1----:R-:W-:-:S03]  /*93f20*/  IMAD.MOV.U32 R15, RZ, RZ, R14 ;  /* 0x000000ffff0f7224 */ /* 0x002fc600078e000e */
[----:B--2---:R-:W2:Y:S01]  /*93f30*/  LDL.LU R20, [R1+0x3318] ;  /* 0x0033180001147983 */ /* 0x004ea20000300800 */
[----:B---3--:R-:W-:Y:S02]  /*93f40*/  MOV R14, R13 ;  /* 0x0000000d000e7202 */ /* 0x008fe40000000f00 */
[----:B------:R-:W-:-:S03]  /*93f50*/  SEL R9, RZ, 0x4, !P1 ;  /* 0x00000004ff097807 */ /* 0x000fc60004800000 */
        /* <DEDUP_REMOVED lines=8> */
[--C-:B------:R-:W-:Y:S02]  /*93fe0*/  IMAD.X R23, R23, 0x1, R0.reuse, P3 ;  /* 0x0000000117177824 */ /* 0x100fe400018e0600 */
        /* <DEDUP_REMOVED lines=33> */
[----:B------:R-:W-:Y:S02]  /*94200*/  SEL R9, R9, RZ, !P0 ;  /* 0x000000ff09097207 */ /* 0x000fe40004000000 */
[----:B------:R-:W-:Y:S02]  /*94210*/  IADD3.X R20, R20, R0, RZ, P3, !PT ;  /* 0x0000000014147210 */ /* 0x000fe40001ffe4ff */
[----:B------:R-:W-:Y:S01]  /*94220*/  ISETP.NE.U32.AND P2, PT, R9, RZ, PT ;  /* 0x000000ff0900720c */ /* 0x000fe20003f45070 */
        /* <DEDUP_REMOVED lines=19> */
[----:B------:R-:W-:-:S03]  /*94360*/  IMAD.X R21, R21, 0x1, R0, P3 ;  /* 0x0000000115157824 */ /* 0x000fc600018e0600 */
[----:B------:R-:W-:Y:S01]  /*94370*/  SEL R9, RZ, 0x4, !P1 ;  /* 0x00000004ff097807 */ /* 0x000fe20004800000 */
[----:B------:R1:W-:Y:S04]  /*94380*/  STL [R1+0x332c], R22 ;  /* 0x00332c1601007387 */ /* 0x0003e80000100800 */
        /* <DEDUP_REMOVED lines=59> */
[----:B------:R-:W-:Y:S04]  /*94740*/  STL [R1+0x36e0], R21 ;  /* 0x0036e01501007387 */ /* 0x000fe80000100800 */
[----:B------:R-:W2:Y:S04]  /*94750*/  LDL.LU R84, [R1+0x3708] ;  /* 0x0037080001547983 */ /* 0x000ea80000300800 */
[----:B------:R-:W2:Y:S01]  /*94760*/  LDL.LU R83, [R1+0x370c] ;  /* 0x00370c0001537983 */ /* 0x000ea20000300800 */
[----:B-1----:R-:W-:-:S02]  /*94770*/  IMAD.MOV.U32 R22, RZ, RZ, R19 ;  /* 0x000000ffff167224 */ /* 0x002fc400078e0013 */
[----:B------:R-:W-:-:S05]  /*94780*/  IMAD.MOV.U32 R23, RZ, RZ, R21 ;  /* 0x000000ffff177224 */ /* 0x000fca00078e0015 */
[----:B------:R-:W-:Y:S04]  /*94790*/  LDGSTS.E [R3+0x30004], desc[UR60][R22.64], P2 ;  /* 0x3000400016037fae */ /* 0x000fe8000912187c */
[----:B------:R-:W2:Y:S04]  /*947a0*/  LDL.LU R23, [R1+0x3710] ;  /* 0x0037100001177983 */ /* 0x000ea80000300800 */
[----:B------:R-:W2:Y:S01]  /*947b0*/  LDL.LU R22, [R1+0x3714] ;  /* 0x0037140001167983 */ /* 0x000ea20000300800 */
[-C--:B----4-:R-:W-:Y:S02]  /*947c0*/  IADD3 R16, P1, R16, R5.reuse, RZ ;  /* 0x0000000510107210 */ /* 0x090fe40007f3e0ff */
[----:B------:R-:W-:-:S02]  /*947d0*/  IADD3 R11, P3, R11, R5, RZ ;  /* 0x000000050b0b7210 */ /* 0x000fc40007f7e0ff */
[----:B------:R-:W-:Y:S01]  /*947e0*/  IADD3.X R17, R17, R0, RZ, P1, !PT ;  /* 0x0000000011117210 */ /* 0x000fe20000ffe4ff */
[----:B------:R-:W-:Y:S02]  /*947f0*/  STL [R1+0x36ec], R16 ;  /* 0x0036ec1001007387 */ /* 0x000fe40000100800 */
[----:B------:R-:W-:Y:S02]  /*94800*/  IMAD.X R12, R12, 0x1, R0, P3 ;  /* 0x000000010c0c7824 */ /* 0x000fe400018e0600 */
        /* <DEDUP_REMOVED lines=9> */
[----:B------:R-:W4:Y:S04]  /*948a0*/  LDL.LU R21, [R1+0x3720] ;  /* 0x0037200001157983 */ /* 0x000f280000300800 */
[----:B------:R-:W-:Y:S01]  /*948b0*/  LDGSTS.E [R3+0x38004], desc[UR60][R16.64], P2 ;  /* 0x3800400010037fae */ /* 0x000fe2000912187c */
[----:B------:R-:W-:-:S04]  /*948c0*/  SEL R9, RZ, 0x4, !P1 ;  /* 0x00000004ff097807 */ /* 0x000fc80004800000 */
[----:B------:R-:W-:-:S04]  /*948d0*/  SEL R9, R9, RZ, !P0 ;  /* 0x000000ff09097207 */ /* 0x000fc80004000000 */
[----:B------:R-:W-:Y:S01]  /*948e0*/  ISETP.NE.U32.AND P1, PT, R9, RZ, PT ;  /* 0x000000ff0900720c */ /* 0x000fe20003f25070 */
        /* <DEDUP_REMOVED lines=17> */
[----:B------:R-:W-:Y:S01]  /*94a00*/  LDGSTS.E [R3+0x30008], desc[UR60][R14.64], P1 ;  /* 0x300080000e037fae */ /* 0x000fe2000892187c */
[----:B------:R-:W-:-:S03]  /*94a10*/  IADD3 R83, P2, R83, R5, RZ ;  /* 0x0000000553537210 */ /* 0x000fc60007f5e0ff */
[----:B------:R-:W3:Y:S04]  /*94a20*/  LDL.LU R15, [R1+0x3734] ;  /* 0x00373400010f7983 */ /* 0x000ee80000300800 */
[----:B------:R-:W2:Y:S04]  /*94a30*/  LDL.LU R14, [R1+0x3738] ;  /* 0x00373800010e7983 */ /* 0x000ea80000300800 */
[----:B------:R-:W2:Y:S01]  /*94a40*/  LDL.LU R13, [R1+0x373c] ;  /* 0x00373c00010d7983 */ /* 0x000ea20000300800 */
[----:B------:R-:W-:-:S03]  /*94a50*/  IMAD.X R84, R84, 0x1, R0, P2 ;  /* 0x0000000154547824 */ /* 0x000fc600010e0600 */
[----:B------:R-:W-:Y:S01]  /*94a60*/  STL [R1+0x370c], R83 ;  /* 0x00370c5301007387 */ /* 0x000fe20000100800 */
[----:B------:R-:W-:-:S03]  /*94a70*/  IADD3 R22, P3, R22, R5, RZ ;  /* 0x0000000516167210 */ /* 0x000fc60007f7e0ff */
[----:B------:R1:W-:Y:S01]  /*94a80*/  STL [R1+0x3708], R84 ;  /* 0x0037085401007387 */ /* 0x0003e20000100800 */
[----:B------:R-:W-:Y:S01]  /*94a90*/  MOV R85, R84 ;  /* 0x0000005400557202 */ /* 0x000fe20000000f00 */
[----:B------:R-:W-:Y:S02]  /*94aa0*/  IMAD.X R23, R23, 0x1, R0, P3 ;  /* 0x0000000117177824 */ /* 0x000fe400018e0600 */
[----:B------:R4:W-:Y:S01]  /*94ab0*/  STL [R1+0x3714], R22 ;  /* 0x0037141601007387 */ /* 0x0009e20000100800 */
[----:B-1----:R-:W-:-:S03]  /*94ac0*/  IMAD.MOV.U32 R84, RZ, RZ, R83 ;  /* 0x000000ffff547224 */ /* 0x002fc600078e0053 */
[----:B------:R1:W-:Y:S04]  /*94ad0*/  STL [R1+0x3710], R23 ;  /* 0x0037101701007387 */ /* 0x0003e80000100800 */
[----:B------:R-:W-:Y:S04]  /*94ae0*/  LDGSTS.E [R3+0x34008], desc[UR60][R84.64], P1 ;  /* 0x3400800054037fae */ /* 0x000fe8000892187c */
[----:B------:R1:W-:Y:S01]  /*94af0*/  LDGSTS.E [R3+0x38008], desc[UR60][R22.64], P1 ;  /* 0x3800800016037fae */ /* 0x0003e2000892187c */
[----:B----4-:R-:W-:-:S05]  /*94b00*/  IADD3 R11, P3, R11, R5, RZ ;  /* 0x000000050b0b7210 */ /* 0x010fca0007f7e0ff */
[----:B------:R-:W-:Y:S01]  /*94b10*/  IMAD.X R12, R12, 0x1, R0, P3 ;  /* 0x000000010c0c7824 */ /* 0x000fe200018e0600 */
[----:B------:R4:W-:Y:S01]  /*94b20*/  STL [R1+0x371c], R11 ;  /* 0x00371c0b01007387 */ /* 0x0009e20000100800 */
[----:B-1----:R-:W-:-:S03]  /*94b30*/  MOV R22, R11 ;  /* 0x0000000b00167202 */ /* 0x002fc60000000f00 */
[----:B------:R1:W-:Y:S01]  /*94b40*/  STL [R1+0x3718], R12 ;  /* 0x0037180c01007387 */ /* 0x0003e20000100800 */
[----:B------:R-:W-:-:S03]  /*94b50*/  IMAD.MOV.U32 R23, RZ, RZ, R12 ;  /* 0x000000ffff177224 */ /* 0x000fc600078e000c */
[----:B----4-:R-:W4:Y:S01]  /*94b60*/  LDL.LU R11, [R1+0x2b44] ;  /* 0x002b4400010b7983 */ /* 0x010f220000300800 */
[----:B------:R-:W-:-:S03]  /*94b70*/  ISETP.GT.AND P2, PT, R4, 0x6f, PT ;  /* 0x0000006f0400780c */ /* 0x000fc60003f44270 */
[----:B------:R1:W-:Y:S04]  /*94b80*/  LDGSTS.E [R3+0x3c008], desc[UR60][R22.64], P1 ;  /* 0x3c00800016037fae */ /* 0x0003e8000892187c */
[----:B-1----:R-:W4:Y:S01]  /*94b90*/  LDL.LU R12, [R1+0x2b40] ;  /* 0x002b4000010c7983 */ /* 0x002f220000300800 */
[----:B------:R-:W-:Y:S02]  /*94ba0*/  SEL R9, RZ, 0x4, !P2 ;  /* 0x00000004ff097807 */ /* 0x000fe40005000000 */
[-C--:B------:R-:W-:Y:S02]  /*94bb0*/  IADD3 R17, P1, R17, R5.reuse, RZ ;  /* 0x0000000511117210 */ /* 0x080fe40007f3e0ff */
[----:B------:R-:W-:Y:S02]  /*94bc0*/  SEL R9, R9, RZ, !P0 ;  /* 0x000000ff09097207 */ /* 0x000fe40004000000 */
[----:B------:R-:W-:-:S02]  /*94bd0*/  IADD3 R16, P3, R16, R5, RZ ;  /* 0x0000000510107210 */ /* 0x000fc40007f7e0ff */
[----:B------:R-:W-:Y:S01]  /*94be0*/  ISETP.NE.U32.AND P2, PT, R9, RZ, PT ;  /* 0x000000ff0900720c */ /* 0x000fe20003f45070 */
[----:B------:R-:W-:Y:S01]  /*94bf0*/  IMAD.X R21, R21, 0x1, R0, P1 ;  /* 0x0000000115157824 */ /* 0x000fe200008e0600 */
[----:B------:R-:W-:Y:S01]  /*94c00*/  IADD3.X R19, R19, R0, RZ, P3, !PT ;  /* 0x0000000013137210 */ /* 0x000fe20001ffe4ff */
[----:B------:R-:W-:Y:S01]  /*94c10*/  IMAD.MOV.U32 R22, RZ, RZ, R17 ;  /* 0x000000ffff167224 */ /* 0x000fe200078e0011 */
[----:B------:R1:W-:Y:S01]  /*94c20*/  STL [R1+0x3724], R17 ;  /* 0x0037241101007387 */ /* 0x0003e20000100800 */
[----:B------:R-:W-:-:S03]  /*94c30*/  IMAD.MOV.U32 R23, RZ, RZ, R21 ;  /* 0x000000ffff177224 */ /* 0x000fc600078e0015 */
[----:B------:R-:W-:Y:S04]  /*94c40*/  STL [R1+0x3720], R21 ;  /* 0x0037201501007387 */ /* 0x000fe80000100800 */
[----:B------:R-:W-:Y:S04]  /*94c50*/  STL [R1+0x372c], R16 ;  /* 0x00372c1001007387 */ /* 0x000fe80000100800 */
[----:B------:R2:W-:Y:S04]  /*94c60*/  STL [R1+0x3728], R19 ;  /* 0x0037281301007387 */ /* 0x0005e80000100800 */
[----:B------:R1:W-:Y:S04]  /*94c70*/  LDGSTS.E [R3+0x3000c], desc[UR60][R22.64], P2 ;  /* 0x3000c00016037fae */ /* 0x0003e8000912187c */
[----:B-1----:R-:W4:Y:S04]  /*94c80*/  LDL.LU R17, [R1+0x2b4c] ;  /* 0x002b4c0001117983 */ /* 0x002f280000300800 */
[----:B------:R-:W4:Y:S01]  /*94c90*/  LDL.LU R9, [R1+0x2b54] ;  /* 0x002b540001097983 */ /* 0x000f220000300800 */
[----:B------:R-:W-:Y:S01]  /*94ca0*/  IMAD.MOV.U32 R23, RZ, RZ, R19 ;  /* 0x000000ffff177224 */ /* 0x000fe200078e0013 */
[----:B---3--:R-:W-:-:S02]  /*94cb0*/  IADD3 R15, P1, R15, R5, RZ ;  /* 0x000000050f0f7210 */ /* 0x008fc40007f3e0ff */
[----:B--2---:R-:W-:Y:S02]  /*94cc0*/  IADD3 R13, P3, R13, R5, RZ ;  /* 0x000000050d0d7210 */ /* 0x004fe40007f7e0ff */
[----:B------:R-:W-:Y:S01]  /*94cd0*/  MOV R22, R16 ;  /* 0x0000001000167202 */ /* 0x000fe20000000f00 */
[----:B------:R-:W2:Y:S01]  /*94ce0*/  LDL.LU R19, [R1+0x2b48] ;  /* 0x002b480001137983 */ /* 0x000ea20000300800 */
[----:B------:R-:W-:Y:S01]  /*94cf0*/  IMAD.X R20, R20, 0x1, R0, P1 ;  /* 0x0000000114147824 */ /* 0x000fe200008e0600 */
[----:B------:R-:W-:Y:S02]  /*94d00*/  IADD3.X R14, R14, R0, RZ, P3, !PT ;  /* 0x000000000e0e7210 */ /* 0x000fe40001ffe4ff */
[----:B------:R-:W3:Y:S04]  /*94d10*/  LDL.LU R16, [R1+0x2b50] ;  /* 0x002b500001107983 */ /* 0x000ee80000300800 */
[----:B------:R-:W-:Y:S04]  /*94d20*/  STL [R1+0x3734], R15 ;  /* 0x0037340f01007387 */ /* 0x000fe80000100800 */
[----:B------:R1:W-:Y:S01]  /*94d30*/  STL [R1+0x3730], R20 ;  /* 0x0037301401007387 */ /* 0x0003e20000100800 */
[----:B------:R-:W-:-:S03]  /*94d40*/  IMAD.MOV.U32 R21, RZ, RZ, R20 ;  /* 0x000000ffff157224 */ /* 0x000fc600078e0014 */
[----:B------:R-:W-:Y:S04]  /*94d50*/  STL [R1+0x373c], R13 ;  /* 0x00373c0d01007387 */ /* 0x000fe80000100800 */
[----:B------:R1:W-:Y:S01]  /*94d60*/  STL [R1+0x3738], R14 ;  /* 0x0037380e01007387 */ /* 0x0003e20000100800 */
[----:B------:R-:W-:-:S03]  /*94d70*/  ISETP.GT.AND P1, PT, R4, 0x10, PT ;  /* 0x000000100400780c */ /* 0x000fc60003f24270 */
[----:B------:R-:W-:Y:S01]  /*94d80*/  LDGSTS.E [R3+0x3400c], desc[UR60][R22.64], P2 ;  /* 0x3400c00016037fae */ /* 0x000fe2000912187c */
[----:B-1----:R-:W-:Y:S01]  /*94d90*/  IMAD.MOV.U32 R20, RZ, RZ, R15 ;  /* 0x000000ffff147224 */ /* 0x002fe200078e000f */
[----:B------:R-:W-:Y:S01]  /*94da0*/  MOV R15, R14 ;  /* 0x0000000e000f7202 */ /* 0x000fe20000000f00 */
[----:B------:R-:W-:-:S03]  /*94db0*/  IMAD.MOV.U32 R14, RZ, RZ, R13 ;  /* 0x000000ffff0e7224 */ /* 0x000fc600078e000d */
[----:B------:R-:W-:Y:S04]  /*94dc0*/  LDGSTS.E [R3+0x3800c], desc[UR60][R20.64], P2 ;  /* 0x3800c00014037fae */ /* 0x000fe8000912187c */
[----:B------:R1:W-:Y:S04]  /*94dd0*/  LDGSTS.E [R3+0x3c00c], desc[UR60][R14.64], P2 ;  /* 0x3c00c0000e037fae */ /* 0x0003e8000912187c */
        /* <DEDUP_REMOVED lines=20> */
[----:B------:R-:W-:-:S02]  /*94f20*/  IADD3 R17, P2, R17, R5, RZ ;  /* 0x0000000511117210 */ /* 0x000fc40007f5e0ff */
[----:B------:R-:W-:-:S03]  /*94f30*/  IADD3 R9, P3, R9, R5, RZ ;  /* 0x0000000509097210 */ /* 0x000fc60007f7e0ff */
[----:B------:R1:W-:Y:S01]  /*94f40*/  STL [R1+0x2b4c], R17 ;  /* 0x002b4c1101007387 */ /* 0x0003e20000100800 */
[----:B--2---:R-:W-:Y:S01]  /*94f50*/  IADD3.X R19, R19, R0, RZ, P2, !PT ;  /* 0x0000000013137210 */ /* 0x004fe200017fe4ff */
[----:B---3--:R-:W-:Y:S01]  /*94f60*/  IMAD.X R16, R16, 0x1, R0, P3 ;  /* 0x0000000110107824 */ /* 0x008fe200018e0600 */
[----:B------:R-:W-:-:S03]  /*94f70*/  ISETP.GT.AND P2, PT, R4, 0x11, PT ;  /* 0x000000110400780c */ /* 0x000fc60003f44270 */
[----:B------:R2:W-:Y:S01]  /*94f80*/  STL [R1+0x2b48], R19 ;  /* 0x002b481301007387 */ /* 0x0005e20000100800 */
[----:B------:R-:W-:-:S03]  /*94f90*/  IMAD.MOV.U32 R84, RZ, RZ, R17 ;  /* 0x000000ffff547224 */ /* 0x000fc600078e0011 */
[----:B------:R-:W-:Y:S04]  /*94fa0*/  STL [R1+0x2b54], R9 ;  /* 0x002b540901007387 */ /* 0x000fe80000100800 */
[----:B------:R3:W-:Y:S01]  /*94fb0*/  STL [R1+0x2b50], R16 ;  /* 0x002b501001007387 */ /* 0x0007e20000100800 */
[----:B-1----:R-:W-:Y:S01]  /*94fc0*/  IMAD.MOV.U32 R17, RZ, RZ, R16 ;  /* 0x000000ffff117224 */ /* 0x002fe200078e0010 */
[----:B------:R-:W-:Y:S02]  /*94fd0*/  MOV R85, R19 ;  /* 0x0000001300557202 */ /* 0x000fe40000000f00 */
[----:B------:R-:W4:Y:S04]  /*94fe0*/  LDL.LU R20, [R1+0x2b78] ;  /* 0x002b780001147983 */ /* 0x000f280000300800 */
[----:B--2---:R-:W2:Y:S04]  /*94ff0*/  LDL.LU R19, [R1+0x2b7c] ;  /* 0x002b7c0001137983 */ /* 0x004ea80000300800 */
[----:B------:R-:W-:Y:S01]  /*95000*/  LDGSTS.E [R3+0x4000], desc[UR60][R84.64], P1 ;  /* 0x0400000054037fae */ /* 0x000fe2000892187c */
[----:B---3--:R-:W-:Y:S01]  /*95010*/  IMAD.MOV.U32 R16, RZ, RZ, R9 ;  /* 0x000000ffff107224 */ /* 0x008fe200078e0009 */
[----:B------:R-:W-:-:S04]  /*95020*/  SEL R9, RZ, 0x4, !P2 ;  /* 0x00000004ff097807 */ /* 0x000fc80005000000 */
[----:B------:R-:W-:Y:S02]  /*95030*/  SEL R9, R9, RZ, !P0 ;  /* 0x000000ff09097207 */ /* 0x000fe40004000000 */
[----:B------:R-:W-:Y:S01]  /*95040*/  IADD3 R22, P3, R22, R5, RZ ;  /* 0x0000000516167210 */ /* 0x000fe20007f7e0ff */
[----:B------:R-:W-:Y:S01]  /*95050*/  LDGSTS.E [R3+0x8000], desc[UR60][R16.64], P1 ;  /* 0x0800000010037fae */ /* 0x000fe2000892187c */
[----:B------:R-:W-:Y:S02]  /*95060*/  ISETP.NE.U32.AND P2, PT, R9, RZ, PT ;  /* 0x000000ff0900720c */ /* 0x000fe40003f45070 */
[----:B------:R-:W-:-:S05]  /*95070*/  IADD3.X R23, R23, R0, RZ, P3, !PT ;  /* 0x0000000017177210 */ /* 0x000fca0001ffe4ff */
[----:B------:R1:W-:Y:S01]  /*95080*/  LDGSTS.E [R3+0xc000], desc[UR60][R22.64], P1 ;  /* 0x0c00000016037fae */ /* 0x0003e2000892187c */
[----:B------:R-:W-:-:S03]  /*95090*/  IADD3 R15, P4, R15, R5, RZ ;  /* 0x000000050f0f7210 */ /* 0x000fc60007f9e0ff */
[----:B------:R-:W3:Y:S04]  /*950a0*/  LDL.LU R17, [R1+0x2b80] ;  /* 0x002b800001117983 */ /* 0x000ee80000300800 */
[----:B------:R-:W3:Y:S01]  /*950b0*/  LDL.LU R16, [R1+0x2b84] ;  /* 0x002b840001107983 */ /* 0x000ee20000300800 */
[----:B------:R-:W-:-:S03]  /*950c0*/  IMAD.X R21, R21, 0x1, R0, P4 ;  /* 0x0000000115157824 */ /* 0x000fc600020e0600 */
[----:B------:R1:W-:Y:S04]  /*950d0*/  STL [R1+0x2b5c], R22 ;  /* 0x002b5c1601007387 */ /* 0x0003e80000100800 */
[----:B------:R1:W-:Y:S04]  /*950e0*/  STL [R1+0x2b58], R23 ;  /* 0x002b581701007387 */ /* 0x0003e80000100800 */
[----:B------:R-:W-:Y:S04]  /*950f0*/  STL [R1+0x2b64], R15 ;  /* 0x002b640f01007387 */ /* 0x000fe80000100800 */
[----:B------:R1:W-:Y:S02]  /*95100*/  STL [R1+0x2b60], R21 ;  /* 0x002b601501007387 */ /* 0x0003e40000100800 */
[----:B-1----:R-:W-:Y:S01]  /*95110*/  IMAD.MOV.U32 R22, RZ, RZ, R15 ;  /* 0x000000ffff167224 */ /* 0x002fe200078e000f */
[----:B------:R-:W-:-:S05]  /*95120*/  MOV R23, R21 ;  /* 0x0000001500177202 */ /* 0x000fca0000000f00 */
[----:B------:R-:W-:Y:S04]  /*95130*/  LDGSTS.E [R3+0x4], desc[UR60][R22.64], P2 ;  /* 0x0000400016037fae */ /* 0x000fe8000912187c */
[----:B------:R-:W3:Y:S04]  /*95140*/  LDL.LU R23, [R1+0x2b88] ;  /* 0x002b880001177983 */ /* 0x000ee80000300800 */
[----:B------:R-:W3:Y:S04]  /*95150*/  LDL.LU R22, [R1+0x2b8c] ;  /* 0x002b8c0001167983 */ /* 0x000ee80000300800 */
[----:B------:R-:W3:Y:S04]  /*95160*/  LDL.LU R21, [R1+0x2b90] ;  /* 0x002b900001157983 */ /* 0x000ee80000300800 */
[----:B------:R-:W3:Y:S01]  /*95170*/  LDL.LU R15, [R1+0x2b94] ;  /* 0x002b9400010f7983 */ /* 0x000ee20000300800 */
[----:B----4-:R-:W-:-:S02]  /*95180*/  IADD3 R13, P1, R13, R5, RZ ;  /* 0x000000050d0d7210 */ /* 0x010fc40007f3e0ff */
[----:B------:R-:W-:-:S03]  /*95190*/  IADD3 R11, P3, R11, R5, RZ ;  /* 0x000000050b0b7210 */ /* 0x000fc60007f7e0ff */
        /* <DEDUP_REMOVED lines=8> */
[----:B------:R3:W-:Y:S01]  /*95220*/  LDGSTS.E [R3+0x4004], desc[UR60][R84.64], P2 ;  /* 0x0400400054037fae */ /* 0x0007e2000912187c */
[----:B-1----:R-:W-:-:S03]  /*95230*/  IMAD.MOV.U32 R13, RZ, RZ, R12 ;  /* 0x000000ffff0d7224 */ /* 0x002fc600078e000c */
[----:B----4-:R-:W4:Y:S01]  /*95240*/  LDL.LU R14, [R1+0x2b98] ;  /* 0x002b9800010e7983 */ /* 0x010f220000300800 */
[----:B------:R-:W-:-:S05]  /*95250*/  MOV R12, R11 ;  /* 0x0000000b000c7202 */ /* 0x000fca0000000f00 */
[----:B------:R-:W-:Y:S04]  /*95260*/  LDGSTS.E [R3+0x8004], desc[UR60][R12.64], P2 ;  /* 0x080040000c037fae */ /* 0x000fe8000912187c */
[----:B------:R-:W4:Y:S04]  /*95270*/  LDL.LU R13, [R1+0x2b9c] ;  /* 0x002b9c00010d7983 */ /* 0x000f280000300800 */
[----:B------:R-:W4:Y:S04]  /*95280*/  LDL.LU R12, [R1+0x2ba0] ;  /* 0x002ba000010c7983 */ /* 0x000f280000300800 */
[----:B------:R-:W4:Y:S01]  /*95290*/  LDL.LU R11, [R1+0x2ba4] ;  /* 0x002ba400010b7983 */ /* 0x000f220000300800 */
[----:B------:R-:W-:-:S02]  /*952a0*/  ISETP.GT.AND P1, PT, R4, 0x12, PT ;  /* 0x000000120400780c */ /* 0x000fc40003f24270 */
[----:B--2---:R-:W-:Y:S02]  /*952b0*/  IADD3 R19, P3, R19, R5, RZ ;  /* 0x0000000513137210 */ /* 0x004fe40007f7e0ff */
[----:B------:R-:W-:-:S03]  /*952c0*/  SEL R9, RZ, 0x4, !P1 ;  /* 0x00000004ff097807 */ /* 0x000fc60004800000 */
[----:B------:R-:W-:Y:S01]  /*952d0*/  IMAD.X R20, R20, 0x1, R0, P3 ;  /* 0x0000000114147824 */ /* 0x000fe200018e0600 */
[----:B------:R-:W-:Y:S02]  /*952e0*/  SEL R9, R9, RZ, !P0 ;  /* 0x000000ff09097207 */ /* 0x000fe40004000000 */
[----:B---3--:R-:W-:Y:S02]  /*952f0*/  IADD3 R16, P4, R16, R5, RZ ;  /* 0x0000000510107210 */ /* 0x008fe40007f9e0ff */
[----:B------:R-:W-:Y:S01]  /*95300*/  MOV R84, R19 ;  /* 0x0000001300547202 */ /* 0x000fe20000000f00 */
[----:B------:R-:W-:Y:S01]  /*95310*/  IMAD.MOV.U32 R85, RZ, RZ, R20 ;  /* 0x000000ffff557224 */ /* 0x000fe200078e0014 */
[----:B------:R-:W-:Y:S01]  /*95320*/  ISETP.NE.U32.AND P1, PT, R9, RZ, PT ;  /* 0x000000ff0900720c */ /* 0x000fe20003f25070 */
[----:B------:R-:W-:-:S03]  /*95330*/  IMAD.X R17, R17, 0x1, R0, P4 ;  /* 0x0000000111117824 */ /* 0x000fc600020e0600 */
[----:B------:R-:W-:Y:S04]  /*95340*/  LDGSTS.E [R3+0xc004], desc[UR60][R84.64], P2 ;  /* 0x0c00400054037fae */ /* 0x000fe8000912187c */
[----:B------:R-:W-:Y:S04]  /*95350*/  STL [R1+0x2b7c], R19 ;  /* 0x002b7c1301007387 */ /* 0x000fe80000100800 */
[----:B------:R1:W-:Y:S04]  /*95360*/  STL [R1+0x2b78], R20 ;  /* 0x002b781401007387 */ /* 0x0003e80000100800 */
[----:B------:R-:W-:Y:S04]  /*95370*/  STL [R1+0x2b84], R16 ;  /* 0x002b841001007387 */ /* 0x000fe80000100800 */
[----:B------:R2:W-:Y:S04]  /*95380*/  STL [R1+0x2b80], R17 ;  /* 0x002b801101007387 */ /* 0x0005e80000100800 */
[----:B------:R-:W-:Y:S04]  /*95390*/  LDGSTS.E [R3+0x8], desc[UR60][R16.64], P1 ;  /* 0x0000800010037fae */ /* 0x000fe8000892187c */
[----:B-1----:R-:W3:Y:S04]  /*953a0*/  LDL.LU R20, [R1+0x2ba8] ;  /* 0x002ba80001147983 */ /* 0x002ee80000300800 */
[----:B------:R-:W3:Y:S04]  /*953b0*/  LDL.LU R19, [R1+0x2bac] ;  /* 0x002bac0001137983 */ /* 0x000ee80000300800 */
[----:B--2---:R-:W2:Y:S01]  /*953c0*/  LDL.LU R17, [R1+0x2bb0] ;  /* 0x002bb00001117983 */ /* 0x004ea20000300800 */
[----:B------:R-:W-:-:S03]  /*953d0*/  IADD3 R22, P2, R22, R5, RZ ;  /* 0x0000000516167210 */ /* 0x000fc60007f5e0ff */
[----:B------:R-:W2:Y:S01]  /*953e0*/  LDL.LU R16, [R1+0x2bb4] ;  /* 0x002bb40001107983 */ /* 0x000ea20000300800 */
[----:B------:R-:W-:Y:S01]  /*953f0*/  IADD3 R15, P3, R15, R5, RZ ;  /* 0x000000050f0f7210 */ /* 0x000fe20007f7e0ff */
        /* <DEDUP_REMOVED lines=36> */
[----:B---3--:R-:W-:-:S02]  /*95640*/  IADD3 R19, P1, R19, R5, RZ ;  /* 0x0000000513137210 */ /* 0x008fc40007f3e0ff */
[----:B--2---:R-:W-:Y:S02]  /*95650*/  IADD3 R16, P3, R16, R5, RZ ;  /* 0x0000000510107210 */ /* 0x004fe40007f7e0ff */
[----:B------:R-:W-:Y:S02]  /*95660*/  IADD3.X R20, R20, R0, RZ, P1, !PT ;  /* 0x0000000014147210 */ /* 0x000fe40000ffe4ff */
[----:B------:R-:W-:Y:S01]  /*95670*/  ISETP.GT.AND P1, PT, R4, 0x30, PT ;  /* 0x000000300400780c */ /* 0x000fe20003f24270 */
[----:B------:R-:W-:-:S03]  /*95680*/  IMAD.X R17, R17, 0x1, R0, P3 ;  /* 0x0000000111117824 */ /* 0x000fc600018e0600 */
[----:B------:R-:W-:Y:S01]  /*95690*/  SEL R9, RZ, 0x4, !P1 ;  /* 0x00000004ff097807 */ /* 0x000fe20004800000 */
[----:B------:R-:W-:Y:S04]  /*956a0*/  STL [R1+0x2bac], R19 ;  /* 0x002bac1301007387 */ /* 0x000fe80000100800 */
[----:B------:R2:W-:Y:S01]  /*956b0*/  STL [R1+0x2ba8], R20 ;  /* 0x002ba81401007387 */ /* 0x0005e20000100800 */
[----:B-1----:R-:W-:Y:S01]  /*956c0*/  IMAD.MOV.U32 R84, RZ, RZ, R19 ;  /* 0x000000ffff547224 */ /* 0x002fe200078e0013 */
[----:B------:R-:W-:Y:S02]  /*956d0*/  SEL R9, R9, RZ, !P0 ;  /* 0x000000ff09097207 */ /* 0x000fe40004000000 */
[----:B------:R-:W-:Y:S01]  /*956e0*/  MOV R85, R20 ;  /* 0x0000001400557202 */ /* 0x000fe20000000f00 */
[----:B------:R-:W-:Y:S04]  /*956f0*/  STL [R1+0x2bb4], R16 ;  /* 0x002bb41001007387 */ /* 0x000fe80000100800 */
[----:B------:R1:W-:Y:S01]  /*95700*/  STL [R1+0x2bb0], R17 ;  /* 0x002bb01101007387 */ /* 0x0003e20000100800 */
[----:B------:R-:W-:-:S03]  /*95710*/  ISETP.NE.U32.AND P1, PT, R9, RZ, PT ;  /* 0x000000ff0900720c */ /* 0x000fc60003f25070 */
[----:B------:R-:W-:Y:S04]  /*95720*/  LDGSTS.E [R3+0x400c], desc[UR60][R84.64], P2 ;  /* 0x0400c00054037fae */ /* 0x000fe8000912187c */
[----:B--2---:R-:W2:Y:S04]  /*95730*/  LDL.LU R20, [R1+0x2f58] ;  /* 0x002f580001147983 */ /* 0x004ea80000300800 */
[----:B------:R-:W3:Y:S04]  /*95740*/  LDL.LU R19, [R1+0x2f5c] ;  /* 0x002f5c0001137983 */ /* 0x000ee80000300800 */
[----:B------:R-:W-:Y:S04]  /*95750*/  LDGSTS.E [R3+0x800c], desc[UR60][R16.64], P2 ;  /* 0x0800c00010037fae */ /* 0x000fe8000912187c */
[----:B-1----:R-:W2:Y:S04]  /*95760*/  LDL.LU R17, [R1+0x2f60] ;  /* 0x002f600001117983 */ /* 0x002ea80000300800 */
[----:B------:R-:W2:Y:S01]  /*95770*/  LDL.LU R16, [R1+0x2f64] ;  /* 0x002f640001107983 */ /* 0x000ea20000300800 */
        /* <DEDUP_REMOVED lines=21> */
[----:B------:R4:W-:Y:S01]  /*958d0*/  STL [R1+0x2f48], R14 ;  /* 0x002f480e01007387 */ /* 0x0009e20000100800 */
[----:B------:R-:W-:-:S03]  /*958e0*/  IMAD.MOV.U32 R84, RZ, RZ, R13 ;  /* 0x000000ffff547224 */ /* 0x000fc600078e000d */
[----:B------:R-:W-:Y:S01]  /*958f0*/  STL [R1+0x2f54], R11 ;  /* 0x002f540b01007387 */ /* 0x000fe20000100800 */
[----:B------:R-:W-:-:S03]  /*95900*/  IMAD.MOV.U32 R85, RZ, RZ, R14 ;  /* 0x000000ffff557224 */ /* 0x000fc600078e000e */
[----:B------:R4:W-:Y:S04]  /*95910*/  STL [R1+0x2f50], R12 ;  /* 0x002f500c01007387 */ /* 0x0009e80000100800 */
[----:B------:R2:W-:Y:S01]  /*95920*/  LDGSTS.E [R3+0x14000], desc[UR60][R84.64], P1 ;  /* 0x1400000054037fae */ /* 0x0005e2000892187c */
[----:B-1----:R-:W-:-:S03]  /*95930*/  MOV R13, R12 ;  /* 0x0000000c000d7202 */ /* 0x002fc60000000f00 */
[----:B----4-:R-:W4:Y:S01]  /*95940*/  LDL.LU R14, [R1+0x2f78] ;  /* 0x002f7800010e7983 */ /* 0x010f220000300800 */
[----:B------:R-:W-:-:S05]  /*95950*/  IMAD.MOV.U32 R12, RZ, RZ, R11 ;  /* 0x000000ffff0c7224 */ /* 0x000fca00078e000b */
        /* <DEDUP_REMOVED lines=9> */
[-C--:B------:R-:W-:Y:S01]  /*959f0*/  IADD3 R16, P4, R16, R5.reuse, RZ ;  /* 0x0000000510107210 */ /* 0x080fe20007f9e0ff */
[----:B------:R-:W-:Y:S02]  /*95a00*/  IMAD.MOV.U32 R84, RZ, RZ, R19 ;  /* 0x000000ffff547224 */ /* 0x000fe400078e0013 */
        /* <DEDUP_REMOVED lines=8> */
[----:B------:R-:W-:Y:S04]  /*95a90*/  LDGSTS.E [R3+0x10004], desc[UR60][R16.64], P2 ;  /* 0x1000400010037fae */ /* 0x000fe8000912187c */
[----:B-1----:R-:W3:Y:S04]  /*95aa0*/  LDL.LU R20, [R1+0x2f88] ;  /* 0x002f880001147983 */ /* 0x002ee80000300800 */
[----:B------:R-:W3:Y:S04]  /*95ab0*/  LDL.LU R19, [R1+0x2f8c] ;  /* 0x002f8c0001137983 */ /* 0x000ee80000300800 */
[----:B--2---:R-:W2:Y:S04]  /*95ac0*/  LDL.LU R17, [R1+0x2f90] ;  /* 0x002f900001117983 */ /* 0x004ea80000300800 */
        /* <DEDUP_REMOVED lines=39> */
[----:B---3--:R-:W-:-:S02]  /*95d40*/  IADD3 R19, P2, R19, R5, RZ ;  /* 0x0000000513137210 */ /* 0x008fc40007f5e0ff */
[----:B--2---:R-:W-:-:S03]  /*95d50*/  IADD3 R16, P3, R16, R5, RZ ;  /* 0x0000000510107210 */ /* 0x004fc60007f7e0ff */
[--C-:B------:R-:W-:Y:S01]  /*95d60*/  IMAD.X R20, R20, 0x1, R0.reuse, P2 ;  /* 0x0000000114147824 */ /* 0x100fe200010e0600 */
[----:B------:R-:W-:Y:S01]  /*95d70*/  ISETP.GT.AND P2, PT, R4, 0x33, PT ;  /* 0x000000330400780c */ /* 0x000fe20003f44270 */
[----:B------:R-:W-:-:S03]  /*95d80*/  IMAD.X R17, R17, 0x1, R0, P3 ;  /* 0x0000000111117824 */ /* 0x000fc600018e0600 */
[----:B------:R-:W-:Y:S01]  /*95d90*/  SEL R9, RZ, 0x4, !P2 ;  /* 0x00000004ff097807 */ /* 0x000fe20005000000 */
[----:B------:R-:W-:Y:S04]  /*95da0*/  STL [R1+0x2f8c], R19 ;  /* 0x002f8c1301007387 */ /* 0x000fe80000100800 */
[----:B------:R1:W-:Y:S01]  /*95db0*/  STL [R1+0x2f88], R20 ;  /* 0x002f881401007387 */ /* 0x0003e20000100800 */
[----:B------:R-:W-:Y:S02]  /*95dc0*/  MOV R84, R19 ;  /* 0x0000001300547202 */ /* 0x000fe40000000f00 */
[----:B------:R-:W-:Y:S01]  /*95dd0*/  SEL R9, R9, RZ, !P0 ;  /* 0x000000ff09097207 */ /* 0x000fe20004000000 */
[----:B------:R-:W-:Y:S01]  /*95de0*/  IMAD.MOV.U32 R85, RZ, RZ, R20 ;  /* 0x000000ffff557224 */ /* 0x000fe200078e0014 */
[----:B------:R-:W-:Y:S04]  /*95df0*/  STL [R1+0x2f94], R16 ;  /* 0x002f941001007387 */ /* 0x000fe80000100800 */
[----:B------:R2:W-:Y:S01]  /*95e00*/  STL [R1+0x2f90], R17 ;  /* 0x002f901101007387 */ /* 0x0005e20000100800 */
[----:B------:R-:W-:-:S03]  /*95e10*/  ISETP.NE.U32.AND P2, PT, R9, RZ, PT ;  /* 0x000000ff0900720c */ /* 0x000fc60003f45070 */
[----:B------:R-:W-:Y:S04]  /*95e20*/  LDGSTS.E [R3+0x14008], desc[UR60][R84.64], P1 ;  /* 0x1400800054037fae */ /* 0x000fe8000892187c */
[----:B-1----:R-:W3:Y:S04]  /*95e30*/  LDL.LU R20, [R1+0x2fb8] ;  /* 0x002fb80001147983 */ /* 0x002ee80000300800 */
[----:B------:R-:W3:Y:S04]  /*95e40*/  LDL.LU R19, [R1+0x2fbc] ;  /* 0x002fbc0001137983 */ /* 0x000ee80000300800 */
[----:B------:R-:W-:Y:S04]  /*95e50*/  LDGSTS.E [R3+0x18008], desc[UR60][R16.64], P1 ;  /* 0x1800800010037fae */ /* 0x000fe8000892187c */
[----:B--2---:R-:W2:Y:S04]  /*95e60*/  LDL.LU R17, [R1+0x3340] ;  /* 0x0033400001117983 */ /* 0x004ea80000300800 */
[----:B------:R-:W2:Y:S01]  /*95e70*/  LDL.LU R16, [R1+0x3344] ;  /* 0x0033440001107983 */ /* 0x000ea20000300800 */
        /* <DEDUP_REMOVED lines=38> */
[----:B------:R-:W-:Y:S02]  /*960e0*/  SEL R9, R9, RZ, !P0 ;  /* 0x000000ff09097207 */ /* 0x000fe40004000000 */
[----:B--2---:R-:W-:Y:S01]  /*960f0*/  IADD3 R16, P4, R16, R5, RZ ;  /* 0x0000000510107210 */ /* 0x004fe20007f9e0ff */
[----:B-1----:R-:W-:Y:S01]  /*96100*/  IMAD.MOV.U32 R84, RZ, RZ, R19 ;  /* 0x000000ffff547224 */ /* 0x002fe200078e0013 */
[----:B------:R-:W-:-:S02]  /*96110*/  MOV R85, R20 ;  /* 0x0000001400557202 */ /* 0x000fc40000000f00 */
[----:B------:R-:W-:Y:S01]  /*96120*/  ISETP.NE.U32.AND P1, PT, R9, RZ, PT ;  /* 0x000000ff0900720c */ /* 0x000fe20003f25070 */
[----:B------:R-:W-:Y:S01]  /*96130*/  IMAD.X R17, R17, 0x1, R0, P4 ;  /* 0x0000000111117824 */ /* 0x000fe200020e0600 */
        /* <DEDUP_REMOVED lines=11> */
[----:B------:R-:W-:-:S03]  /*961f0*/  IADD3 R15, P3, R15, R5, RZ ;  /* 0x000000050f0f7210 */ /* 0x000fc60007f7e0ff */
[--C-:B------:R-:W-:Y:S01]  /*96200*/  IMAD.X R23, R23, 0x1, R0.reuse, P2 ;  /* 0x0000000117177824 */ /* 0x100fe200010e0600 */
[----:B------:R-:W-:Y:S01]  /*96210*/  ISETP.GT.AND P2, PT, R4, 0x51, PT ;  /* 0x000000510400780c */ /* 0x000fe20003f44270 */
[----:B------:R-:W-:Y:S01]  /*96220*/  IMAD.X R21, R21, 0x1, R0, P3 ;  /* 0x0000000115157824 */ /* 0x000fe200018e0600 */
[----:B------:R1:W-:Y:S04]  /*96230*/  STL [R1+0x334c], R22 ;  /* 0x00334c1601007387 */ /* 0x0003e80000100800 */
[----:B------:R1:W-:Y:S01]  /*96240*/  STL [R1+0x3348], R23 ;  /* 0x0033481701007387 */ /* 0x0003e20000100800 */
[----:B------:R-:W-:-:S03]  /*96250*/  SEL R9, RZ, 0x4, !P2 ;  /* 0x00000004ff097807 */ /* 0x000fc60005000000 */
[----:B------:R1:W-:Y:S04]  /*96260*/  LDGSTS.E [R3+0x24000], desc[UR60][R22.64], P1 ;  /* 0x2400000016037fae */ /* 0x0003e8000892187c */
[----:B------:R-:W-:Y:S01]  /*96270*/  STL [R1+0x3354], R15 ;  /* 0x0033540f01007387 */ /* 0x000fe20000100800 */
[----:B------:R-:W-:-:S03]  /*96280*/  SEL R9, R9, RZ, !P0 ;  /* 0x000000ff09097207 */ /* 0x000fc60004000000 */
[----:B------:R1:W-:Y:S02]  /*96290*/  STL [R1+0x3350], R21 ;  /* 0x0033501501007387 */ /* 0x0003e40000100800 */
        /* <DEDUP_REMOVED lines=26> */
[----:B---3--:R-:W-:-:S02]  /*96440*/  IADD3 R19, P1, R19, R5, RZ ;  /* 0x0000000513137210 */ /* 0x008fc40007f3e0ff */
[----:B--2---:R-:W-:-:S03]  /*96450*/  IADD3 R16, P3, R16, R5, RZ ;  /* 0x0000000510107210 */ /* 0x004fc60007f7e0ff */
[----:B------:R-:W-:Y:S01]  /*96460*/  IMAD.X R20, R20, 0x1, R0, P1 ;  /* 0x0000000114147824 */ /* 0x000fe200008e0600 */
[----:B------:R-:W-:Y:S02]  /*96470*/  ISETP.GT.AND P1, PT, R4, 0x52, PT ;  /* 0x000000520400780c */ /* 0x000fe40003f24270 */
[----:B------:R-:W-:Y:S02]  /*96480*/  IADD3.X R17, R17, R0, RZ, P3, !PT ;  /* 0x0000000011117210 */ /* 0x000fe40001ffe4ff */
[----:B------:R-:W-:Y:S01]  /*96490*/  SEL R9, RZ, 0x4, !P1 ;  /* 0x00000004ff097807 */ /* 0x000fe20004800000 */
[----:B------:R-:W-:Y:S04]  /*964a0*/  STL [R1+0x336c], R19 ;  /* 0x00336c1301007387 */ /* 0x000fe80000100800 */
[----:B------:R1:W-:Y:S01]  /*964b0*/  STL [R1+0x3368], R20 ;  /* 0x0033681401007387 */ /* 0x0003e20000100800 */
[----:B------:R-:W-:Y:S01]  /*964c0*/  IMAD.MOV.U32 R84, RZ, RZ, R19 ;  /* 0x000000ffff547224 */ /* 0x000fe200078e0013 */
        /* <DEDUP_REMOVED lines=52> */
[----:B--2---:R-:W-:Y:S02]  /*96810*/  IADD3 R16, P4, R16, R5, RZ ;  /* 0x0000000510107210 */ /* 0x004fe40007f9e0ff */
[----:B------:R-:W-:Y:S02]  /*96820*/  ISETP.NE.U32.AND P2, PT, R9, RZ, PT ;  /* 0x000000ff0900720c */ /* 0x000fe40003f45070 */
[----:B------:R-:W-:Y:S01]  /*96830*/  LDGSTS.E [R3+0x2c008], desc[UR60][R84.64], P1 ;  /* 0x2c00800054037fae */ /* 0x000fe2000892187c */
[----:B------:R-:W-:-:S03]  /*96840*/  IMAD.X R17, R17, 0x1, R0, P4 ;  /* 0x0000000111117824 */ /* 0x000fc600020e0600 */
[----:B------:R-:W-:Y:S04]  /*96850*/  STL [R1+0x339c], R19 ;  /* 0x00339c1301007387 */ /* 0x000fe80000100800 */
        /* <DEDUP_REMOVED lines=50> */
[----:B------:R-:W-:Y:S01]  /*96b80*/  IMAD.X R17, R17, 0x1, R0, P3 ;  /* 0x0000000111117824 */ /* 0x000fe200018e0600 */
[----:B------:R-:W-:Y:S02]  /*96b90*/  STL [R1+0x374c], R19 ;  /* 0x00374c1301007387 */ /* 0x000fe40000100800 */
[----:B------:R-:W-:Y:S01]  /*96ba0*/  SEL R9, RZ, 0x4, !P2 ;  /* 0x00000004ff097807 */ /* 0x000fe20005000000 */
[----:B-1----:R-:W-:Y:S01]  /*96bb0*/  IMAD.MOV.U32 R84, RZ, RZ, R19 ;  /* 0x000000ffff547224 */ /* 0x002fe200078e0013 */
        /* <DEDUP_REMOVED lines=45> */
[----:B------:R-:W4:Y:S01]  /*96e90*/  LDL.LU R21, [R1+0x3790] ;  /* 0x0037900001157983 */ /* 0x000f220000300800 */
[----:B---3--:R-:W-:-:S03]  /*96ea0*/  IADD3 R19, P3, R19, R5, RZ ;  /* 0x0000000513137210 */ /* 0x008fc60007f7e0ff */
[----:B------:R-:W3:Y:S01]  /*96eb0*/  LDL.LU R14, [R1+0x3794] ;  /* 0x00379400010e7983 */ /* 0x000ee20000300800 */
[----:B------:R-:W-:-:S03]  /*96ec0*/  SEL R9, RZ, 0x4, !P1 ;  /* 0x00000004ff097807 */ /* 0x000fc60004800000 */
[----:B------:R-:W3:Y:S04]  /*96ed0*/  LDL.LU R15, [R1+0x3798] ;  /* 0x00379800010f7983 */ /* 0x000ee80000300800 */
[----:B------:R-:W3:Y:S01]  /*96ee0*/  LDL.LU R13, [R1+0x379c] ;  /* 0x00379c00010d7983 */ /* 0x000ee20000300800 */
[----:B--2---:R-:W-:Y:S02]  /*96ef0*/  IADD3 R16, P4, R16, R5, RZ ;  /* 0x0000000510107210 */ /* 0x004fe40007f9e0ff */
[----:B------:R-:W-:Y:S01]  /*96f00*/  SEL R9, R9, RZ, !P0 ;  /* 0x000000ff09097207 */ /* 0x000fe20004000000 */
[----:B------:R-:W-:Y:S01]  /*96f10*/  IMAD.X R20, R20, 0x1, R0, P3 ;  /* 0x0000000114147824 */ /* 0x000fe200018e0600 */
[----:B------:R-:W-:Y:S02]  /*96f20*/  IADD3.X R17, R17, R0, RZ, P4, !PT ;  /* 0x0000000011117210 */ /* 0x000fe400027fe4ff */
[----:B------:R-:W-:Y:S01]  /*96f30*/  ISETP.NE.U32.AND P1, PT, R9, RZ, PT ;  /* 0x000000ff0900720c */ /* 0x000fe20003f25070 */
        /* <DEDUP_REMOVED lines=9> */
[----:B------:R-:W-:Y:S01]  /*96fd0*/  LDGSTS.E [R3+0x30008], desc[UR60][R16.64], P1 ;  /* 0x3000800010037fae */ /* 0x000fe2000892187c */
[----:B------:R-:W-:-:S03]  /*96fe0*/  IADD3 R83, P2, R83, R5, RZ ;  /* 0x0000000553537210 */ /* 0x000fc60007f5e0ff */
[----:B------:R-:W2:Y:S04]  /*96ff0*/  LDL.LU R17, [R1+0x37a8] ;  /* 0x0037a80001117983 */ /* 0x000ea80000300800 */
[----:B------:R-:W2:Y:S01]  /*97000*/  LDL.LU R16, [R1+0x37ac] ;  /* 0x0037ac0001107983 */ /* 0x000ea20000300800 */
[----:B------:R-:W-:-:S03]  /*97010*/  IADD3.X R84, R84, R0, RZ, P2, !PT ;  /* 0x0000000054547210 */ /* 0x000fc600017fe4ff */
        /* <DEDUP_REMOVED lines=21> */
[-C--:B---3--:R-:W-:Y:S02]  /*97170*/  IADD3 R14, P1, R14, R5.reuse, RZ ;  /* 0x000000050e0e7210 */ /* 0x088fe40007f3e0ff */
[----:B------:R-:W-:Y:S02]  /*97180*/  SEL R9, R9, RZ, !P0 ;  /* 0x000000ff09097207 */ /* 0x000fe40004000000 */
[----:B------:R-:W-:Y:S01]  /*97190*/  IADD3 R13, P3, R13, R5, RZ ;  /* 0x000000050d0d7210 */ /* 0x000fe20007f7e0ff */
        /* <DEDUP_REMOVED lines=994> */
[----:B------:R-:W-:Y:S01]  /*9afc0*/  IADD3.X R17, R17, R0, RZ, P3, !PT ;  /* 0x0000000011117210 */ /* 0x000fe20001ffe4ff */
[----:B------:R-:W-:Y:S01]  /*9afd0*/  STL [R1+0x346c], R19 ;  /* 0x00346c1301007387 */ /* 0x000fe20000100800 */
[----:B------:R-:W-:Y:S01]  /*9afe0*/  IMAD.MOV.U32 R84, RZ, RZ, R19 ;  /* 0x000000ffff547224 */ /* 0x000fe200078e0013 */
[----:B------:R-:W-:Y:S01]  /*9aff0*/  SEL R9, RZ, 0x4, !P1 ;  /* 0x00000004ff097807 */ /* 0x000fe20004800000 */
[----:B------:R-:W-:Y:S01]  /*9b000*/  IMAD.MOV.U32 R85, RZ, RZ, R20 ;  /* 0x000000ffff557224 */ /* 0x000fe200078e0014 */
[----:B------:R1:W-:Y:S04]  /*9b010*/  STL [R1+0x3468], R20 ;  /* 0x0034681401007387 */ /* 0x0003e80000100800 */
[----:B------:R-:W-:Y:S04]  /*9b020*/  STL [R1+0x3474], R16 ;  /* 0x0034741001007387 */ /* 0x000fe80000100800 */
[----:B------:R2:W-:Y:S01]  /*9b030*/  STL [R1+0x3470], R17 ;  /* 0x0034701101007387 */ /* 0x0005e20000100800 */
[----:B------:R-:W-:-:S03]  /*9b040*/  SEL R9, R9, RZ, !P0 ;  /* 0x000000ff09097207 */ /* 0x000fc60004000000 */
        /* <DEDUP_REMOVED lines=41> */
[----:B------:R-:W-:-:S04]  /*9b2e0*/  ISETP.GT.AND P2, PT, R4, 0x5b, PT ;  /* 0x0000005b0400780c */ /* 0x000fc80003f44270 */
[----:B------:R-:W-:Y:S02]  /*9b2f0*/  SEL R9, RZ, 0x4, !P2 ;  /* 0x00000004ff097807 */ /* 0x000fe40005000000 */
[-C--:B---3--:R-:W-:Y:S02]  /*9b300*/  IADD3 R19, P3, R19, R5.reuse, RZ ;  /* 0x0000000513137210 */ /* 0x088fe40007f7e0ff */
[----:B------:R-:W-:Y:S02]  /*9b310*/  SEL R9, R9, RZ, !P0 ;  /* 0x000000ff09097207 */ /* 0x000fe40004000000 */
[----:B--2---:R-:W-:Y:S02]  /*9b320*/  IADD3 R16, P4, R16, R5, RZ ;  /* 0x0000000510107210 */ /* 0x004fe40007f9e0ff */
[----:B------:R-:W-:Y:S01]  /*9b330*/  ISETP.NE.U32.AND P2, PT, R9, RZ, PT ;  /* 0x000000ff0900720c */ /* 0x000fe20003f45070 */
[--C-:B------:R-:W-:Y:S02]  /*9b340*/  IMAD.X R20, R20, 0x1, R0.reuse, P3 ;  /* 0x0000000114147824 */ /* 0x100fe400018e0600 */
[----:B------:R-:W-:Y:S01]  /*9b350*/  IMAD.X R17, R17, 0x1, R0, P4 ;  /* 0x0000000111117824 */ /* 0x000fe200020e0600 */
[----:B------:R-:W-:Y:S01]  /*9b360*/  MOV R84, R19 ;  /* 0x0000001300547202 */ /* 0x000fe20000000f00 */
[----:B------:R-:W-:Y:S01]  /*9b370*/  STL [R1+0x349c], R19 ;  /* 0x00349c1301007387 */ /* 0x000fe20000100800 */
[----:B------:R-:W-:-:S03]  /*9b380*/  IMAD.MOV.U32 R85, RZ, RZ, R20 ;  /* 0x000000ffff557224 */ /* 0x000fc600078e0014 */
[----:B------:R1:W-:Y:S04]  /*9b390*/  STL [R1+0x3498], R20 ;  /* 0x0034981401007387 */ /* 0x0003e80000100800 */
[----:B------:R-:W-:Y:S04]  /*9b3a0*/  STL [R1+0x34a4], R16 ;  /* 0x0034a41001007387 */ /* 0x000fe80000100800 */
[----:B------:R2:W-:Y:S04]  /*9b3b0*/  STL [R1+0x34a0], R17 ;  /* 0x0034a01101007387 */ /* 0x0005e80000100800 */
[----:B------:R-:W-:Y:S04]  /*9b3c0*/  LDGSTS.E [R3+0x2c008], desc[UR60][R84.64], P1 ;  /* 0x2c00800054037fae */ /* 0x000fe8000892187c */
        /* <DEDUP_REMOVED lines=45> */
[----:B------:R-:W-:-:S03]  /*9b6a0*/  IADD3.X R20, R20, R0, RZ, P2, !PT ;  /* 0x0000000014147210 */ /* 0x000fc600017fe4ff */
[----:B------:R-:W-:Y:S01]  /*9b6b0*/  IMAD.X R17, R17, 0x1, R0, P3 ;  /* 0x0000000111117824 */ /* 0x000fe200018e0600 */
[----:B------:R-:W-:Y:S01]  /*9b6c0*/  STL [R1+0x383c], R19 ;  /* 0x00383c1301007387 */ /* 0x000fe20000100800 */
[----:B-1----:R-:W-:Y:S01]  /*9b6d0*/  IMAD.MOV.U32 R84, RZ, RZ, R19 ;  /* 0x000000ffff547224 */ /* 0x002fe200078e0013 */
[----:B------:R-:W-:Y:S02]  /*9b6e0*/  MOV R85, R20 ;  /* 0x0000001400557202 */ /* 0x000fe40000000f00 */
[----:B------:R1:W-:Y:S04]  /*9b6f0*/  STL [R1+0x3838], R20 ;  /* 0x0038381401007387 */ /* 0x0003e80000100800 */
[----:B------:R-:W-:Y:S04]  /*9b700*/  STL [R1+0x3844], R16 ;  /* 0x0038441001007387 */ /* 0x000fe80000100800 */
[----:B------:R2:W-:Y:S04]  /*9b710*/  STL [R1+0x3840], R17 ;  /* 0x0038401101007387 */ /* 0x0005e80000100800 */
[----:B------:R-:W-:Y:S04]  /*9b720*/  LDGSTS.E [R3+0x34000], desc[UR60][R84.64], P1 ;  /* 0x3400000054037fae */ /* 0x000fe8000892187c */
[----:B------:R-:W-:Y:S01]  /*9b730*/  LDGSTS.E [R3+0x38000], desc[UR60][R16.64], P1 ;  /* 0x3800000010037fae */ /* 0x000fe2000892187c */
[----:B------:R-:W-:-:S03]  /*9b740*/  ISETP.GT.AND P2, PT, R4, 0x79, PT ;  /* 0x000000790400780c */ /* 0x000fc60003f44270 */
[----:B-1----:R-:W3:Y:S04]  /*9b750*/  LDL.LU R20, [R1+0x3868] ;  /* 0x0038680001147983 */ /* 0x002ee80000300800 */
[----:B------:R-:W3:Y:S01]  /*9b760*/  LDL.LU R19, [R1+0x386c] ;  /* 0x00386c0001137983 */ /* 0x000ee20000300800 */
[----:B------:R-:W-:-:S03]  /*9b770*/  SEL R9, RZ, 0x4, !P2 ;  /* 0x00000004ff097807 */ /* 0x000fc60005000000 */
[----:B--2---:R-:W2:Y:S04]  /*9b780*/  LDL.LU R17, [R1+0x3870] ;  /* 0x0038700001117983 */ /* 0x004ea80000300800 */
[----:B------:R-:W2:Y:S01]  /*9b790*/  LDL.LU R16, [R1+0x3874] ;  /* 0x0038740001107983 */ /* 0x000ea20000300800 */
[----:B------:R-:W-:-:S04]  /*9b7a0*/  SEL R9, R9, RZ, !P0 ;  /* 0x000000ff09097207 */ /* 0x000fc80004000000 */
[----:B------:R-:W-:Y:S02]  /*9b7b0*/  ISETP.NE.U32.AND P2, PT, R9, RZ, PT ;  /* 0x000000ff0900720c */ /* 0x000fe40003f45070 */
[-C--:B------:R-:W-:Y:S02]  /*9b7c0*/  IADD3 R22, P3, R22, R5.reuse, RZ ;  /* 0x0000000516167210 */ /* 0x080fe40007f7e0ff */
        /* <DEDUP_REMOVED lines=18> */
[----:B------:R-:W-:Y:S01]  /*9b8f0*/  STL [R1+0x385c], R13 ;  /* 0x00385c0d01007387 */ /* 0x000fe20000100800 */
[----:B------:R-:W-:Y:S02]  /*9b900*/  IADD3.X R12, R12, R0, RZ, P3, !PT ;  /* 0x000000000c0c7210 */ /* 0x000fe40001ffe4ff */
[----:B------:R-:W-:Y:S01]  /*9b910*/  IMAD.MOV.U32 R15, RZ, RZ, R14 ;  /* 0x000000ffff0f7224 */ /* 0x000fe200078e000e */
[----:B------:R4:W-:Y:S04]  /*9b920*/  STL [R1+0x3858], R14 ;  /* 0x0038580e01007387 */ /* 0x0009e80000100800 */
[----:B------:R-:W-:Y:S04]  /*9b930*/  STL [R1+0x3864], R11 ;  /* 0x0038640b01007387 */ /* 0x000fe80000100800 */
[----:B------:R4:W-:Y:S02]  /*9b940*/  STL [R1+0x3860], R12 ;  /* 0x0038600c01007387 */ /* 0x0009e40000100800 */
[----:B----4-:R-:W-:-:S05]  /*9b950*/  IMAD.MOV.U32 R14, RZ, RZ, R13 ;  /* 0x000000ffff0e7224 */ /* 0x010fca00078e000d */
[----:B------:R4:W-:Y:S01]  /*9b960*/  LDGSTS.E [R3+0x34004], desc[UR60][R14.64], P2 ;  /* 0x340040000e037fae */ /* 0x0009e2000912187c */
[----:B------:R-:W-:-:S03]  /*9b970*/  MOV R13, R12 ;  /* 0x0000000c000d7202 */ /* 0x000fc60000000f00 */
[----:B------:R-:W4:Y:S04]  /*9b980*/  LDL.LU R15, [R1+0x3888] ;  /* 0x00388800010f7983 */ /* 0x000f280000300800 */
[----:B------:R-:W4:Y:S01]  /*9b990*/  LDL.LU R14, [R1+0x388c] ;  /* 0x00388c00010e7983 */ /* 0x000f220000300800 */
[----:B------:R-:W-:-:S03]  /*9b9a0*/  IMAD.MOV.U32 R12, RZ, RZ, R11 ;  /* 0x000000ffff0c7224 */ /* 0x000fc600078e000b */
[----:B------:R-:W4:Y:S04]  /*9b9b0*/  LDL.LU R21, [R1+0x3890] ;  /* 0x0038900001157983 */ /* 0x000f280000300800 */
        /* <DEDUP_REMOVED lines=12> */
[----:B------:R-:W-:Y:S04]  /*9ba80*/  STL [R1+0x386c], R19 ;  /* 0x00386c1301007387 */ /* 0x000fe80000100800 */
[----:B------:R2:W-:Y:S01]  /*9ba90*/  STL [R1+0x3868], R20 ;  /* 0x0038681401007387 */ /* 0x0005e20000100800 */
[----:B------:R-:W-:-:S02]  /*9baa0*/  IMAD.MOV.U32 R86, RZ, RZ, R19 ;  /* 0x000000ffff567224 */ /* 0x000fc400078e0013 */
[----:B------:R-:W-:Y:S01]  /*9bab0*/  IMAD.MOV.U32 R87, RZ, RZ, R20 ;  /* 0x000000ffff577224 */ /* 0x000fe200078e0014 */
[----:B------:R-:W-:Y:S04]  /*9bac0*/  STL [R1+0x3874], R16 ;  /* 0x0038741001007387 */ /* 0x000fe80000100800 */
[----:B------:R3:W-:Y:S04]  /*9bad0*/  STL [R1+0x3870], R17 ;  /* 0x0038701101007387 */ /* 0x0007e80000100800 */
[----:B------:R-:W-:Y:S04]  /*9bae0*/  LDGSTS.E [R3+0x3c004], desc[UR60][R86.64], P2 ;  /* 0x3c00400056037fae */ /* 0x000fe8000912187c */
[----:B--2---:R-:W2:Y:S04]  /*9baf0*/  LDL.LU R20, [R1+0x38a0] ;  /* 0x0038a00001147983 */ /* 0x004ea80000300800 */
[----:B------:R-:W2:Y:S04]  /*9bb00*/  LDL.LU R19, [R1+0x38a4] ;  /* 0x0038a40001137983 */ /* 0x000ea80000300800 */
[----:B------:R-:W-:Y:S04]  /*9bb10*/  LDGSTS.E [R3+0x30008], desc[UR60][R16.64], P1 ;  /* 0x3000800010037fae */ /* 0x000fe8000892187c */
[----:B---3--:R-:W3:Y:S04]  /*9bb20*/  LDL.LU R17, [R1+0x38a8] ;  /* 0x0038a80001117983 */ /* 0x008ee80000300800 */
[----:B------:R-:W3:Y:S01]  /*9bb30*/  LDL.LU R16, [R1+0x38ac] ;  /* 0x0038ac0001107983 */ /* 0x000ee20000300800 */
[----:B------:R-:W-:-:S02]  /*9bb40*/  IADD3 R83, P2, R83, R5, RZ ;  /* 0x0000000553537210 */ /* 0x000fc40007f5e0ff */
[----:B-1----:R-:W-:Y:S02]  /*9bb50*/  IADD3 R22, P3, R22, R5, RZ ;  /* 0x0000000516167210 */ /* 0x002fe40007f7e0ff */
[----:B------:R-:W-:-:S03]  /*9bb60*/  IADD3.X R84, R84, R0, RZ, P2, !PT ;  /* 0x0000000054547210 */ /* 0x000fc600017fe4ff */
[----:B------:R-:W-:Y:S01]  /*9bb70*/  IMAD.X R23, R23, 0x1, R0, P3 ;  /* 0x0000000117177824 */ /* 0x000fe200018e0600 */
[----:B------:R-:W-:Y:S04]  /*9bb80*/  STL [R1+0x387c], R83 ;  /* 0x00387c5301007387 */ /* 0x000fe80000100800 */
[----:B------:R1:W-:Y:S01]  /*9bb90*/  STL [R1+0x3878], R84 ;  /* 0x0038785401007387 */ /* 0x0003e20000100800 */
[----:B------:R-:W-:Y:S01]  /*9bba0*/  IMAD.MOV.U32 R85, RZ, RZ, R84 ;  /* 0x000000ffff557224 */ /* 0x000fe200078e0054 */
[----:B------:R-:W-:Y:S02]  /*9bbb0*/  ISETP.GT.AND P2, PT, R4, 0x7b, PT ;  /* 0x0000007b0400780c */ /* 0x000fe40003f44270 */
[----:B------:R4:W-:Y:S04]  /*9bbc0*/  STL [R1+0x3884], R22 ;  /* 0x0038841601007387 */ /* 0x0009e80000100800 */
[----:B------:R4:W-:Y:S01]  /*9bbd0*/  STL [R1+0x3880], R23 ;  /* 0x0038801701007387 */ /* 0x0009e20000100800 */
[----:B-1----:R-:W-:-:S02]  /*9bbe0*/  MOV R84, R83 ;  /* 0x0000005300547202 */ /* 0x002fc40000000f00 */
[----:B------:R-:W-:-:S03]  /*9bbf0*/  SEL R9, RZ, 0x4, !P2 ;  /* 0x00000004ff097807 */ /* 0x000fc60005000000 */
[----:B------:R-:W-:Y:S04]  /*9bc00*/  LDGSTS.E [R3+0x34008], desc[UR60][R84.64], P1 ;  /* 0x3400800054037fae */ /* 0x000fe8000892187c */
[----:B------:R1:W-:Y:S01]  /*9bc10*/  LDGSTS.E [R3+0x38008], desc[UR60][R22.64], P1 ;  /* 0x3800800016037fae */ /* 0x0003e2000892187c */
[----:B------:R-:W-:-:S04]  /*9bc20*/  SEL R9, R9, RZ, !P0 ;  /* 0x000000ff09097207 */ /* 0x000fc80004000000 */
[----:B------:R-:W-:Y:S02]  /*9bc30*/  ISETP.NE.U32.AND P2, PT, R9, RZ, PT ;  /* 0x000000ff0900720c */ /* 0x000fe40003f45070 */
[----:B----4-:R-:W-:-:S05]  /*9bc40*/  IADD3 R14, P3, R14, R5, RZ ;  /* 0x000000050e0e7210 */ /* 0x010fca0007f7e0ff */
[----:B------:R-:W-:Y:S02]  /*9bc50*/  IMAD.X R15, R15, 0x1, R0, P3 ;  /* 0x000000010f0f7824 */ /* 0x000fe400018e0600 */
[----:B-1----:R-:W-:-:S03]  /*9bc60*/  IMAD.MOV.U32 R22, RZ, RZ, R14 ;  /* 0x000000ffff167224 */ /* 0x002fc600078e000e */
[----:B------:R-:W-:Y:S01]  /*9bc70*/  MOV R23, R15 ;  /* 0x0000000f00177202 */ /* 0x000fe20000000f00 */
[----:B------:R1:W-:Y:S04]  /*9bc80*/  STL [R1+0x388c], R14 ;  /* 0x00388c0e01007387 */ /* 0x0003e80000100800 */
[----:B------:R4:W-:Y:S01]  /*9bc90*/  LDGSTS.E [R3+0x3c008], desc[UR60][R22.64], P1 ;  /* 0x3c00800016037fae */ /* 0x0009e2000892187c */
[----:B------:R-:W-:-:S03]  /*9bca0*/  IADD3 R12, P1, R12, R5, RZ ;  /* 0x000000050c0c7210 */ /* 0x000fc60007f3e0ff */
[----:B------:R4:W-:Y:S01]  /*9bcb0*/  STL [R1+0x3888], R15 ;  /* 0x0038880f01007387 */ /* 0x0009e20000100800 */
[----:B------:R-:W-:-:S03]  /*9bcc0*/  IADD3 R11, P3, R11, R5, RZ ;  /* 0x000000050b0b7210 */ /* 0x000fc60007f7e0ff */
[----:B-1----:R-:W3:Y:S01]  /*9bcd0*/  LDL.LU R14, [R1+0x2cc4] ;  /* 0x002cc400010e7983 */ /* 0x002ee20000300800 */
[--C-:B------:R-:W-:Y:S02]  /*9bce0*/  IMAD.X R21, R21, 0x1, R0.reuse, P1 ;  /* 0x0000000115157824 */ /* 0x100fe400008e0600 */
[----:B------:R-:W-:Y:S01]  /*9bcf0*/  IMAD.X R13, R13, 0x1, R0, P3 ;  /* 0x000000010d0d7824 */ /* 0x000fe200018e0600 */
[----:B----4-:R-:W4:Y:S04]  /*9bd00*/  LDL.LU R15, [R1+0x2cc0] ;  /* 0x002cc000010f7983 */ /* 0x010f280000300800 */
[----:B------:R1:W-:Y:S04]  /*9bd10*/  STL [R1+0x3894], R12 ;  /* 0x0038940c01007387 */ /* 0x0003e80000100800 */
[----:B------:R-:W-:Y:S01]  /*9bd20*/  STL [R1+0x3890], R21 ;  /* 0x0038901501007387 */ /* 0x000fe20000100800 */
[----:B------:R-:W-:Y:S01]  /*9bd30*/  MOV R22, R12 ;  /* 0x0000000c00167202 */ /* 0x000fe20000000f00 */
[----:B------:R-:W-:-:S02]  /*9bd40*/  IMAD.MOV.U32 R23, RZ, RZ, R21 ;  /* 0x000000ffff177224 */ /* 0x000fc400078e0015 */
[----:B------:R-:W-:Y:S04]  /*9bd50*/  STL [R1+0x389c], R11 ;  /* 0x00389c0b01007387 */ /* 0x000fe80000100800 */
[----:B------:R1:W-:Y:S04]  /*9bd60*/  STL [R1+0x3898], R13 ;  /* 0x0038980d01007387 */ /* 0x0003e80000100800 */
[----:B------:R1:W-:Y:S04]  /*9bd70*/  LDGSTS.E [R3+0x3000c], desc[UR60][R22.64], P2 ;  /* 0x3000c00016037fae */ /* 0x0003e8000912187c */
[----:B-1----:R-:W4:Y:S04]  /*9bd80*/  LDL.LU R12, [R1+0x2ccc] ;  /* 0x002ccc00010c7983 */ /* 0x002f280000300800 */
[----:B------:R-:W4:Y:S01]  /*9bd90*/  LDL.LU R9, [R1+0x2cd4] ;  /* 0x002cd40001097983 */ /* 0x000f220000300800 */
[----:B------:R-:W-:Y:S01]  /*9bda0*/  MOV R23, R13 ;  /* 0x0000000d00177202 */ /* 0x000fe20000000f00 */
[----:B------:R-:W-:-:S02]  /*9bdb0*/  IMAD.MOV.U32 R22, RZ, RZ, R11 ;  /* 0x000000ffff167224 */ /* 0x000fc400078e000b */
[----:B------:R-:W4:Y:S04]  /*9bdc0*/  LDL.LU R13, [R1+0x2cc8] ;  /* 0x002cc800010d7983 */ /* 0x000f280000300800 */
[----:B------:R-:W4:Y:S01]  /*9bdd0*/  LDL.LU R11, [R1+0x2cd0] ;  /* 0x002cd000010b7983 */ /* 0x000f220000300800 */
[----:B--2---:R-:W-:-:S03]  /*9bde0*/  IADD3 R19, P1, R19, R5, RZ ;  /* 0x0000000513137210 */ /* 0x004fc60007f3e0ff */
[----:B------:R-:W-:Y:S01]  /*9bdf0*/  LDGSTS.E [R3+0x3400c], desc[UR60][R22.64], P2 ;  /* 0x3400c00016037fae */ /* 0x000fe2000912187c */
[----:B---3--:R-:W-:Y:S01]  /*9be00*/  IADD3 R16, P3, R16, R5, RZ ;  /* 0x0000000510107210 */ /* 0x008fe20007f7e0ff */
[--C-:B------:R-:W-:Y:S02]  /*9be10*/  IMAD.X R20, R20, 0x1, R0.reuse, P1 ;  /* 0x0000000114147824 */ /* 0x100fe400008e0600 */
[----:B------:R-:W-:Y:S02]  /*9be20*/  STL [R1+0x38a4], R19 ;  /* 0x0038a41301007387 */ /* 0x000fe40000100800 */
[----:B------:R-:W-:Y:S02]  /*9be30*/  IMAD.X R17, R17, 0x1, R0, P3 ;  /* 0x0000000111117824 */ /* 0x000fe400018e0600 */
[----:B------:R1:W-:Y:S01]  /*9be40*/  STL [R1+0x38a0], R20 ;  /* 0x0038a01401007387 */ /* 0x0003e20000100800 */
[----:B------:R-:W-:-:S03]  /*9be50*/  MOV R21, R20 ;  /* 0x0000001400157202 */ /* 0x000fc60000000f00 */
[----:B------:R-:W-:Y:S04]  /*9be60*/  STL [R1+0x38ac], R16 ;  /* 0x0038ac1001007387 */ /* 0x000fe80000100800 */
[----:B------:R2:W-:Y:S04]  /*9be70*/  STL [R1+0x38a8], R17 ;  /* 0x0038a81101007387 */ /* 0x0005e80000100800 */
[----:B------:R-:W3:Y:S01]  /*9be80*/  LDL.LU R22, [R1+0x2cd8] ;  /* 0x002cd80001167983 */ /* 0x000ee20000300800 */
[----:B-1----:R-:W-:-:S05]  /*9be90*/  IMAD.MOV.U32 R20, RZ, RZ, R19 ;  /* 0x000000ffff147224 */ /* 0x002fca00078e0013 */
[----:B------:R-:W-:Y:S01]  /*9bea0*/  LDGSTS.E [R3+0x3800c], desc[UR60][R20.64], P2 ;  /* 0x3800c00014037fae */ /* 0x000fe2000912187c */
[----:B------:R-:W-:-:S03]  /*9beb0*/  ISETP.GT.AND P1, PT, R4, 0x1c, PT ;  /* 0x0000001c0400780c */ /* 0x000fc60003f24270 */
[----:B------:R1:W-:Y:S04]  /*9bec0*/  LDGSTS.E [R3+0x3c00c], desc[UR60][R16.64], P2 ;  /* 0x3c00c00010037fae */ /* 0x0003e8000912187c */
[----:B------:R-:W3:Y:S04]  /*9bed0*/  LDL.LU R21, [R1+0x2cdc] ;  /* 0x002cdc0001157983 */ /* 0x000ee80000300800 */
[----:B------:R-:W3:Y:S04]  /*9bee0*/  LDL.LU R20, [R1+0x2ce0] ;  /* 0x002ce00001147983 */ /* 0x000ee80000300800 */
[----:B------:R-:W3:Y:S01]  /*9bef0*/  LDL.LU R19, [R1+0x2ce4] ;  /* 0x002ce40001137983 */ /* 0x000ee20000300800 */
[----:B-1----:R-:W-:-:S04]  /*9bf00*/  SEL R3, RZ, 0x4, !P1 ;  /* 0x00000004ff037807 */ /* 0x002fc80004800000 */
[----:B------:R-:W-:-:S04]  /*9bf10*/  SEL R3, R3, RZ, !P0 ;  /* 0x000000ff03037207 */ /* 0x000fc80004000000 */
[----:B------:R-:W-:Y:S02]  /*9bf20*/  ISETP.NE.U32.AND P1, PT, R3, RZ, PT ;  /* 0x000000ff0300720c */ /* 0x000fe40003f25070 */
[----:B------:R-:W-:-:S04]  /*9bf30*/  LOP3.LUT R3, R7, 0x70, RZ, 0x3c, !PT ;  /* 0x0000007007037812 */ /* 0x000fc800078e3cff */
[----:B------:R-:W-:Y:S02]  /*9bf40*/  IADD3 R3, R3, R8, RZ ;  /* 0x0000000803037210 */ /* 0x000fe40007ffe0ff */
[----:B------:R-:W-:-:S05]  /*9bf50*/  IADD3 R14, P2, R14, R5, RZ ;  /* 0x000000050e0e7210 */ /* 0x000fca0007f5e0ff */
[----:B----4-:R-:W-:Y:S01]  /*9bf60*/  IMAD.X R15, R15, 0x1, R0, P2 ;  /* 0x000000010f0f7824 */ /* 0x010fe200010e0600 */
[----:B------:R-:W-:Y:S04]  /*9bf70*/  STL [R1+0x2cc4], R14 ;  /* 0x002cc40e01007387 */ /* 0x000fe80000100800 */
[----:B------:R1:W-:Y:S04]  /*9bf80*/  STL [R1+0x2cc0], R15 ;  /* 0x002cc00f01007387 */ /* 0x0003e80000100800 */
[----:B--2---:R-:W2:Y:S04]  /*9bf90*/  LDL.LU R17, [R1+0x2ce8] ;  /* 0x002ce80001117983 */ /* 0x004ea80000300800 */
[----:B------:R-:W4:Y:S04]  /*9bfa0*/  LDL.LU R16, [R1+0x2cec] ;  /* 0x002cec0001107983 */ /* 0x000f280000300800 */
[----:B------:R-:W-:Y:S01]  /*9bfb0*/  LDGSTS.E [R3], desc[UR60][R14.64], P1 ;  /* 0x000000000e037fae */ /* 0x000fe2000892187c */
[----:B------:R-:W-:-:S02]  /*9bfc0*/  IADD3 R12, P2, R12, R5, RZ ;  /* 0x000000050c0c7210 */ /* 0x000fc40007f5e0ff */
[----:B------:R-:W-:Y:S01]  /*9bfd0*/  IADD3 R9, P3, R9, R5, RZ ;  /* 0x0000000509097210 */ /* 0x000fe20007f7e0ff */
[----:B-1----:R-:W2:Y:S04]  /*9bfe0*/  LDL.LU R15, [R1+0x2cf0] ;  /* 0x002cf000010f7983 */ /* 0x002ea80000300800 */
[----:B------:R-:W2:Y:S01]  /*9bff0*/  LDL.LU R14, [R1+0x2cf4] ;  /* 0x002cf400010e7983 */ /* 0x000ea20000300800 */
        /* <DEDUP_REMOVED lines=9> */
[----:B------:R1:W-:Y:S04]  /*9c090*/  LDGSTS.E [R3+0x8000], desc[UR60][R12.64], P1 ;  /* 0x080000000c037fae */ /* 0x0003e8000892187c */
[----:B------:R-:W2:Y:S04]  /*9c0a0*/  LDL.LU R13, [R1+0x2cf8] ;  /* 0x002cf800010d7983 */ /* 0x000ea80000300800 */
[----:B------:R-:W1:Y:S04]  /*9c0b0*/  LDL.LU R12, [R1+0x2cfc] ;  /* 0x002cfc00010c7983 */ /* 0x000e680000300800 */
[----:B------:R-:W2:Y:S04]  /*9c0c0*/  LDL.LU R11, [R1+0x2d00] ;  /* 0x002d0000010b7983 */ /* 0x000ea80000300800 */
[----:B------:R-:W2:Y:S01]  /*9c0d0*/  LDL.LU R9, [R1+0x2d04] ;  /* 0x002d040001097983 */ /* 0x000ea20000300800 */
[----:B------:R-:W-:-:S04]  /*9c0e0*/  ISETP.GT.AND P2, PT, R4, 0x1d, PT ;  /* 0x0000001d0400780c */ /* 0x000fc80003f44270 */
[----:B------:R-:W-:Y:S02]  /*9c0f0*/  SEL R7, RZ, 0x4, !P2 ;  /* 0x00000004ff077807 */ /* 0x000fe40005000000 */
[-C--:B---3--:R-:W-:Y:S02]  /*9c100*/  IADD3 R21, P3, R21, R5.reuse, RZ ;  /* 0x0000000515157210 */ /* 0x088fe40007f7e0ff */
[----:B------:R-:W-:Y:S02]  /*9c110*/  IADD3 R19, P4, R19, R5, RZ ;  /* 0x0000000513137210 */ /* 0x000fe40007f9e0ff */
[----:B------:R-:W-:Y:S01]  /*9c120*/  SEL R7, R7, RZ, !P0 ;  /* 0x000000ff07077207 */ /* 0x000fe20004000000 */
[----:B------:R-:W-:-:S03]  /*9c130*/  IMAD.X R22, R22, 0x1, R0, P3 ;  /* 0x0000000116167824 */ /* 0x000fc600018e0600 */
[----:B------:R-:W-:Y:S02]  /*9c140*/  ISETP.NE.U32.AND P2, PT, R7, RZ, PT ;  /* 0x000000ff0700720c */ /* 0x000fe40003f45070 */
[----:B------:R-:W-:Y:S01]  /*9c150*/  IADD3.X R20, R20, R0, RZ, P4, !PT ;  /* 0x0000000014147210 */ /* 0x000fe200027fe4ff */
[----:B------:R-:W-:Y:S04]  /*9c160*/  STL [R1+0x2cdc], R21 ;  /* 0x002cdc1501007387 */ /* 0x000fe80000100800 */
[----:B------:R3:W-:Y:S01]  /*9c170*/  STL [R1+0x2cd8], R22 ;  /* 0x002cd81601007387 */ /* 0x0007e20000100800 */
[----:B------:R-:W-:-:S03]  /*9c180*/  IMAD.MOV.U32 R23, RZ, RZ, R22 ;  /* 0x000000ffff177224 */ /* 0x000fc600078e0016 */
[----:B------:R-:W-:Y:S04]  /*9c190*/  STL [R1+0x2ce4], R19 ;  /* 0x002ce41301007387 */ /* 0x000fe80000100800 */
[----:B------:R3:W-:Y:S02]  /*9c1a0*/  STL [R1+0x2ce0], R20 ;  /* 0x002ce01401007387 */ /* 0x0007e40000100800 */
[----:B---3--:R-:W-:Y:S01]  /*9c1b0*/  IMAD.MOV.U32 R22, RZ, RZ, R21 ;  /* 0x000000ffff167224 */ /* 0x008fe200078e0015 */
[----:B------:R-:W-:Y:S01]  /*9c1c0*/  MOV R21, R20 ;  /* 0x0000001400157202 */ /* 0x000fe20000000f00 */
[----:B------:R-:W-:-:S03]  /*9c1d0*/  IMAD.MOV.U32 R20, RZ, RZ, R19 ;  /* 0x000000ffff147224 */ /* 0x000fc600078e0013 */
[----:B------:R-:W-:Y:S04]  /*9c1e0*/  LDGSTS.E [R3+0xc000], desc[UR60][R22.64], P1 ;  /* 0x0c00000016037fae */ /* 0x000fe8000892187c */
[----:B------:R-:W-:Y:S04]  /*9c1f0*/  LDGSTS.E [R3+0x4], desc[UR60][R20.64], P2 ;  /* 0x0000400014037fae */ /* 0x000fe8000912187c */
[----:B------:R-:W3:Y:S04]  /*9c200*/  LDL.LU R22, [R1+0x2d08] ;  /* 0x002d080001167983 */ /* 0x000ee80000300800 */
[----:B------:R-:W3:Y:S04]  /*9c210*/  LDL.LU R21, [R1+0x2d0c] ;  /* 0x002d0c0001157983 */ /* 0x000ee80000300800 */
[----:B------:R-:W3:Y:S04]  /*9c220*/  LDL.LU R20, [R1+0x2d10] ;  /* 0x002d100001147983 */ /* 0x000ee80000300800 */
[----:B------:R-:W3:Y:S01]  /*9c230*/  LDL.LU R19, [R1+0x2d14] ;  /* 0x002d140001137983 */ /* 0x000ee20000300800 */
[----:B----4-:R-:W-:-:S05]  /*9c240*/  IADD3 R16, P1, R16, R5, RZ ;  /* 0x0000000510107210 */ /* 0x010fca0007f3e0ff */
[----:B--2---:R-:W-:Y:S01]  /*9c250*/  IMAD.X R17, R17, 0x1, R0, P1 ;  /* 0x0000000111117824 */ /* 0x004fe200008e0600 */
[----:B------:R-:W-:-:S04]  /*9c260*/  ISETP.GT.AND P1, PT, R4, 0x1e, PT ;  /* 0x0000001e0400780c */ /* 0x000fc80003f24270 */
[----:B------:R-:W-:Y:S02]  /*9c270*/  SEL R7, RZ, 0x4, !P1 ;  /* 0x00000004ff077807 */ /* 0x000fe40004800000 */
[----:B------:R-:W-:Y:S02]  /*9c280*/  IADD3 R14, P3, R14, R5, RZ ;  /* 0x000000050e0e7210 */ /* 0x000fe40007f7e0ff */
[----:B------:R-:W-:Y:S01]  /*9c290*/  SEL R7, R7, RZ, !P0 ;  /* 0x000000ff07077207 */ /* 0x000fe20004000000 */
[----:B------:R-:W-:Y:S04]  /*9c2a0*/  STL [R1+0x2cec], R16 ;  /* 0x002cec1001007387 */ /* 0x000fe80000100800 */
[----:B------:R-:W-:Y:S01]  /*9c2b0*/  LDGSTS.E [R3+0x4004], desc[UR60][R16.64], P2 ;  /* 0x0400400010037fae */ /* 0x000fe2000912187c */
[----:B------:R-:W-:-:S03]  /*9c2c0*/  IADD3.X R15, R15, R0, RZ, P3, !PT ;  /* 0x000000000f0f7210 */ /* 0x000fc60001ffe4ff */
[----:B------:R2:W-:Y:S04]  /*9c2d0*/  STL [R1+0x2ce8], R17 ;  /* 0x002ce81101007387 */ /* 0x0005e80000100800 */
[----:B------:R-:W-:Y:S01]  /*9c2e0*/  STL [R1+0x2cf4], R14 ;  /* 0x002cf40e01007387 */ /* 0x000fe20000100800 */
[----:B------:R-:W-:-:S03]  /*9c2f0*/  ISETP.NE.U32.AND P1, PT, R7, RZ, PT ;  /* 0x000000ff0700720c */ /* 0x000fc60003f25070 */
[----:B------:R4:W-:Y:S04]  /*9c300*/  STL [R1+0x2cf0], R15 ;  /* 0x002cf00f01007387 */ /* 0x0009e80000100800 */
[----:B------:R-:W-:Y:S04]  /*9c310*/  LDGSTS.E [R3+0x8004], desc[UR60][R14.64], P2 ;  /* 0x080040000e037fae */ /* 0x000fe8000912187c */
[----:B--2---:R-:W2:Y:S04]  /*9c320*/  LDL.LU R17, [R1+0x2d18] ;  /* 0x002d180001117983 */ /* 0x004ea80000300800 */
[----:B------:R-:W2:Y:S04]  /*9c330*/  LDL.LU R16, [R1+0x2d1c] ;  /* 0x002d1c0001107983 */ /* 0x000ea80000300800 */
[----:B----4-:R-:W4:Y:S04]  /*9c340*/  LDL.LU R15, [R1+0x2d20] ;  /* 0x002d2000010f7983 */ /* 0x010f280000300800 */
[----:B------:R-:W4:Y:S01]  /*9c350*/  LDL.LU R14, [R1+0x2d24] ;  /* 0x002d2400010e7983 */ /* 0x000f220000300800 */
[----:B-1----:R-:W-:-:S02]  /*9c360*/  IADD3 R12, P3, R12, R5, RZ ;  /* 0x000000050c0c7210 */ /* 0x002fc40007f7e0ff */
        /* <DEDUP_REMOVED lines=11> */
[----:B------:R-:W4:Y:S04]  /*9c420*/  LDL.LU R13, [R1+0x2d28] ;  /* 0x002d2800010d7983 */ /* 0x000f280000300800 */
[----:B------:R-:W1:Y:S04]  /*9c430*/  LDL.LU R12, [R1+0x2d2c] ;  /* 0x002d2c00010c7983 */ /* 0x000e680000300800 */
[----:B------:R-:W4:Y:S04]  /*9c440*/  LDL.LU R11, [R1+0x2d30] ;  /* 0x002d3000010b7983 */ /* 0x000f280000300800 */
[----:B------:R-:W4:Y:S01]  /*9c450*/  LDL.LU R9, [R1+0x2d34] ;  /* 0x002d340001097983 */ /* 0x000f220000300800 */
[----:B---3--:R-:W-:-:S02]  /*9c460*/  IADD3 R21, P2, R21, R5, RZ ;  /* 0x0000000515157210 */ /* 0x008fc40007f5e0ff */
        /* <DEDUP_REMOVED lines=17> */
[----:B------:R-:W-:-:S04]  /*9c580*/  ISETP.GT.AND P2, PT, R4, 0x1f, PT ;  /* 0x0000001f0400780c */ /* 0x000fc80003f44270 */
[----:B------:R-:W-:-:S04]  /*9c590*/  SEL R7, RZ, 0x4, !P2 ;  /* 0x00000004ff077807 */ /* 0x000fc80005000000 */
[----:B------:R-:W-:-:S04]  /*9c5a0*/  SEL R7, R7, RZ, !P0 ;  /* 0x000000ff07077207 */ /* 0x000fc80004000000 */
[----:B------:R-:W-:Y:S02]  /*9c5b0*/  ISETP.NE.U32.AND P2, PT, R7, RZ, PT ;  /* 0x000000ff0700720c */ /* 0x000fe40003f45070 */
[----:B--2---:R-:W-:-:S05]  /*9c5c0*/  IADD3 R16, P3, R16, R5, RZ ;  /* 0x0000000510107210 */ /* 0x004fca0007f7e0ff */
[----:B------:R-:W-:Y:S01]  /*9c5d0*/  IMAD.X R17, R17, 0x1, R0, P3 ;  /* 0x0000000111117824 */ /* 0x000fe200018e0600 */
[----:B----4-:R-:W-:Y:S01]  /*9c5e0*/  IADD3 R14, P4, R14, R5, RZ ;  /* 0x000000050e0e7210 */ /* 0x010fe20007f9e0ff */
[----:B------:R-:W-:Y:S04]  /*9c5f0*/  STL [R1+0x2d1c], R16 ;  /* 0x002d1c1001007387 */ /* 0x000fe80000100800 */
[----:B------:R-:W-:Y:S01]  /*9c600*/  LDGSTS.E [R3+0xc008], desc[UR60][R16.64], P1 ;  /* 0x0c00800010037fae */ /* 0x000fe2000892187c */
[----:B------:R-:W-:-:S03]  /*9c610*/  IADD3.X R15, R15, R0, RZ, P4, !PT ;  /* 0x000000000f0f7210 */ /* 0x000fc600027fe4ff */
[----:B------:R2:W-:Y:S04]  /*9c620*/  STL [R1+0x2d18], R17 ;  /* 0x002d181101007387 */ /* 0x0005e80000100800 */
[----:B------:R-:W-:Y:S04]  /*9c630*/  STL [R1+0x2d24], R14 ;  /* 0x002d240e01007387 */ /* 0x000fe80000100800 */
        /* <DEDUP_REMOVED lines=22> */
[----:B------:R-:W-:-:S02]  /*9c7a0*/  ISETP.GT.AND P1, PT, R4, 0x3c, PT ;  /* 0x0000003c0400780c */ /* 0x000fc40003f24270 */
[-C--:B---3--:R-:W-:Y:S02]  /*9c7b0*/  IADD3 R21, P3, R21, R5.reuse, RZ ;  /* 0x0000000515157210 */ /* 0x088fe40007f7e0ff */
[----:B------:R-:W-:Y:S02]  /*9c7c0*/  SEL R7, RZ, 0x4, !P1 ;  /* 0x00000004ff077807 */ /* 0x000fe40004800000 */
[----:B------:R-:W-:Y:S02]  /*9c7d0*/  IADD3 R19, P4, R19, R5, RZ ;  /* 0x0000000513137210 */ /* 0x000fe40007f9e0ff */
[----:B------:R-:W-:Y:S01]  /*9c7e0*/  SEL R7, R7, RZ, !P0 ;  /* 0x000000ff07077207 */ /* 0x000fe20004000000 */
[----:B------:R-:W-:Y:S01]  /*9c7f0*/  IMAD.X R22, R22, 0x1, R0, P3 ;  /* 0x0000000116167824 */ /* 0x000fe200018e0600 */
[----:B------:R-:W-:Y:S02]  /*9c800*/  IADD3.X R20, R20, R0, RZ, P4, !PT ;  /* 0x0000000014147210 */ /* 0x000fe400027fe4ff */
[----:B------:R-:W-:Y:S01]  /*9c810*/  ISETP.NE.U32.AND P1, PT, R7, RZ, PT ;  /* 0x000000ff0700720c */ /* 0x000fe20003f25070 */
        /* <DEDUP_REMOVED lines=14> */
[----:B--2---:R-:W-:-:S05]  /*9c900*/  IADD3 R16, P2, R16, R5, RZ ;  /* 0x0000000510107210 */ /* 0x004fca0007f5e0ff */
[----:B------:R-:W-:Y:S01]  /*9c910*/  IMAD.X R17, R17, 0x1, R0, P2 ;  /* 0x0000000111117824 */ /* 0x000fe200010e0600 */
[----:B------:R-:W-:Y:S02]  /*9c920*/  ISETP.GT.AND P2, PT, R4, 0x3d, PT ;  /* 0x0000003d0400780c */ /* 0x000fe40003f44270 */
[----:B----4-:R-:W-:Y:S02]  /*9c930*/  IADD3 R14, P3, R14, R5, RZ ;  /* 0x000000050e0e7210 */ /* 0x010fe40007f7e0ff */
[----:B------:R-:W-:Y:S02]  /*9c940*/  SEL R7, RZ, 0x4, !P2 ;  /* 0x00000004ff077807 */ /* 0x000fe40005000000 */
[----:B------:R-:W-:Y:S01]  /*9c950*/  IADD3.X R15, R15, R0, RZ, P3, !PT ;  /* 0x000000000f0f7210 */ /* 0x000fe20001ffe4ff */
[----:B------:R-:W-:Y:S04]  /*9c960*/  STL [R1+0x30cc], R16 ;  /* 0x0030cc1001007387 */ /* 0x000fe80000100800 */
[----:B------:R-:W-:Y:S01]  /*9c970*/  LDGSTS.E [R3+0x14000], desc[UR60][R16.64], P1 ;  /* 0x1400000010037fae */ /* 0x000fe2000892187c */
[----:B------:R-:W-:-:S03]  /*9c980*/  SEL R7, R7, RZ, !P0 ;  /* 0x000000ff07077207 */ /* 0x000fc60004000000 */
[----:B------:R2:W-:Y:S04]  /*9c990*/  STL [R1+0x30c8], R17 ;  /* 0x0030c81101007387 */ /* 0x0005e80000100800 */
[----:B------:R-:W-:Y:S04]  /*9c9a0*/  STL [R1+0x30d4], R14 ;  /* 0x0030d40e01007387 */ /* 0x000fe80000100800 */
[----:B------:R4:W-:Y:S01]  /*9c9b0*/  STL [R1+0x30d0], R15 ;  /* 0x0030d00f01007387 */ /* 0x0009e20000100800 */
[----:B------:R-:W-:-:S03]  /*9c9c0*/  ISETP.NE.U32.AND P2, PT, R7, RZ, PT ;  /* 0x000000ff0700720c */ /* 0x000fc60003f45070 */
        /* <DEDUP_REMOVED lines=43> */
[-C--:B--2---:R-:W-:Y:S02]  /*9cc80*/  IADD3 R16, P3, R16, R5.reuse, RZ ;  /* 0x0000000510107210 */ /* 0x084fe40007f7e0ff */
[----:B----4-:R-:W-:-:S03]  /*9cc90*/  IADD3 R14, P4, R14, R5, RZ ;  /* 0x000000050e0e7210 */ /* 0x010fc60007f9e0ff */
[----:B------:R-:W-:Y:S01]  /*9cca0*/  IMAD.X R17, R17, 0x1, R0, P3 ;  /* 0x0000000111117824 */ /* 0x000fe200018e0600 */
[----:B------:R-:W-:Y:S01]  /*9ccb0*/  STL [R1+0x30fc], R16 ;  /* 0x0030fc1001007387 */ /* 0x000fe20000100800 */
[----:B------:R-:W-:-:S03]  /*9ccc0*/  IADD3.X R15, R15, R0, RZ, P4, !PT ;  /* 0x000000000f0f7210 */ /* 0x000fc600027fe4ff */
[----:B------:R2:W-:Y:S04]  /*9ccd0*/  STL [R1+0x30f8], R17 ;  /* 0x0030f81101007387 */ /* 0x0005e80000100800 */
[----:B------:R-:W-:Y:S04]  /*9cce0*/  LDGSTS.E [R3+0x1c004], desc[UR60][R16.64], P2 ;  /* 0x1c00400010037fae */ /* 0x000fe8000912187c */
        /* <DEDUP_REMOVED lines=45> */
[----:B--2---:R-:W-:-:S02]  /*9cfc0*/  IADD3 R16, P1, R16, R5, RZ ;  /* 0x0000000510107210 */ /* 0x004fc40007f3e0ff */
[----:B----4-:R-:W-:-:S03]  /*9cfd0*/  IADD3 R14, P3, R14, R5, RZ ;  /* 0x000000050e0e7210 */ /* 0x010fc60007f7e0ff */
[----:B------:R-:W-:Y:S01]  /*9cfe0*/  IMAD.X R17, R17, 0x1, R0, P1 ;  /* 0x0000000111117824 */ /* 0x000fe200008e0600 */
[----:B------:R-:W-:Y:S02]  /*9cff0*/  ISETP.GT.AND P1, PT, R4, 0x5c, PT ;  /* 0x0000005c0400780c */ /* 0x000fe40003f24270 */
[----:B------:R-:W-:Y:S01]  /*9d000*/  IADD3.X R15, R15, R0, RZ, P3, !PT ;  /* 0x000000000f0f7210 */ /* 0x000fe20001ffe4ff */
[----:B------:R-:W-:Y:S04]  /*9d010*/  STL [R1+0x312c], R16 ;  /* 0x00312c1001007387 */ /* 0x000fe80000100800 */
[----:B------:R-:W-:Y:S01]  /*9d020*/  LDGSTS.E [R3+0x1400c], desc[UR60][R16.64], P2 ;  /* 0x1400c00010037fae */ /* 0x000fe2000912187c */
[----:B------:R-:W-:-:S03]  /*9d030*/  SEL R7, RZ, 0x4, !P1 ;  /* 0x00000004ff077807 */ /* 0x000fc60004800000 */
[----:B------:R2:W-:Y:S04]  /*9d040*/  STL [R1+0x3128], R17 ;  /* 0x0031281101007387 */ /* 0x0005e80000100800 */
[----:B------:R-:W-:Y:S04]  /*9d050*/  STL [R1+0x3134], R14 ;  /* 0x0031340e01007387 */ /* 0x000fe80000100800 */
[----:B------:R4:W-:Y:S01]  /*9d060*/  STL [R1+0x3130], R15 ;  /* 0x0031300f01007387 */ /* 0x0009e20000100800 */
[----:B------:R-:W-:-:S03]  /*9d070*/  SEL R7, R7, RZ, !P0 ;  /* 0x000000ff07077207 */ /* 0x000fc60004000000 */
[----:B------:R-:W-:Y:S01]  /*9d080*/  LDGSTS.E [R3+0x1800c], desc[UR60][R14.64], P2 ;  /* 0x1800c0000e037fae */ /* 0x000fe2000912187c */
[----:B------:R-:W-:-:S03]  /*9d090*/  ISETP.NE.U32.AND P1, PT, R7, RZ, PT ;  /* 0x000000ff0700720c */ /* 0x000fc60003f25070 */
        /* <DEDUP_REMOVED lines=33> */
[----:B------:R-:W-:Y:S01]  /*9d2b0*/  LDGSTS.E [R3+0x28000], desc[UR60][R20.64], P1 ;  /* 0x2800000014037fae */ /* 0x000fe2000892187c */
[----:B------:R-:W-:-:S03]  /*9d2c0*/  ISETP.GT.AND P2, PT, R4, 0x5d, PT ;  /* 0x0000005d0400780c */ /* 0x000fc60003f44270 */
[----:B------:R-:W3:Y:S04]  /*9d2d0*/  LDL.LU R22, [R1+0x34f8] ;  /* 0x0034f80001167983 */ /* 0x000ee80000300800 */
[----:B------:R-:W3:Y:S04]  /*9d2e0*/  LDL.LU R21, [R1+0x34fc] ;  /* 0x0034fc0001157983 */ /* 0x000ee80000300800 */
[----:B------:R-:W3:Y:S04]  /*9d2f0*/  LDL.LU R20, [R1+0x3500] ;  /* 0x0035000001147983 */ /* 0x000ee80000300800 */
[----:B------:R-:W3:Y:S01]  /*9d300*/  LDL.LU R19, [R1+0x3504] ;  /* 0x0035040001137983 */ /* 0x000ee20000300800 */
        /* <DEDUP_REMOVED lines=9> */
[----:B------:R-:W-:Y:S04]  /*9d3a0*/  STL [R1+0x34e4], R14 ;  /* 0x0034e40e01007387 */ /* 0x000fe80000100800 */
[----:B------:R-:W-:Y:S04]  /*9d3b0*/  LDGSTS.E [R3+0x2c000], desc[UR60][R16.64], P1 ;  /* 0x2c00000010037fae */ /* 0x000fe8000892187c */
        /* <DEDUP_REMOVED lines=47> */
[----:B------:R-:W-:Y:S01]  /*9d6b0*/  IADD3.X R15, R15, R0, RZ, P3, !PT ;  /* 0x000000000f0f7210 */ /* 0x000fe20001ffe4ff */
[----:B------:R-:W-:Y:S04]  /*9d6c0*/  STL [R1+0x350c], R16 ;  /* 0x00350c1001007387 */ /* 0x000fe80000100800 */
[----:B------:R2:W-:Y:S04]  /*9d6d0*/  STL [R1+0x3508], R17 ;  /* 0x0035081101007387 */ /* 0x0005e80000100800 */
[----:B------:R-:W-:Y:S04]  /*9d6e0*/  STL [R1+0x3514], R14 ;  /* 0x0035140e01007387 */ /* 0x000fe80000100800 */
[----:B------:R-:W-:Y:S04]  /*9d6f0*/  LDGSTS.E [R3+0x24008], desc[UR60][R16.64], P1 ;  /* 0x2400800010037fae */ /* 0x000fe8000892187c */
[----:B------:R4:W-:Y:S01]  /*9d700*/  STL [R1+0x3510], R15 ;  /* 0x0035100f01007387 */ /* 0x0009e20000100800 */
[----:B------:R-:W-:-:S03]  /*9d710*/  ISETP.GT.AND P2, PT, R4, 0x5f, PT ;  /* 0x0000005f0400780c */ /* 0x000fc60003f44270 */
[----:B------:R-:W-:Y:S01]  /*9d720*/  LDGSTS.E [R3+0x28008], desc[UR60][R14.64], P1 ;  /* 0x280080000e037fae */ /* 0x000fe2000892187c */
[----:B------:R-:W-:-:S03]  /*9d730*/  SEL R7, RZ, 0x4, !P2 ;  /* 0x00000004ff077807 */ /* 0x000fc60005000000 */
[----:B--2---:R-:W2:Y:S04]  /*9d740*/  LDL.LU R17, [R1+0x3538] ;  /* 0x0035380001117983 */ /* 0x004ea80000300800 */
[----:B------:R-:W2:Y:S04]  /*9d750*/  LDL.LU R16, [R1+0x353c] ;  /* 0x00353c0001107983 */ /* 0x000ea80000300800 */
[----:B----4-:R-:W4:Y:S04]  /*9d760*/  LDL.LU R15, [R1+0x38b0] ;  /* 0x0038b000010f7983 */ /* 0x010f280000300800 */
[----:B------:R-:W4:Y:S01]  /*9d770*/  LDL.LU R14, [R1+0x38b4] ;  /* 0x0038b400010e7983 */ /* 0x000f220000300800 */
[----:B------:R-:W-:-:S04]  /*9d780*/  SEL R7, R7, RZ, !P0 ;  /* 0x000000ff07077207 */ /* 0x000fc80004000000 */
[----:B------:R-:W-:Y:S02]  /*9d790*/  ISETP.NE.U32.AND P2, PT, R7, RZ, PT ;  /* 0x000000ff0700720c */ /* 0x000fe40003f45070 */
[-C--:B-1----:R-:W-:Y:S02]  /*9d7a0*/  IADD3 R12, P3, R12, R5.reuse, RZ ;  /* 0x000000050c0c7210 */ /* 0x082fe40007f7e0ff */
        /* <DEDUP_REMOVED lines=9> */
[----:B------:R-:W-:-:S05]  /*9d840*/  IMAD.MOV.U32 R13, RZ, RZ, R11 ;  /* 0x000000ffff0d7224 */ /* 0x000fca00078e000b */
[----:B------:R1:W-:Y:S04]  /*9d850*/  LDGSTS.E [R3+0x2000c], desc[UR60][R12.64], P2 ;  /* 0x2000c0000c037fae */ /* 0x0003e8000912187c */
[----:B------:R-:W4:Y:S04]  /*9d860*/  LDL.LU R13, [R1+0x38b8] ;  /* 0x0038b800010d7983 */ /* 0x000f280000300800 */
[----:B------:R-:W1:Y:S04]  /*9d870*/  LDL.LU R12, [R1+0x38bc] ;  /* 0x0038bc00010c7983 */ /* 0x000e680000300800 */
[----:B---3--:R-:W3:Y:S04]  /*9d880*/  LDL.LU R11, [R1+0x38c0] ;  /* 0x0038c000010b7983 */ /* 0x008ee80000300800 */
[----:B------:R-:W3:Y:S01]  /*9d890*/  LDL.LU R9, [R1+0x38c4] ;  /* 0x0038c40001097983 */ /* 0x000ee20000300800 */
[----:B------:R-:W-:-:S02]  /*9d8a0*/  IADD3 R21, P1, R21, R5, RZ ;  /* 0x0000000515157210 */ /* 0x000fc40007f3e0ff */
[----:B------:R-:W-:-:S03]  /*9d8b0*/  IADD3 R19, P3, R19, R5, RZ ;  /* 0x0000000513137210 */ /* 0x000fc60007f7e0ff */
[----:B------:R-:W-:Y:S01]  /*9d8c0*/  IMAD.X R22, R22, 0x1, R0, P1 ;  /* 0x0000000116167824 */ /* 0x000fe200008e0600 */
[----:B------:R-:W-:Y:S01]  /*9d8d0*/  IADD3.X R20, R20, R0, RZ, P3, !PT ;  /* 0x0000000014147210 */ /* 0x000fe20001ffe4ff */
[----:B------:R-:W-:Y:S04]  /*9d8e0*/  STL [R1+0x352c], R21 ;  /* 0x00352c1501007387 */ /* 0x000fe80000100800 */
[----:B------:R2:W-:Y:S01]  /*9d8f0*/  STL [R1+0x3528], R22 ;  /* 0x0035281601007387 */ /* 0x0005e20000100800 */
[----:B------:R-:W-:-:S03]  /*9d900*/  IMAD.MOV.U32 R23, RZ, RZ, R22 ;  /* 0x000000ffff177224 */ /* 0x000fc600078e0016 */
[----:B------:R-:W-:Y:S04]  /*9d910*/  STL [R1+0x3534], R19 ;  /* 0x0035341301007387 */ /* 0x000fe80000100800 */
[----:B------:R2:W-:Y:S01]  /*9d920*/  STL [R1+0x3530], R20 ;  /* 0x0035301401007387 */ /* 0x0005e20000100800 */
[----:B------:R-:W-:Y:S01]  /*9d930*/  ISETP.GT.AND P1, PT, R4, 0x7c, PT ;  /* 0x0000007c0400780c */ /* 0x000fe20003f24270 */
[----:B--2---:R-:W-:Y:S01]  /*9d940*/  IMAD.MOV.U32 R22, RZ, RZ, R21 ;  /* 0x000000ffff167224 */ /* 0x004fe200078e0015 */
[----:B------:R-:W-:Y:S01]  /*9d950*/  MOV R21, R20 ;  /* 0x0000001400157202 */ /* 0x000fe20000000f00 */
[----:B------:R-:W-:Y:S01]  /*9d960*/  IMAD.MOV.U32 R20, RZ, RZ, R19 ;  /* 0x000000ffff147224 */ /* 0x000fe200078e0013 */
[----:B------:R-:W-:Y:S02]  /*9d970*/  SEL R7, RZ, 0x4, !P1 ;  /* 0x00000004ff077807 */ /* 0x000fe40004800000 */
[----:B------:R-:W-:Y:S04]  /*9d980*/  LDGSTS.E [R3+0x2400c], desc[UR60][R22.64], P2 ;  /* 0x2400c00016037fae */ /* 0x000fe8000912187c */
[----:B------:R-:W-:Y:S01]  /*9d990*/  LDGSTS.E [R3+0x2800c], desc[UR60][R20.64], P2 ;  /* 0x2800c00014037fae */ /* 0x000fe2000912187c */
[----:B------:R-:W-:-:S03]  /*9d9a0*/  SEL R7, R7, RZ, !P0 ;  /* 0x000000ff07077207 */ /* 0x000fc60004000000 */
[----:B------:R-:W2:Y:S04]  /*9d9b0*/  LDL.LU R22, [R1+0x38c8] ;  /* 0x0038c80001167983 */ /* 0x000ea80000300800 */
[----:B------:R-:W2:Y:S01]  /*9d9c0*/  LDL.LU R21, [R1+0x38cc] ;  /* 0x0038cc0001157983 */ /* 0x000ea20000300800 */
[----:B------:R-:W-:-:S03]  /*9d9d0*/  ISETP.NE.U32.AND P1, PT, R7, RZ, PT ;  /* 0x000000ff0700720c */ /* 0x000fc60003f25070 */
[----:B------:R-:W2:Y:S04]  /*9d9e0*/  LDL.LU R20, [R1+0x38d0] ;  /* 0x0038d00001147983 */ /* 0x000ea80000300800 */
[----:B------:R-:W2:Y:S01]  /*9d9f0*/  LDL.LU R19, [R1+0x38d4] ;  /* 0x0038d40001137983 */ /* 0x000ea20000300800 */
[-C--:B------:R-:W-:Y:S02]  /*9da00*/  IADD3 R16, P3, R16, R5.reuse, RZ ;  /* 0x0000000510107210 */ /* 0x080fe40007f7e0ff */
[----:B----4-:R-:W-:-:S03]  /*9da10*/  IADD3 R14, P4, R14, R5, RZ ;  /* 0x000000050e0e7210 */ /* 0x010fc60007f9e0ff */
[----:B------:R-:W-:Y:S01]  /*9da20*/  IMAD.X R17, R17, 0x1, R0, P3 ;  /* 0x0000000111117824 */ /* 0x000fe200018e0600 */
[----:B------:R-:W-:Y:S01]  /*9da30*/  IADD3.X R15, R15, R0, RZ, P4, !PT ;  /* 0x000000000f0f7210 */ /* 0x000fe200027fe4ff */
[----:B------:R-:W-:Y:S04]  /*9da40*/  STL [R1+0x353c], R16 ;  /* 0x00353c1001007387 */ /* 0x000fe80000100800 */
[----:B------:R4:W-:Y:S04]  /*9da50*/  STL [R1+0x3538], R17 ;  /* 0x0035381101007387 */ /* 0x0009e80000100800 */
[----:B------:R-:W-:Y:S04]  /*9da60*/  STL [R1+0x38b4], R14 ;  /* 0x0038b40e01007387 */ /* 0x000fe80000100800 */
[----:B------:R-:W-:Y:S04]  /*9da70*/  LDGSTS.E [R3+0x2c00c], desc[UR60][R16.64], P2 ;  /* 0x2c00c00010037fae */ /* 0x000fe8000912187c */
[----:B------:R4:W-:Y:S04]  /*9da80*/  STL [R1+0x38b0], R15 ;  /* 0x0038b00f01007387 */ /* 0x0009e80000100800 */
[----:B------:R-:W-:Y:S04]  /*9da90*/  LDGSTS.E [R3+0x30000], desc[UR60][R14.64], P1 ;  /* 0x300000000e037fae */ /* 0x000fe8000892187c */
[----:B----4-:R-:W4:Y:S04]  /*9daa0*/  LDL.LU R17, [R1+0x38d8] ;  /* 0x0038d80001117983 */ /* 0x010f280000300800 */
[----:B------:R-:W4:Y:S04]  /*9dab0*/  LDL.LU R16, [R1+0x38dc] ;  /* 0x0038dc0001107983 */ /* 0x000f280000300800 */
[----:B------:R-:W4:Y:S04]  /*9dac0*/  LDL.LU R15, [R1+0x38e0] ;  /* 0x0038e000010f7983 */ /* 0x000f280000300800 */
[----:B------:R-:W4:Y:S01]  /*9dad0*/  LDL.LU R14, [R1+0x38e4] ;  /* 0x0038e400010e7983 */ /* 0x000f220000300800 */
[----:B-1----:R-:W-:-:S02]  /*9dae0*/  IADD3 R12, P2, R12, R5, RZ ;  /* 0x000000050c0c7210 */ /* 0x002fc40007f5e0ff */
[----:B---3--:R-:W-:-:S03]  /*9daf0*/  IADD3 R9, P3, R9, R5, RZ ;  /* 0x0000000509097210 */ /* 0x008fc60007f7e0ff */
        /* <DEDUP_REMOVED lines=8> */
[----:B---3--:R-:W-:-:S05]  /*9db80*/  IMAD.MOV.U32 R13, RZ, RZ, R11 ;  /* 0x000000ffff0d7224 */ /* 0x008fca00078e000b */
[----:B------:R1:W-:Y:S04]  /*9db90*/  LDGSTS.E [R3+0x38000], desc[UR60][R12.64], P1 ;  /* 0x380000000c037fae */ /* 0x0003e8000892187c */
[----:B------:R-:W3:Y:S04]  /*9dba0*/  LDL.LU R13, [R1+0x38e8] ;  /* 0x0038e800010d7983 */ /* 0x000ee80000300800 */
[----:B------:R-:W1:Y:S04]  /*9dbb0*/  LDL.LU R12, [R1+0x38ec] ;  /* 0x0038ec00010c7983 */ /* 0x000e680000300800 */
[----:B--2---:R-:W2:Y:S04]  /*9dbc0*/  LDL.LU R11, [R1+0x38f0] ;  /* 0x0038f000010b7983 */ /* 0x004ea80000300800 */
[----:B------:R-:W3:Y:S01]  /*9dbd0*/  LDL.LU R9, [R1+0x38f4] ;  /* 0x0038f40001097983 */ /* 0x000ee20000300800 */
[----:B------:R-:W-:-:S02]  /*9dbe0*/  ISETP.GT.AND P2, PT, R4, 0x7d, PT ;  /* 0x0000007d0400780c */ /* 0x000fc40003f44270 */
[----:B------:R-:W-:Y:S02]  /*9dbf0*/  IADD3 R21, P3, R21, R5, RZ ;  /* 0x0000000515157210 */ /* 0x000fe40007f7e0ff */
[----:B------:R-:W-:-:S03]  /*9dc00*/  SEL R7, RZ, 0x4, !P2 ;  /* 0x00000004ff077807 */ /* 0x000fc60005000000 */
[----:B------:R-:W-:Y:S01]  /*9dc10*/  IMAD.X R22, R22, 0x1, R0, P3 ;  /* 0x0000000116167824 */ /* 0x000fe200018e0600 */
[----:B------:R-:W-:Y:S02]  /*9dc20*/  SEL R7, R7, RZ, !P0 ;  /* 0x000000ff07077207 */ /* 0x000fe40004000000 */
[----:B------:R-:W-:Y:S01]  /*9dc30*/  IADD3 R19, P4, R19, R5, RZ ;  /* 0x0000000513137210 */ /* 0x000fe20007f9e0ff */
[----:B------:R-:W-:Y:S04]  /*9dc40*/  STL [R1+0x38cc], R21 ;  /* 0x0038cc1501007387 */ /* 0x000fe80000100800 */
[----:B------:R4:W-:Y:S01]  /*9dc50*/  STL [R1+0x38c8], R22 ;  /* 0x0038c81601007387 */ /* 0x0009e20000100800 */
[----:B------:R-:W-:Y:S01]  /*9dc60*/  IMAD.MOV.U32 R23, RZ, RZ, R22 ;  /* 0x000000ffff177224 */ /* 0x000fe200078e0016 */
[----:B------:R-:W-:-:S02]  /*9dc70*/  ISETP.NE.U32.AND P2, PT, R7, RZ, PT ;  /* 0x000000ff0700720c */ /* 0x000fc40003f45070 */
[----:B------:R-:W-:Y:S01]  /*9dc80*/  IADD3.X R20, R20, R0, RZ, P4, !PT ;  /* 0x0000000014147210 */ /* 0x000fe200027fe4ff */
[----:B------:R-:W-:Y:S01]  /*9dc90*/  STL [R1+0x38d4], R19 ;  /* 0x0038d41301007387 */ /* 0x000fe20000100800 */
[----:B----4-:R-:W-:-:S03]  /*9dca0*/  IMAD.MOV.U32 R22, RZ, RZ, R21 ;  /* 0x000000ffff167224 */ /* 0x010fc600078e0015 */
[----:B------:R4:W-:Y:S01]  /*9dcb0*/  STL [R1+0x38d0], R20 ;  /* 0x0038d01401007387 */ /* 0x0009e20000100800 */
[----:B------:R-:W-:-:S03]  /*9dcc0*/  MOV R21, R20 ;  /* 0x0000001400157202 */ /* 0x000fc60000000f00 */
[----:B------:R-:W2:Y:S04]  /*9dcd0*/  LDL.LU R83, [R1+0x38f8] ;  /* 0x0038f80001537983 */ /* 0x000ea80000300800 */
[----:B------:R-:W-:Y:S01]  /*9dce0*/  LDGSTS.E [R3+0x3c000], desc[UR60][R22.64], P1 ;  /* 0x3c00000016037fae */ /* 0x000fe2000892187c */
[----:B----4-:R-:W-:-:S05]  /*9dcf0*/  IMAD.MOV.U32 R20, RZ, RZ, R19 ;  /* 0x000000ffff147224 */ /* 0x010fca00078e0013 */
[----:B------:R-:W-:Y:S04]  /*9dd00*/  LDGSTS.E [R3+0x30004], desc[UR60][R20.64], P2 ;  /* 0x3000400014037fae */ /* 0x000fe8000912187c */
[----:B------:R-:W4:Y:S04]  /*9dd10*/  LDL.LU R23, [R1+0x38fc] ;  /* 0x0038fc0001177983 */ /* 0x000f280000300800 */
[----:B------:R-:W4:Y:S04]  /*9dd20*/  LDL.LU R22, [R1+0x3900] ;  /* 0x0039000001167983 */ /* 0x000f280000300800 */
[----:B------:R-:W4:Y:S01]  /*9dd30*/  LDL.LU R21, [R1+0x3904] ;  /* 0x0039040001157983 */ /* 0x000f220000300800 */
[----:B------:R-:W-:-:S02]  /*9dd40*/  IADD3 R16, P1, R16, R5, RZ ;  /* 0x0000000510107210 */ /* 0x000fc40007f3e0ff */
[----:B------:R-:W-:-:S03]  /*9dd50*/  IADD3 R14, P3, R14, R5, RZ ;  /* 0x000000050e0e7210 */ /* 0x000fc60007f7e0ff */
[----:B------:R-:W-:Y:S01]  /*9dd60*/  IMAD.X R17, R17, 0x1, R0, P1 ;  /* 0x0000000111117824 */ /* 0x000fe200008e0600 */
[----:B------:R-:W-:Y:S01]  /*9dd70*/  IADD3.X R15, R15, R0, RZ, P3, !PT ;  /* 0x000000000f0f7210 */ /* 0x000fe20001ffe4ff */
[----:B------:R-:W-:Y:S04]  /*9dd80*/  STL [R1+0x38dc], R16 ;  /* 0x0038dc1001007387 */ /* 0x000fe80000100800 */
[----:B------:R1:W-:Y:S04]  /*9dd90*/  STL [R1+0x38d8], R17 ;  /* 0x0038d81101007387 */ /* 0x0003e80000100800 */
[----:B------:R-:W-:Y:S01]  /*9dda0*/  STL [R1+0x38e4], R14 ;  /* 0x0038e40e01007387 */ /* 0x000fe20000100800 */
[----:B------:R-:W-:-:S03]  /*9ddb0*/  ISETP.GT.AND P1, PT, R4, 0x7e, PT ;  /* 0x0000007e0400780c */ /* 0x000fc60003f24270 */
[----:B------:R1:W-:Y:S04]  /*9ddc0*/  STL [R1+0x38e0], R15 ;  /* 0x0038e00f01007387 */ /* 0x0003e80000100800 */
[----:B------:R-:W4:Y:S04]  /*9ddd0*/  LDL.LU R20, [R1+0x3908] ;  /* 0x0039080001147983 */ /* 0x000f280000300800 */
[----:B------:R-:W4:Y:S01]  /*9dde0*/  LDL.LU R19, [R1+0x390c] ;  /* 0x00390c0001137983 */ /* 0x000f220000300800 */
[----:B------:R-:W-:-:S03]  /*9ddf0*/  SEL R7, RZ, 0x4, !P1 ;  /* 0x00000004ff077807 */ /* 0x000fc60004800000 */
[----:B------:R-:W-:Y:S04]  /*9de00*/  LDGSTS.E [R3+0x34004], desc[UR60][R16.64], P2 ;  /* 0x3400400010037fae */ /* 0x000fe8000912187c */
[----:B------:R-:W-:Y:S01]  /*9de10*/  LDGSTS.E [R3+0x38004], desc[UR60][R14.64], P2 ;  /* 0x380040000e037fae */ /* 0x000fe2000912187c */
[----:B------:R-:W-:-:S04]  /*9de20*/  SEL R7, R7, RZ, !P0 ;  /* 0x000000ff07077207 */ /* 0x000fc80004000000 */
[----:B------:R-:W-:Y:S01]  /*9de30*/  ISETP.NE.U32.AND P1, PT, R7, RZ, PT ;  /* 0x000000ff0700720c */ /* 0x000fe20003f25070 */
[----:B-1----:R-:W4:Y:S04]  /*9de40*/  LDL.LU R17, [R1+0x3910] ;  /* 0x0039100001117983 */ /* 0x002f280000300800 */
[----:B------:R-:W4:Y:S04]  /*9de50*/  LDL.LU R16, [R1+0x3914] ;  /* 0x0039140001107983 */ /* 0x000f280000300800 */
[----:B------:R-:W4:Y:S04]  /*9de60*/  LDL.LU R15, [R1+0x3918] ;  /* 0x00391800010f7983 */ /* 0x000f280000300800 */
[----:B------:R-:W4:Y:S01]  /*9de70*/  LDL.LU R14, [R1+0x391c] ;  /* 0x00391c00010e7983 */ /* 0x000f220000300800 */
[----:B------:R-:W-:-:S02]  /*9de80*/  IADD3 R12, P3, R12, R5, RZ ;  /* 0x000000050c0c7210 */ /* 0x000fc40007f7e0ff */
[----:B---3--:R-:W-:-:S03]  /*9de90*/  IADD3 R9, P4, R9, R5, RZ ;  /* 0x0000000509097210 */ /* 0x008fc60007f9e0ff */
[--C-:B------:R-:W-:Y:S02]  /*9dea0*/  IMAD.X R13, R13, 0x1, R0.reuse, P3 ;  /* 0x000000010d0d7824 */ /* 0x100fe400018e0600 */
[----:B--2---:R-:W-:Y:S01]  /*9deb0*/  IMAD.X R11, R11, 0x1, R0, P4 ;  /* 0x000000010b0b7824 */ /* 0x004fe200020e0600 */
[----:B------:R1:W-:Y:S04]  /*9dec0*/  STL [R1+0x38ec], R12 ;  /* 0x0038ec0c01007387 */ /* 0x0003e80000100800 */
[----:B------:R2:W-:Y:S04]  /*9ded0*/  STL [R1+0x38e8], R13 ;  /* 0x0038e80d01007387 */ /* 0x0005e80000100800 */
[----:B------:R1:W-:Y:S04]  /*9dee0*/  LDGSTS.E [R3+0x3c004], desc[UR60][R12.64], P2 ;  /* 0x3c0040000c037fae */ /* 0x0003e8000912187c */
[----:B------:R3:W-:Y:S04]  /*9def0*/  STL [R1+0x38f4], R9 ;  /* 0x0038f40901007387 */ /* 0x0007e80000100800 */
[----:B------:R3:W-:Y:S01]  /*9df00*/  STL [R1+0x38f0], R11 ;  /* 0x0038f00b01007387 */ /* 0x0007e20000100800 */
[----:B-1----:R-:W-:Y:S01]  /*9df10*/  MOV R12, R9 ;  /* 0x00000009000c7202 */ /* 0x002fe20000000f00 */
[----:B--2---:R-:W-:-:S05]  /*9df20*/  IMAD.MOV.U32 R13, RZ, RZ, R11 ;  /* 0x000000ffff0d7224 */ /* 0x004fca00078e000b */
[----:B------:R-:W-:Y:S04]  /*9df30*/  LDGSTS.E [R3+0x30008], desc[UR60][R12.64], P1 ;  /* 0x300080000c037fae */ /* 0x000fe8000892187c */
[----:B------:R-:W2:Y:S04]  /*9df40*/  LDL.LU R13, [R1+0x3920] ;  /* 0x00392000010d7983 */ /* 0x000ea80000300800 */
[----:B---3--:R-:W3:Y:S04]  /*9df50*/  LDL.LU R9, [R1+0x3924] ;  /* 0x0039240001097983 */ /* 0x008ee80000300800 */
[----:B------:R-:W2:Y:S04]  /*9df60*/  LDL.LU R12, [R1+0x3928] ;  /* 0x00392800010c7983 */ /* 0x000ea80000300800 */
[----:B------:R-:W2:Y:S01]  /*9df70*/  LDL.LU R11, [R1+0x392c] ;  /* 0x00392c00010b7983 */ /* 0x000ea20000300800 */
[----:B----4-:R-:W-:-:S02]  /*9df80*/  IADD3 R23, P2, R23, R5, RZ ;  /* 0x0000000517177210 */ /* 0x010fc40007f5e0ff */
[----:B------:R-:W-:-:S03]  /*9df90*/  IADD3 R21, P3, R21, R5, RZ ;  /* 0x0000000515157210 */ /* 0x000fc60007f7e0ff */
[----:B------:R-:W-:Y:S01]  /*9dfa0*/  IMAD.X R83, R83, 0x1, R0, P2 ;  /* 0x0000000153537824 */ /* 0x000fe200010e0600 */
[----:B------:R-:W-:Y:S01]  /*9dfb0*/  IADD3.X R22, R22, R0, RZ, P3, !PT ;  /* 0x0000000016167210 */ /* 0x000fe20001ffe4ff */
[----:B------:R1:W-:Y:S04]  /*9dfc0*/  STL [R1+0x38fc], R23 ;  /* 0x0038fc1701007387 */ /* 0x0003e80000100800 */
[----:B------:R-:W-:Y:S01]  /*9dfd0*/  STL [R1+0x38f8], R83 ;  /* 0x0038f85301007387 */ /* 0x000fe20000100800 */
[----:B------:R-:W-:-:S03]  /*9dfe0*/  IMAD.MOV.U32 R84, RZ, RZ, R23 ;  /* 0x000000ffff547224 */ /* 0x000fc600078e0017 */
[----:B------:R-:W-:Y:S04]  /*9dff0*/  STL [R1+0x3904], R21 ;  /* 0x0039041501007387 */ /* 0x000fe80000100800 */
[----:B------:R4:W-:Y:S01]  /*9e000*/  STL [R1+0x3900], R22 ;  /* 0x0039001601007387 */ /* 0x0009e20000100800 */
[----:B------:R-:W-:Y:S01]  /*9e010*/  ISETP.GT.AND P2, PT, R4, 0x7f, PT ;  /* 0x0000007f0400780c */ /* 0x000fe20003f44270 */
[----:B------:R-:W-:Y:S01]  /*9e020*/  IMAD.MOV.U32 R85, RZ, RZ, R83 ;  /* 0x000000ffff557224 */ /* 0x000fe200078e0053 */
[----:B-1----:R-:W-:Y:S02]  /*9e030*/  MOV R23, R22 ;  /* 0x0000001600177202 */ /* 0x002fe40000000f00 */
[----:B------:R-:W-:Y:S02]  /*9e040*/  SEL R7, RZ, 0x4, !P2 ;  /* 0x00000004ff077807 */ /* 0x000fe40005000000 */
[----:B------:R-:W-:Y:S01]  /*9e050*/  LDGSTS.E [R3+0x34008], desc[UR60][R84.64], P1 ;  /* 0x3400800054037fae */ /* 0x000fe2000892187c */
[----:B----4-:R-:W-:Y:S01]  /*9e060*/  IMAD.MOV.U32 R22, RZ, RZ, R21 ;  /* 0x000000ffff167224 */ /* 0x010fe200078e0015 */
[----:B------:R-:W-:-:S04]  /*9e070*/  SEL R7, R7, RZ, !P0 ;  /* 0x000000ff07077207 */ /* 0x000fc80004000000 */
[----:B------:R-:W-:Y:S01]  /*9e080*/  LDGSTS.E [R3+0x38008], desc[UR60][R22.64], P1 ;  /* 0x3800800016037fae */ /* 0x000fe2000892187c */
[----:B------:R-:W-:Y:S02]  /*9e090*/  ISETP.NE.U32.AND P2, PT, R7, RZ, PT ;  /* 0x000000ff0700720c */ /* 0x000fe40003f45070 */
[----:B------:R-:W-:-:S05]  /*9e0a0*/  IADD3 R19, P3, R19, R5, RZ ;  /* 0x0000000513137210 */ /* 0x000fca0007f7e0ff */
[----:B------:R-:W-:Y:S01]  /*9e0b0*/  IMAD.X R20, R20, 0x1, R0, P3 ;  /* 0x0000000114147824 */ /* 0x000fe200018e0600 */
[----:B------:R-:W-:Y:S04]  /*9e0c0*/  STL [R1+0x390c], R19 ;  /* 0x00390c1301007387 */ /* 0x000fe80000100800 */
[----:B------:R1:W-:Y:S01]  /*9e0d0*/  STL [R1+0x3908], R20 ;  /* 0x0039081401007387 */ /* 0x0003e20000100800 */
[----:B------:R-:W-:Y:S01]  /*9e0e0*/  MOV R21, R20 ;  /* 0x0000001400157202 */ /* 0x000fe20000000f00 */
[----:B-1----:R-:W-:-:S05]  /*9e0f0*/  IMAD.MOV.U32 R20, RZ, RZ, R19 ;  /* 0x000000ffff147224 */ /* 0x002fca00078e0013 */
[----:B------:R1:W-:Y:S01]  /*9e100*/  LDGSTS.E [R3+0x3c008], desc[UR60][R20.64], P1 ;  /* 0x3c00800014037fae */ /* 0x0003e2000892187c */
[-C--:B------:R-:W-:Y:S02]  /*9e110*/  IADD3 R16, P1, R16, R5.reuse, RZ ;  /* 0x0000000510107210 */ /* 0x080fe40007f3e0ff */
[----:B------:R-:W-:-:S03]  /*9e120*/  IADD3 R14, P3, R14, R5, RZ ;  /* 0x000000050e0e7210 */ /* 0x000fc60007f7e0ff */
[----:B------:R-:W-:Y:S01]  /*9e130*/  IMAD.X R17, R17, 0x1, R0, P1 ;  /* 0x0000000111117824 */ /* 0x000fe200008e0600 */
[----:B------:R4:W-:Y:S01]  /*9e140*/  STL [R1+0x3914], R16 ;  /* 0x0039141001007387 */ /* 0x0009e20000100800 */
[----:B------:R-:W-:-:S03]  /*9e150*/  IADD3.X R15, R15, R0, RZ, P3, !PT ;  /* 0x000000000f0f7210 */ /* 0x000fc60001ffe4ff */
[----:B------:R4:W-:Y:S01]  /*9e160*/  STL [R1+0x3910], R17 ;  /* 0x0039101101007387 */ /* 0x0009e20000100800 */
[----:B-1----:R-:W-:Y:S02]  /*9e170*/  IMAD.MOV.U32 R20, RZ, RZ, R16 ;  /* 0x000000ffff147224 */ /* 0x002fe400078e0010 */
[----:B------:R-:W-:Y:S01]  /*9e180*/  IMAD.MOV.U32 R21, RZ, RZ, R17 ;  /* 0x000000ffff157224 */ /* 0x000fe200078e0011 */
[----:B------:R1:W-:Y:S04]  /*9e190*/  STL [R1+0x391c], R14 ;  /* 0x00391c0e01007387 */ /* 0x0003e80000100800 */
[----:B------:R-:W2:Y:S04]  /*9e1a0*/  LDL.LU R19, [R1+0x3934] ;  /* 0x0039340001137983 */ /* 0x000ea80000300800 */
[----:B------:R1:W-:Y:S04]  /*9e1b0*/  STL [R1+0x3918], R15 ;  /* 0x0039180f01007387 */ /* 0x0003e80000100800 */
[----:B----4-:R-:W4:Y:S04]  /*9e1c0*/  LDL.LU R16, [R1+0x3974] ;  /* 0x0039740001107983 */ /* 0x010f280000300800 */
[----:B------:R-:W-:Y:S04]  /*9e1d0*/  LDGSTS.E [R3+0x3000c], desc[UR60][R20.64], P2 ;  /* 0x3000c00014037fae */ /* 0x000fe8000912187c */
[----:B------:R1:W-:Y:S04]  /*9e1e0*/  LDGSTS.E [R3+0x3400c], desc[UR60][R14.64], P2 ;  /* 0x3400c0000e037fae */ /* 0x0003e8000912187c */
[----:B------:R-:W4:Y:S04]  /*9e1f0*/  LDL.LU R20, [R1+0x3930] ;  /* 0x0039300001147983 */ /* 0x000f280000300800 */
[----:B------:R-:W4:Y:S01]  /*9e200*/  LDL.LU R17, [R1+0x3970] ;  /* 0x0039700001117983 */ /* 0x000f220000300800 */
[----:B---3--:R-:W-:-:S02]  /*9e210*/  IADD3 R9, P1, R9, R5, RZ ;  /* 0x0000000509097210 */ /* 0x008fc40007f3e0ff */
[----:B--2---:R-:W-:Y:S02]  /*9e220*/  IADD3 R11, P3, R11, R5, RZ ;  /* 0x000000050b0b7210 */ /* 0x004fe40007f7e0ff */
[----:B------:R-:W-:Y:S01]  /*9e230*/  IADD3.X R13, R13, R0, RZ, P1, !PT ;  /* 0x000000000d0d7210 */ /* 0x000fe20000ffe4ff */
[----:B------:R2:W-:Y:S02]  /*9e240*/  STL [R1+0x3924], R9 ;  /* 0x0039240901007387 */ /* 0x0005e40000100800 */
[----:B------:R-:W-:Y:S02]  /*9e250*/  IMAD.X R12, R12, 0x1, R0, P3 ;  /* 0x000000010c0c7824 */ /* 0x000fe400018e0600 */
[----:B-1----:R-:W-:Y:S01]  /*9e260*/  IMAD.MOV.U32 R14, RZ, RZ, R9 ;  /* 0x000000ffff0e7224 */ /* 0x002fe200078e0009 */
[----:B------:R1:W-:Y:S01]  /*9e270*/  STL [R1+0x3920], R13 ;  /* 0x0039200d01007387 */ /* 0x0003e20000100800 */
[----:B------:R-:W-:-:S03]  /*9e280*/  MOV R15, R13 ;  /* 0x0000000d000f7202 */ /* 0x000fc60000000f00 */
[----:B------:R-:W-:Y:S04]  /*9e290*/  STL [R1+0x392c], R11 ;  /* 0x00392c0b01007387 */ /* 0x000fe80000100800 */
[----:B------:R3:W-:Y:S04]  /*9e2a0*/  STL [R1+0x3928], R12 ;  /* 0x0039280c01007387 */ /* 0x0007e80000100800 */
[----:B------:R-:W4:Y:S04]  /*9e2b0*/  LDL.LU R5, [R1+0x39b4] ;  /* 0x0039b40001057983 */ /* 0x000f280000300800 */
[----:B--2---:R-:W2:Y:S04]  /*9e2c0*/  LDL.LU R9, [R1+0x39f4] ;  /* 0x0039f40001097983 */ /* 0x004ea80000300800 */
[----:B------:R-:W-:Y:S04]  /*9e2d0*/  LDGSTS.E [R3+0x3800c], desc[UR60][R14.64], P2 ;  /* 0x3800c0000e037fae */ /* 0x000fe8000912187c */
[----:B------:R-:W2:Y:S04]  /*9e2e0*/  LDL.LU R15, [R1+0x39b0] ;  /* 0x0039b000010f7983 */ /* 0x000ea80000300800 */
[----:B------:R-:W2:Y:S01]  /*9e2f0*/  LDL.LU R14, [R1+0x39f0] ;  /* 0x0039f000010e7983 */ /* 0x000ea20000300800 */
[----:B------:R-:W3:Y:S01]  /*9e300*/  S2R R7, SR_TID.X ;  /* 0x0000000000077919 */ /* 0x000ee20000002100 */
[----:B-1----:R-:W-:-:S02]  /*9e310*/  IMAD.MOV.U32 R13, RZ, RZ, R12 ;  /* 0x000000ffff0d7224 */ /* 0x002fc400078e000c */
[----:B---3--:R-:W-:Y:S01]  /*9e320*/  IMAD.MOV.U32 R12, RZ, RZ, R11 ;  /* 0x000000ffff0c7224 */ /* 0x008fe200078e000b */
[----:B------:R-:W-:-:S04]  /*9e330*/  ISETP.GE.AND P1, PT, R10, R4, PT ;  /* 0x000000040a00720c */ /* 0x000fc80003f26270 */
[----:B------:R1:W-:Y:S01]  /*9e340*/  LDGSTS.E [R3+0x3c00c], desc[UR60][R12.64], P2 ;  /* 0x3c00c0000c037fae */ /* 0x0003e2000912187c */
[----:B------:R-:W-:-:S03]  /*9e350*/  SHF.L.U32 R6, R6, 0x7, RZ ;  /* 0x0000000706067819 */ /* 0x000fc600000006ff */
[----:B------:R-:W0:Y:S04]  /*9e360*/  LDGDEPBAR ;  /* 0x00000000000079af */ /* 0x000e280000000000 */
[----:B------:R-:W3:Y:S04]  /*9e370*/  LDL.LU R13, [R1+0x3a30] ;  /* 0x003a3000010d7983 */ /* 0x000ee80000300800 */
[----:B------:R-:W3:Y:S01]  /*9e380*/  LDL.LU R12, [R1+0x3a34] ;  /* 0x003a3400010c7983 */ /* 0x000ee20000300800 */
[----:B-1----:R-:W-:-:S03]  /*9e390*/  SEL R3, RZ, 0x4, P1 ;  /* 0x00000004ff037807 */ /* 0x002fc60000800000 */
[----:B------:R-:W3:Y:S04]  /*9e3a0*/  LDL.LU R11, [R1+0x3a70] ;  /* 0x003a7000010b7983 */ /* 0x000ee80000300800 */
[----:B------:R-:W3:Y:S01]  /*9e3b0*/  LDL.LU R10, [R1+0x3a74] ;  /* 0x003a7400010a7983 */ /* 0x000ee20000300800 */
[----:B------:R-:W-:Y:S01]  /*9e3c0*/  SEL R3, R3, RZ, !P0 ;  /* 0x000000ff03037207 */ /* 0x000fe20004000000 */
[----:B------:R-:W-:-:S03]  /*9e3d0*/  IMAD.SHL.U32 R6, R6, 0x4, RZ ;  /* 0x0000000406067824 */ /* 0x000fc600078e00ff */
[----:B------:R-:W-:Y:S02]  /*9e3e0*/  ISETP.NE.U32.AND P0, PT, R3, RZ, PT ;  /* 0x000000ff0300720c */ /* 0x000fe40003f05070 */
[C---:B------:R-:W-:Y:S02]  /*9e3f0*/  SHF.L.U32 R3, R7.reuse, 0x2, RZ ;  /* 0x0000000207037819 */ /* 0x040fe400000006ff */
[----:B------:R-:W-:Y:S02]  /*9e400*/  LOP3.LUT R4, R7, 0x60, RZ, 0xc0, !PT ;  /* 0x0000006007047812 */ /* 0x000fe400078ec0ff */
[----:B------:R-:W-:-:S05]  /*9e410*/  LOP3.LUT R3, R3, 0x7c, RZ, 0xc0, !PT ;  /* 0x0000007c03037812 */ /* 0x000fca00078ec0ff */
[----:B------:R-:W-:-:S05]  /*9e420*/  IMAD R3, R4, 0x400, R3 ;  /* 0x0000040004037824 */ /* 0x000fca00078e0203 */
[----:B------:R-:W-:Y:S02]  /*9e430*/  IADD3 R3, R3, 0x100000, R8 ;  /* 0x0010000003037810 */ /* 0x000fe40007ffe008 */
[-C--:B------:R-:W-:Y:S02]  /*9e440*/  IADD3 R19, P1, R19, R6.reuse, RZ ;  /* 0x0000000613137210 */ /* 0x080fe40007f3e0ff */
[----:B----4-:R-:W-:-:S03]  /*9e450*/  IADD3 R16, P2, R16, R6, RZ ;  /* 0x0000000610107210 */ /* 0x010fc60007f5e0ff */
[----:B------:R-:W-:Y:S01]  /*9e460*/  STL [R1+0x3934], R19 ;  /* 0x0039341301007387 */ /* 0x000fe20000100800 */
[----:B------:R-:W-:Y:S01]  /*9e470*/  IMAD.X R20, R20, 0x1, R2, P1 ;  /* 0x0000000114147824 */ /* 0x000fe200008e0602 */
[----:B------:R-:W-:-:S03]  /*9e480*/  IADD3.X R17, R17, R2, RZ, P2, !PT ;  /* 0x0000000211117210 */ /* 0x000fc600017fe4ff */
[----:B------:R-:W-:Y:S01]  /*9e490*/  IMAD.MOV.U32 R21, RZ, RZ, R20 ;  /* 0x000000ffff157224 */ /* 0x000fe200078e0014 */
[----:B------:R1:W-:Y:S04]  /*9e4a0*/  STL [R1+0x3930], R20 ;  /* 0x0039301401007387 */ /* 0x0003e80000100800 */
[----:B------:R4:W-:Y:S04]  /*9e4b0*/  STL [R1+0x3974], R16 ;  /* 0x0039741001007387 */ /* 0x0009e80000100800 */
[----:B------:R-:W-:Y:S04]  /*9e4c0*/  STL [R1+0x3970], R17 ;  /* 0x0039701101007387 */ /* 0x000fe80000100800 */
[----:B------:R-:W3:Y:S01]  /*9e4d0*/  LDL.LU R22, [R1+0x3ab0] ;  /* 0x003ab00001167983 */ /* 0x000ee20000300800 */
[----:B-1----:R-:W-:-:S05]  /*9e4e0*/  IMAD.MOV.U32 R20, RZ, RZ, R19 ;  /* 0x000000ffff147224 */ /* 0x002fca00078e0013 */
[----:B------:R-:W-:Y:S04]  /*9e4f0*/  LDGSTS.E [R3], desc[UR60][R20.64], P0 ;  /* 0x0000000014037fae */ /* 0x000fe8000812187c */
[----:B------:R4:W-:Y:S04]  /*9e500*/  LDGSTS.E [R3+0x400], desc[UR60][R16.64], P0 ;  /* 0x0040000010037fae */ /* 0x0009e8000812187c */
[----:B------:R-:W3:Y:S04]  /*9e510*/  LDL.LU R21, [R1+0x3ab4] ;  /* 0x003ab40001157983 */ /* 0x000ee80000300800 */
[----:B------:R-:W3:Y:S04]  /*9e520*/  LDL.LU R7, [R1+0x3af0] ;  /* 0x003af00001077983 */ /* 0x000ee80000300800 */
[----:B------:R-:W3:Y:S01]  /*9e530*/  LDL.LU R4, [R1+0x3af4] ;  /* 0x003af40001047983 */ /* 0x000ee20000300800 */
[----:B------:R-:W-:-:S02]  /*9e540*/  IADD3 R5, P1, R5, R6, RZ ;  /* 0x0000000605057210 */ /* 0x000fc40007f3e0ff */
[----:B--2---:R-:W-:-:S03]  /*9e550*/  IADD3 R9, P2, R9, R6, RZ ;  /* 0x0000000609097210 */ /* 0x004fc60007f5e0ff */
[----:B------:R1:W-:Y:S01]  /*9e560*/  STL [R1+0x39b4], R5 ;  /* 0x0039b40501007387 */ /* 0x0003e20000100800 */
[----:B----4-:R-:W-:Y:S01]  /*9e570*/  IMAD.MOV.U32 R16, RZ, RZ, R5 ;  /* 0x000000ffff107224 */ /* 0x010fe200078e0005 */
[----:B------:R-:W-:Y:S01]  /*9e580*/  IADD3.X R15, R15, R2, RZ, P1, !PT ;  /* 0x000000020f0f7210 */ /* 0x000fe20000ffe4ff */
[----:B------:R-:W-:-:S04]  /*9e590*/  IMAD.X R14, R14, 0x1, R2, P2 ;  /* 0x000000010e0e7824 */ /* 0x000fc800010e0602 */
[----:B------:R2:W-:Y:S04]  /*9e5a0*/  STL [R1+0x39b0], R15 ;  /* 0x0039b00f01007387 */ /* 0x0005e80000100800 */
[----:B------:R-:W-:Y:S04]  /*9e5b0*/  STL [R1+0x39f4], R9 ;  /* 0x0039f40901007387 */ /* 0x000fe80000100800 */
[----:B------:R4:W-:Y:S04]  /*9e5c0*/  STL [R1+0x39f0], R14 ;  /* 0x0039f00e01007387 */ /* 0x0009e80000100800 */
[----:B-1----:R-:W3:Y:S01]  /*9e5d0*/  LDL.LU R5, [R1+0x3b34] ;  /* 0x003b340001057983 */ /* 0x002ee20000300800 */
[----:B------:R-:W-:-:S03]  /*9e5e0*/  MOV R17, R15 ;  /* 0x0000000f00117202 */ /* 0x000fc60000000f00 */
[----:B------:R-:W3:Y:S04]  /*9e5f0*/  LDL.LU R19, [R1+0x3b74] ;  /* 0x003b740001137983 */ /* 0x000ee80000300800 */
[----:B------:R-:W-:Y:S01]  /*9e600*/  LDGSTS.E [R3+0x800], desc[UR60][R16.64], P0 ;  /* 0x0080000010037fae */ /* 0x000fe2000812187c */
[----:B--2---:R-:W-:Y:S02]  /*9e610*/  IMAD.MOV.U32 R15, RZ, RZ, R14 ;  /* 0x000000ffff0f7224 */ /* 0x004fe400078e000e */
[----:B----4-:R-:W-:Y:S02]  /*9e620*/  IMAD.MOV.U32 R14, RZ, RZ, R9 ;  /* 0x000000ffff0e7224 */ /* 0x010fe400078e0009 */
[----:B------:R-:W2:Y:S04]  /*9e630*/  LDL.LU R9, [R1+0x3b30] ;  /* 0x003b300001097983 */ /* 0x000ea80000300800 */
[----:B------:R-:W4:Y:S04]  /*9e640*/  LDL.LU R20, [R1+0x3b70] ;  /* 0x003b700001147983 */ /* 0x000f280000300800 */
[----:B------:R-:W-:Y:S01]  /*9e650*/  LDGSTS.E [R3+0xc00], desc[UR60][R14.64], P0 ;  /* 0x00c000000e037fae */ /* 0x000fe2000812187c */
[----:B---3--:R-:W-:-:S02]  /*9e660*/  IADD3 R12, P1, R12, R6, RZ ;  /* 0x000000060c0c7210 */ /* 0x008fc40007f3e0ff */
[----:B------:R-:W-:Y:S02]  /*9e670*/  IADD3 R10, P2, R10, R6, RZ ;  /* 0x000000060a0a7210 */ /* 0x000fe40007f5e0ff */
[----:B------:R-:W-:Y:S01]  /*9e680*/  IADD3.X R13, R13, R2, RZ, P1, !PT ;  /* 0x000000020d0d7210 */ /* 0x000fe20000ffe4ff */
[----:B------:R-:W3:Y:S02]  /*9e690*/  LDL.LU R16, [R1+0x3bc4] ;  /* 0x003bc40001107983 */ /* 0x000ee40000300800 */
[----:B------:R-:W-:Y:S02]  /*9e6a0*/  IMAD.X R11, R11, 0x1, R2, P2 ;  /* 0x000000010b0b7824 */ /* 0x000fe400010e0602 */
[----:B------:R-:W-:Y:S04]  /*9e6b0*/  LDGSTS.E [R3+0x1000], desc[UR60][R12.64], P0 ;  /* 0x010000000c037fae */ /* 0x000fe8000812187c */
[----:B------:R-:W3:Y:S04]  /*9e6c0*/  LDL.LU R14, [R1+0x3c04] ;  /* 0x003c0400010e7983 */ /* 0x000ee80000300800 */
[----:B------:R-:W-:Y:S04]  /*9e6d0*/  STL [R1+0x3a34], R12 ;  /* 0x003a340c01007387 */ /* 0x000fe80000100800 */
[----:B------:R1:W-:Y:S04]  /*9e6e0*/  STL [R1+0x3a30], R13 ;  /* 0x003a300d01007387 */ /* 0x0003e80000100800 */
[----:B------:R-:W-:Y:S04]  /*9e6f0*/  STL [R1+0x3a74], R10 ;  /* 0x003a740a01007387 */ /* 0x000fe80000100800 */
[----:B------:R1:W-:Y:S04]  /*9e700*/  STL [R1+0x3a70], R11 ;  /* 0x003a700b01007387 */ /* 0x0003e80000100800 */
[----:B------:R-:W3:Y:S04]  /*9e710*/  LDL.LU R17, [R1+0x3bc0] ;  /* 0x003bc00001117983 */ /* 0x000ee80000300800 */
[----:B------:R-:W3:Y:S04]  /*9e720*/  LDL.LU R15, [R1+0x3c00] ;  /* 0x003c0000010f7983 */ /* 0x000ee80000300800 */
[----:B------:R-:W-:Y:S04]  /*9e730*/  LDGSTS.E [R3+0x1400], desc[UR60][R10.64], P0 ;  /* 0x014000000a037fae */ /* 0x000fe8000812187c */
[----:B-1----:R-:W3:Y:S04]  /*9e740*/  LDL.LU R13, [R1+0x3c40] ;  /* 0x003c4000010d7983 */ /* 0x002ee80000300800 */
[----:B------:R-:W3:Y:S04]  /*9e750*/  LDL.LU R12, [R1+0x3c44] ;  /* 0x003c4400010c7983 */ /* 0x000ee80000300800 */
[----:B------:R-:W3:Y:S04]  /*9e760*/  LDL.LU R11, [R1+0x3c80] ;  /* 0x003c8000010b7983 */ /* 0x000ee80000300800 */
[----:B------:R-:W3:Y:S01]  /*9e770*/  LDL.LU R10, [R1+0x3c84] ;  /* 0x003c8400010a7983 */ /* 0x000ee20000300800 */
[----:B------:R-:W-:-:S02]  /*9e780*/  IADD3 R21, P1, R21, R6, RZ ;  /* 0x0000000615157210 */ /* 0x000fc40007f3e0ff */
        /* <DEDUP_REMOVED lines=8> */
[----:B-1----:R-:W-:-:S05]  /*9e810*/  IMAD.MOV.U32 R22, RZ, RZ, R21 ;  /* 0x000000ffff167224 */ /* 0x002fca00078e0015 */
[----:B------:R1:W-:Y:S02]  /*9e820*/  LDGSTS.E [R3+0x1800], desc[UR60][R22.64], P0 ;  /* 0x0180000016037fae */ /* 0x0003e4000812187c */
[----:B-1----:R-:W-:Y:S01]  /*9e830*/  MOV R22, R4 ;  /* 0x0000000400167202 */ /* 0x002fe20000000f00 */
[----:B------:R-:W-:Y:S02]  /*9e840*/  IMAD.MOV.U32 R23, RZ, RZ, R7 ;  /* 0x000000ffff177224 */ /* 0x000fe400078e0007 */
[----:B------:R-:W3:Y:S04]  /*9e850*/  LDL.LU R7, [R1+0x3cc4] ;  /* 0x003cc40001077983 */ /* 0x000ee80000300800 */
[----:B------:R-:W3:Y:S04]  /*9e860*/  LDL.LU R4, [R1+0x3d04] ;  /* 0x003d040001047983 */ /* 0x000ee80000300800 */
[----:B------:R1:W-:Y:S01]  /*9e870*/  LDGSTS.E [R3+0x1c00], desc[UR60][R22.64], P0 ;  /* 0x01c0000016037fae */ /* 0x0003e2000812187c */
[----:B------:R-:W-:-:S02]  /*9e880*/  IADD3 R5, P1, R5, R6, RZ ;  /* 0x0000000605057210 */ /* 0x000fc40007f3e0ff */
[----:B------:R-:W-:-:S03]  /*9e890*/  IADD3 R19, P2, R19, R6, RZ ;  /* 0x0000000613137210 */ /* 0x000fc60007f5e0ff */
[----:B------:R-:W-:Y:S01]  /*9e8a0*/  STL [R1+0x3b34], R5 ;  /* 0x003b340501007387 */ /* 0x000fe20000100800 */
[----:B--2---:R-:W-:Y:S01]  /*9e8b0*/  IMAD.X R9, R9, 0x1, R2, P1 ;  /* 0x0000000109097824 */ /* 0x004fe200008e0602 */
[----:B----4-:R-:W-:Y:S01]  /*9e8c0*/  IADD3.X R20, R20, R2, RZ, P2, !PT ;  /* 0x0000000214147210 */ /* 0x010fe200017fe4ff */
[----:B-1----:R-:W-:Y:S02]  /*9e8d0*/  IMAD.MOV.U32 R22, RZ, RZ, R5 ;  /* 0x000000ffff167224 */ /* 0x002fe400078e0005 */
[----:B------:R-:W-:Y:S01]  /*9e8e0*/  IMAD.MOV.U32 R23, RZ, RZ, R9 ;  /* 0x000000ffff177224 */ /* 0x000fe200078e0009 */
[----:B------:R1:W-:Y:S04]  /*9e8f0*/  STL [R1+0x3b30], R9 ;  /* 0x003b300901007387 */ /* 0x0003e80000100800 */
[----:B------:R-:W-:Y:S01]  /*9e900*/  STL [R1+0x3b74], R19 ;  /* 0x003b741301007387 */ /* 0x000fe20000100800 */
[----:B---3--:R-:W-:-:S02]  /*9e910*/  IADD3 R16, P1, R16, R6, RZ ;  /* 0x0000000610107210 */ /* 0x008fc40007f3e0ff */
[----:B------:R-:W-:Y:S02]  /*9e920*/  IADD3 R14, P2, R14, R6, RZ ;  /* 0x000000060e0e7210 */ /* 0x000fe40007f5e0ff */
[----:B------:R-:W-:Y:S01]  /*9e930*/  MOV R21, R20 ;  /* 0x0000001400157202 */ /* 0x000fe20000000f00 */
[----:B-1----:R-:W2:Y:S04]  /*9e940*/  LDL.LU R9, [R1+0x3cc0] ;  /* 0x003cc00001097983 */ /* 0x002ea80000300800 */
[----:B------:R1:W-:Y:S04]  /*9e950*/  STL [R1+0x3b70], R20 ;  /* 0x003b701401007387 */ /* 0x0003e80000100800 */
[----:B------:R-:W3:Y:S01]  /*9e960*/  LDL.LU R5, [R1+0x3d00] ;  /* 0x003d000001057983 */ /* 0x000ee20000300800 */
[----:B------:R-:W-:Y:S01]  /*9e970*/  IMAD.X R17, R17, 0x1, R2, P1 ;  /* 0x0000000111117824 */ /* 0x000fe200008e0602 */
[----:B------:R-:W-:-:S02]  /*9e980*/  IADD3.X R15, R15, R2, RZ, P2, !PT ;  /* 0x000000020f0f7210 */ /* 0x000fc400017fe4ff */
[----:B------:R-:W-:Y:S04]  /*9e990*/  STL [R1+0x3bc4], R16 ;  /* 0x003bc41001007387 */ /* 0x000fe80000100800 */
[----:B------:R-:W-:Y:S04]  /*9e9a0*/  STL [R1+0x3bc0], R17 ;  /* 0x003bc01101007387 */ /* 0x000fe80000100800 */
[----:B------:R-:W-:Y:S04]  /*9e9b0*/  STL [R1+0x3c04], R14 ;  /* 0x003c040e01007387 */ /* 0x000fe80000100800 */
[----:B------:R-:W-:Y:S04]  /*9e9c0*/  LDGSTS.E [R3+0x2000], desc[UR60][R22.64], P0 ;  /* 0x0200000016037fae */ /* 0x000fe8000812187c */
[----:B------:R-:W-:Y:S04]  /*9e9d0*/  STL [R1+0x3c00], R15 ;  /* 0x003c000f01007387 */ /* 0x000fe80000100800 */
[----:B------:R-:W4:Y:S01]  /*9e9e0*/  LDL.LU.64 R88, [R1+0x2850] ;  /* 0x0028500001587983 */ /* 0x000f220000300a00 */
[----:B------:R-:W-:-:S03]  /*9e9f0*/  IADD3 R12, P1, R12, R6, RZ ;  /* 0x000000060c0c7210 */ /* 0x000fc60007f3e0ff */
[----:B------:R-:W4:Y:S01]  /*9ea00*/  LDL.LU.64 R90, [R1+0x2810] ;  /* 0x00281000015a7983 */ /* 0x000f220000300a00 */
[----:B-1----:R-:W-:Y:S02]  /*9ea10*/  IMAD.MOV.U32 R20, RZ, RZ, R19 ;  /* 0x000000ffff147224 */ /* 0x002fe400078e0013 */
[--C-:B------:R-:W-:Y:S01]  /*9ea20*/  IMAD.X R13, R13, 0x1, R2.reuse, P1 ;  /* 0x000000010d0d7824 */ /* 0x100fe200008e0602 */
[----:B------:R-:W-:Y:S01]  /*9ea30*/  IADD3 R10, P2, R10, R6, RZ ;  /* 0x000000060a0a7210 */ /* 0x000fe20007f5e0ff */
[----:B------:R1:W-:Y:S04]  /*9ea40*/  STL [R1+0x3c44], R12 ;  /* 0x003c440c01007387 */ /* 0x0003e80000100800 */
[----:B------:R1:W-:Y:S01]  /*9ea50*/  STL [R1+0x3c40], R13 ;  /* 0x003c400d01007387 */ /* 0x0003e20000100800 */
[----:B------:R-:W-:-:S03]  /*9ea60*/  IMAD.X R11, R11, 0x1, R2, P2 ;  /* 0x000000010b0b7824 */ /* 0x000fc600010e0602 */
[----:B------:R-:W-:Y:S04]  /*9ea70*/  LDGSTS.E [R3+0x2400], desc[UR60][R20.64], P0 ;  /* 0x0240000014037fae */ /* 0x000fe8000812187c */
[----:B------:R-:W-:Y:S04]  /*9ea80*/  STL [R1+0x3c84], R10 ;  /* 0x003c840a01007387 */ /* 0x000fe80000100800 */
[----:B------:R-:W4:Y:S04]  /*9ea90*/  LDL.LU.64 R86, [R1+0x27d0] ;  /* 0x0027d00001567983 */ /* 0x000f280000300a00 */
[----:B------:R-:W-:Y:S04]  /*9eaa0*/  LDGSTS.E [R3+0x2800], desc[UR60][R16.64], P0 ;  /* 0x0280000010037fae */ /* 0x000fe8000812187c */
[----:B------:R-:W-:Y:S04]  /*9eab0*/  LDGSTS.E [R3+0x2c00], desc[UR60][R14.64], P0 ;  /* 0x02c000000e037fae */ /* 0x000fe8000812187c */
[----:B------:R1:W-:Y:S04]  /*9eac0*/  LDGSTS.E [R3+0x3000], desc[UR60][R12.64], P0 ;  /* 0x030000000c037fae */ /* 0x0003e8000812187c */
[----:B------:R1:W-:Y:S02]  /*9ead0*/  STL [R1+0x3c80], R11 ;  /* 0x003c800b01007387 */ /* 0x0003e40000100800 */
[----:B-1----:R-:W-:Y:S01]  /*9eae0*/  MOV R12, R10 ;  /* 0x0000000a000c7202 */ /* 0x002fe20000000f00 */
[----:B------:R-:W-:-:S02]  /*9eaf0*/  IMAD.MOV.U32 R13, RZ, RZ, R11 ;  /* 0x000000ffff0d7224 */ /* 0x000fc400078e000b */
[----:B------:R-:W4:Y:S04]  /*9eb00*/  LDL.LU.64 R10, [R1+0x2790] ;  /* 0x00279000010a7983 */ /* 0x000f280000300a00 */
[----:B------:R-:W4:Y:S04]  /*9eb10*/  LDL.LU.64 R84, [R1+0x2750] ;  /* 0x0027500001547983 */ /* 0x000f280000300a00 */
[----:B------:R-:W4:Y:S04]  /*9eb20*/  LDL.LU.64 R14, [R1+0x2710] ;  /* 0x00271000010e7983 */ /* 0x000f280000300a00 */
[----:B------:R-:W4:Y:S04]  /*9eb30*/  LDL.LU.64 R22, [R1+0x26d0] ;  /* 0x0026d00001167983 */ /* 0x000f280000300a00 */
[----:B------:R1:W-:Y:S01]  /*9eb40*/  LDGSTS.E [R3+0x3400], desc[UR60][R12.64], P0 ;  /* 0x034000000c037fae */ /* 0x0003e2000812187c */
[----:B------:R-:W-:-:S02]  /*9eb50*/  IADD3 R7, P1, R7, R6, RZ ;  /* 0x0000000607077210 */ /* 0x000fc40007f3e0ff */
[----:B------:R-:W-:-:S03]  /*9eb60*/  IADD3 R4, P2, R4, R6, RZ ;  /* 0x0000000604047210 */ /* 0x000fc60007f5e0ff */
[----:B------:R-:W-:Y:S01]  /*9eb70*/  STL [R1+0x3cc4], R7 ;  /* 0x003cc40701007387 */ /* 0x000fe20000100800 */
[----:B--2---:R-:W-:Y:S01]  /*9eb80*/  IMAD.X R9, R9, 0x1, R2, P1 ;  /* 0x0000000109097824 */ /* 0x004fe200008e0602 */
[----:B---3--:R-:W-:-:S04]  /*9eb90*/  IADD3.X R5, R5, R2, RZ, P2, !PT ;  /* 0x0000000205057210 */ /* 0x008fc800017fe4ff */
[----:B------:R-:W-:Y:S04]  /*9eba0*/  STL [R1+0x3cc0], R9 ;  /* 0x003cc00901007387 */ /* 0x000fe80000100800 */
[----:B------:R-:W-:Y:S04]  /*9ebb0*/  STL [R1+0x3d04], R4 ;  /* 0x003d040401007387 */ /* 0x000fe80000100800 */
[----:B------:R2:W-:Y:S04]  /*9ebc0*/  STL [R1+0x3d00], R5 ;  /* 0x003d000501007387 */ /* 0x0005e80000100800 */
[----:B------:R-:W3:Y:S04]  /*9ebd0*/  LDL.LU.64 R20, [R1+0x2690] ;  /* 0x0026900001147983 */ /* 0x000ee80000300a00 */
[----:B------:R-:W3:Y:S01]  /*9ebe0*/  LDL.LU.64 R16, [R1+0x2650] ;  /* 0x0026500001107983 */ /* 0x000ee20000300a00 */
[----:B-1----:R-:W-:-:S02]  /*9ebf0*/  IMAD.MOV.U32 R12, RZ, RZ, R7 ;  /* 0x000000ffff0c7224 */ /* 0x002fc400078e0007 */
[----:B------:R-:W-:-:S05]  /*9ec00*/  IMAD.MOV.U32 R13, RZ, RZ, R9 ;  /* 0x000000ffff0d7224 */ /* 0x000fca00078e0009 */
[----:B------:R-:W-:Y:S04]  /*9ec10*/  LDGSTS.E [R3+0x3800], desc[UR60][R12.64], P0 ;  /* 0x038000000c037fae */ /* 0x000fe8000812187c */
[----:B------:R1:W-:Y:S04]  /*9ec20*/  LDGSTS.E [R3+0x3c00], desc[UR60][R4.64], P0 ;  /* 0x03c0000004037fae */ /* 0x0003e8000812187c */
[----:B------:R-:W3:Y:S04]  /*9ec30*/  LDL.LU.64 R12, [R1+0x2610] ;  /* 0x00261000010c7983 */ /* 0x000ee80000300a00 */
[----:B--2---:R-:W2:Y:S01]  /*9ec40*/  LDL.LU.64 R4, [R1+0x2608] ;  /* 0x0026080001047983 */ /* 0x004ea20000300a00 */
[----:B----4-:R-:W-:-:S05]  /*9ec50*/  IADD3 R160, P1, R88, R6, RZ ;  /* 0x0000000658a07210 */ /* 0x010fca0007f3e0ff */
[--C-:B------:R-:W-:Y:S01]  /*9ec60*/  IMAD.X R161, R89, 0x1, R2.reuse, P1 ;  /* 0x0000000159a17824 */ /* 0x100fe200008e0602 */
[----:B------:R-:W-:Y:S01]  /*9ec70*/  IADD3 R158, P1, R90, R6, RZ ;  /* 0x000000065a9e7210 */ /* 0x000fe20007f3e0ff */
[----:B------:R-:W4:Y:S03]  /*9ec80*/  LDL.LU.64 R88, [R1+0x2600] ;  /* 0x0026000001587983 */ /* 0x000f260000300a00 */
[----:B------:R-:W-:Y:S02]  /*9ec90*/  IADD3.X R159, R91, R2, RZ, P1, !PT ;  /* 0x000000025b9f7210 */ /* 0x000fe40000ffe4ff */
[-C--:B------:R-:W-:Y:S01]  /*9eca0*/  IADD3 R156, P1, R86, R6.reuse, RZ ;  /* 0x00000006569c7210 */ /* 0x080fe20007f3e0ff */
[----:B------:R-:W4:Y:S04]  /*9ecb0*/  LDL.LU.64 R90, [R1+0x25f8] ;  /* 0x0025f800015a7983 */ /* 0x000f280000300a00 */
[--C-:B------:R-:W-:Y:S01]  /*9ecc0*/  IMAD.X R157, R87, 0x1, R2.reuse, P1 ;  /* 0x00000001579d7824 */ /* 0x100fe200008e0602 */
[-C--:B------:R-:W-:Y:S01]  /*9ecd0*/  IADD3 R154, P1, R10, R6.reuse, RZ ;  /* 0x000000060a9a7210 */ /* 0x080fe20007f3e0ff */
[----:B------:R-:W4:Y:S04]  /*9ece0*/  LDL.LU.64 R86, [R1+0x25f0] ;  /* 0x0025f00001567983 */ /* 0x000f280000300a00 */
[----:B------:R-:W-:Y:S01]  /*9ecf0*/  IMAD.X R155, R11, 0x1, R2, P1 ;  /* 0x000000010b9b7824 */ /* 0x000fe200008e0602 */
[----:B------:R-:W-:Y:S01]  /*9ed00*/  IADD3 R152, P1, R84, R6, RZ ;  /* 0x0000000654987210 */ /* 0x000fe20007f3e0ff */
[----:B------:R-:W4:Y:S03]  /*9ed10*/  LDL.LU.64 R10, [R1+0x25e8] ;  /* 0x0025e800010a7983 */ /* 0x000f260000300a00 */
[----:B------:R-:W-:-:S02]  /*9ed20*/  IADD3.X R153, R85, R2, RZ, P1, !PT ;  /* 0x0000000255997210 */ /* 0x000fc40000ffe4ff */
[----:B------:R-:W-:-:S05]  /*9ed30*/  IADD3 R150, P1, R14, R6, RZ ;  /* 0x000000060e967210 */ /* 0x000fca0007f3e0ff */
[--C-:B------:R-:W-:Y:S01]  /*9ed40*/  IMAD.X R151, R15, 0x1, R2.reuse, P1 ;  /* 0x000000010f977824 */ /* 0x100fe200008e0602 */
[-C--:B------:R-:W-:Y:S01]  /*9ed50*/  IADD3 R148, P1, R22, R6.reuse, RZ ;  /* 0x0000000616947210 */ /* 0x080fe20007f3e0ff */
[----:B------:R-:W4:Y:S04]  /*9ed60*/  LDL.LU.64 R14, [R1+0x25e0] ;  /* 0x0025e000010e7983 */ /* 0x000f280000300a00 */
[----:B------:R-:W4:Y:S01]  /*9ed70*/  LDL.LU.64 R84, [R1+0x25d8] ;  /* 0x0025d80001547983 */ /* 0x000f220000300a00 */
[----:B------:R-:W-:Y:S01]  /*9ed80*/  IMAD.X R149, R23, 0x1, R2, P1 ;  /* 0x0000000117957824 */ /* 0x000fe200008e0602 */
[----:B---3--:R-:W-:-:S04]  /*9ed90*/  IADD3 R146, P1, R20, R6, RZ ;  /* 0x0000000614927210 */ /* 0x008fc80007f3e0ff */
[----:B------:R-:W-:Y:S02]  /*9eda0*/  IADD3.X R147, R21, R2, RZ, P1, !PT ;  /* 0x0000000215937210 */ /* 0x000fe40000ffe4ff */
[-C--:B------:R-:W-:Y:S01]  /*9edb0*/  IADD3 R144, P1, R16, R6.reuse, RZ ;  /* 0x0000000610907210 */ /* 0x080fe20007f3e0ff */
[----:B------:R-:W3:Y:S04]  /*9edc0*/  LDL.LU.64 R20, [R1+0x25d0] ;  /* 0x0025d00001147983 */ /* 0x000ee80000300a00 */
[----:B------:R-:W-:Y:S02]  /*9edd0*/  IMAD.X R145, R17, 0x1, R2, P1 ;  /* 0x0000000111917824 */ /* 0x000fe400008e0602 */
[----:B------:R-:W3:Y:S04]  /*9ede0*/  LDL.LU.64 R16, [R1+0x25c8] ;  /* 0x0025c80001107983 */ /* 0x000ee80000300a00 */
[----:B------:R-:W3:Y:S01]  /*9edf0*/  LDL.LU.64 R22, [R1+0x24e0] ;  /* 0x0024e00001167983 */ /* 0x000ee20000300a00 */
[----:B------:R-:W-:-:S05]  /*9ee00*/  IADD3 R142, P1, R12, R6, RZ ;  /* 0x000000060c8e7210 */ /* 0x000fca0007f3e0ff */
[----:B------:R-:W-:Y:S01]  /*9ee10*/  IMAD.X R143, R13, 0x1, R2, P1 ;  /* 0x000000010d8f7824 */ /* 0x000fe200008e0602 */
[----:B--2---:R-:W-:-:S04]  /*9ee20*/  IADD3 R140, P1, R4, R6, RZ ;  /* 0x00000006048c7210 */ /* 0x004fc80007f3e0ff */
[----:B------:R-:W-:Y:S02]  /*9ee30*/  IADD3.X R141, R5, R2, RZ, P1, !PT ;  /* 0x00000002058d7210 */ /* 0x000fe40000ffe4ff */
[----:B------:R-:W2:Y:S04]  /*9ee40*/  LDL.LU.64 R4, [R1+0x25c0] ;  /* 0x0025c00001047983 */ /* 0x000ea80000300a00 */
[----:B------:R-:W2:Y:S01]  /*9ee50*/  LDL.LU.64 R12, [R1+0x25b8] ;  /* 0x0025b800010c7983 */ /* 0x000ea20000300a00 */
[----:B----4-:R-:W-:-:S05]  /*9ee60*/  IADD3 R138, P1, R88, R6, RZ ;  /* 0x00000006588a7210 */ /* 0x010fca0007f3e0ff */
[--C-:B------:R-:W-:Y:S01]  /*9ee70*/  IMAD.X R139, R89, 0x1, R2.reuse, P1 ;  /* 0x00000001598b7824 */ /* 0x100fe200008e0602 */
[-C--:B------:R-:W-:Y:S01]  /*9ee80*/  IADD3 R136, P1, R90, R6.reuse, RZ ;  /* 0x000000065a887210 */ /* 0x080fe20007f3e0ff */
[----:B------:R-:W4:Y:S04]  /*9ee90*/  LDL.LU.64 R88, [R1+0x25b0] ;  /* 0x0025b00001587983 */ /* 0x000f280000300a00 */
[----:B------:R-:W4:Y:S01]  /*9eea0*/  LDL.LU.64 R94, [R1+0x25a8] ;  /* 0x0025a800015e7983 */ /* 0x000f220000300a00 */
[----:B------:R-:W-:Y:S01]  /*9eeb0*/  IMAD.X R137, R91, 0x1, R2, P1 ;  /* 0x000000015b897824 */ /* 0x000fe200008e0602 */
[----:B------:R-:W-:-:S04]  /*9eec0*/  IADD3 R134, P1, R86, R6, RZ ;  /* 0x0000000656867210 */ /* 0x000fc80007f3e0ff */
[----:B------:R-:W-:Y:S02]  /*9eed0*/  IADD3.X R135, R87, R2, RZ, P1, !PT ;  /* 0x0000000257877210 */ /* 0x000fe40000ffe4ff */
[----:B------:R-:W4:Y:S01]  /*9eee0*/  LDL.LU.64 R86, [R1+0x25a0] ;  /* 0x0025a00001567983 */ /* 0x000f220000300a00 */
[----:B------:R-:W-:-:S03]  /*9eef0*/  IADD3 R132, P1, R10, R6, RZ ;  /* 0x000000060a847210 */ /* 0x000fc60007f3e0ff */
[----:B------:R-:W4:Y:S02]  /*9ef00*/  LDL.LU.64 R92, [R1+0x2598] ;  /* 0x00259800015c7983 */ /* 0x000f240000300a00 */
[--C-:B------:R-:W-:Y:S01]  /*9ef10*/  IMAD.X R133, R11, 0x1, R2.reuse, P1 ;  /* 0x000000010b857824 */ /* 0x100fe200008e0602 */
[-C--:B------:R-:W-:Y:S01]  /*9ef20*/  IADD3 R130, P1, R14, R6.reuse, RZ ;  /* 0x000000060e827210 */ /* 0x080fe20007f3e0ff */
[----:B------:R-:W4:Y:S04]  /*9ef30*/  LDL.LU.64 R10, [R1+0x2590] ;  /* 0x00259000010a7983 */ /* 0x000f280000300a00 */
[----:B------:R-:W-:Y:S01]  /*9ef40*/  IMAD.X R131, R15, 0x1, R2, P1 ;  /* 0x000000010f837824 */ /* 0x000fe200008e0602 */
[----:B------:R-:W-:Y:S01]  /*9ef50*/  IADD3 R128, P1, R84, R6, RZ ;  /* 0x0000000654807210 */ /* 0x000fe20007f3e0ff */
[----:B------:R-:W4:Y:S04]  /*9ef60*/  LDL.LU.64 R14, [R1+0x2588] ;  /* 0x00258800010e7983 */ /* 0x000f280000300a00 */
[----:B------:R-:W4:Y:S01]  /*9ef70*/  LDL.LU.64 R90, [R1+0x2580] ;  /* 0x00258000015a7983 */ /* 0x000f220000300a00 */
[----:B------:R-:W-:-:S03]  /*9ef80*/  IADD3.X R129, R85, R2, RZ, P1, !PT ;  /* 0x0000000255817210 */ /* 0x000fc60000ffe4ff */
[----:B------:R-:W4:Y:S01]  /*9ef90*/  LDL.LU.64 R84, [R1+0x2578] ;  /* 0x0025780001547983 */ /* 0x000f220000300a00 */
[----:B---3--:R-:W-:-:S05]  /*9efa0*/  IADD3 R126, P1, R20, R6, RZ ;  /* 0x00000006147e7210 */ /* 0x008fca0007f3e0ff */
[----:B------:R-:W-:Y:S01]  /*9efb0*/  IMAD.X R127, R21, 0x1, R2, P1 ;  /* 0x00000001157f7824 */ /* 0x000fe200008e0602 */
[----:B------:R-:W-:-:S05]  /*9efc0*/  IADD3 R124, P1, R16, R6, RZ ;  /* 0x00000006107c7210 */ /* 0x000fca0007f3e0ff */
[----:B------:R-:W-:Y:S01]  /*9efd0*/  IMAD.X R125, R17, 0x1, R2, P1 ;  /* 0x00000001117d7824 */ /* 0x000fe200008e0602 */
[----:B------:R-:W-:Y:S01]  /*9efe0*/  IADD3 R20, P1, R22, R6, RZ ;  /* 0x0000000616147210 */ /* 0x000fe20007f3e0ff */
[----:B------:R-:W3:Y:S03]  /*9eff0*/  LDL.LU.64 R16, [R1+0x2570] ;  /* 0x0025700001107983 */ /* 0x000ee60000300a00 */
[----:B------:R-:W-:Y:S02]  /*9f000*/  IADD3.X R21, R23, R2, RZ, P1, !PT ;  /* 0x0000000217157210 */ /* 0x000fe40000ffe4ff */
[----:B------:R-:W3:Y:S01]  /*9f010*/  LDL.LU.64 R22, [R1+0x2568] ;  /* 0x0025680001167983 */ /* 0x000ee20000300a00 */
[----:B------:R-:W-:Y:S02]  /*9f020*/  SHF.L.U32 R7, R252, 0x2, RZ ;  /* 0x00000002fc077819 */ /* 0x000fe400000006ff */
[----:B--2---:R-:W-:-:S05]  /*9f030*/  IADD3 R123, P1, R4, R6, RZ ;  /* 0x00000006047b7210 */ /* 0x004fca0007f3e0ff */
[--C-:B-1----:R-:W-:Y:S01]  /*9f040*/  IMAD.X R4, R5, 0x1, R2.reuse, P1 ;  /* 0x0000000105047824 */ /* 0x102fe200008e0602 */
[-C--:B------:R-:W-:Y:S02]  /*9f050*/  IADD3 R122, P1, R12, R6.reuse, RZ ;  /* 0x000000060c7a7210 */ /* 0x080fe40007f3e0ff */
[----:B------:R-:W-:Y:S02]  /*9f060*/  LOP3.LUT R252, R252, 0x60, RZ, 0xc0, !PT ;  /* 0x00000060fcfc7812 */ /* 0x000fe400078ec0ff */
[----:B------:R-:W-:Y:S01]  /*9f070*/  LOP3.LUT R7, R7, 0x7c, RZ, 0xc0, !PT ;  /* 0x0000007c07077812 */ /* 0x000fe200078ec0ff */
[----:B------:R-:W-:Y:S01]  /*9f080*/  IMAD.X R9, R13, 0x1, R2, P1 ;  /* 0x000000010d097824 */ /* 0x000fe200008e0602 */
[----:B----4-:R-:W-:-:S03]  /*9f090*/  IADD3 R121, P1, R88, R6, RZ ;  /* 0x0000000658797210 */ /* 0x010fc60007f3e0ff */
[----:B------:R-:W-:Y:S01]  /*9f0a0*/  IMAD R7, R252, 0x400, R7 ;  /* 0x00000400fc077824 */ /* 0x000fe200078e0207 */
[----:B------:R-:W2:Y:S01]  /*9f0b0*/  LDL.LU.64 R12, [R1+0x2560] ;  /* 0x00256000010c7983 */ /* 0x000ea20000300a00 */
[----:B------:R-:W-:Y:S02]  /*9f0c0*/  IADD3.X R252, R89, R2, RZ, P1, !PT ;  /* 0x0000000259fc7210 */ /* 0x000fe40000ffe4ff */
[-C--:B------:R-:W-:Y:S01]  /*9f0d0*/  IADD3 R119, P1, R94, R6.reuse, RZ ;  /* 0x000000065e777210 */ /* 0x080fe20007f3e0ff */
[----:B------:R-:W4:Y:S04]  /*9f0e0*/  LDL.LU.64 R88, [R1+0x2558] ;  /* 0x0025580001587983 */ /* 0x000f280000300a00 */
[----:B------:R-:W-:Y:S01]  /*9f0f0*/  IMAD.X R120, R95, 0x1, R2, P1 ;  /* 0x000000015f787824 */ /* 0x000fe200008e0602 */
[----:B------:R-:W-:-:S05]  /*9f100*/  IADD3 R117, P1, R86, R6, RZ ;  /* 0x0000000656757210 */ /* 0x000fca0007f3e0ff */
[----:B------:R-:W-:Y:S01]  /*9f110*/  IMAD.X R118, R87, 0x1, R2, P1 ;  /* 0x0000000157767824 */ /* 0x000fe200008e0602 */
[----:B------:R-:W-:Y:S01]  /*9f120*/  IADD3 R115, P1, R92, R6, RZ ;  /* 0x000000065c737210 */ /* 0x000fe20007f3e0ff */
[----:B------:R-:W4:Y:S03]  /*9f130*/  LDL.LU.64 R86, [R1+0x2550] ;  /* 0x0025500001567983 */ /* 0x000f260000300a00 */
[----:B------:R-:W-:Y:S02]  /*9f140*/  IADD3.X R116, R93, R2, RZ, P1, !PT ;  /* 0x000000025d747210 */ /* 0x000fe40000ffe4ff */
[----:B------:R-:W-:-:S05]  /*9f150*/  IADD3 R113, P1, R10, R6, RZ ;  /* 0x000000060a717210 */ /* 0x000fca0007f3e0ff */
[--C-:B------:R-:W-:Y:S01]  /*9f160*/  IMAD.X R114, R11, 0x1, R2.reuse, P1 ;  /* 0x000000010b727824 */ /* 0x100fe200008e0602 */
[-C--:B------:R-:W-:Y:S01]  /*9f170*/  IADD3 R111, P1, R14, R6.reuse, RZ ;  /* 0x000000060e6f7210 */ /* 0x080fe20007f3e0ff */
[----:B------:R-:W4:Y:S04]  /*9f180*/  LDL.LU.64 R10, [R1+0x2548] ;  /* 0x00254800010a7983 */ /* 0x000f280000300a00 */
[----:B------:R-:W-:Y:S01]  /*9f190*/  IMAD.X R112, R15, 0x1, R2, P1 ;  /* 0x000000010f707824 */ /* 0x000fe200008e0602 */
[----:B------:R-:W-:-:S04]  /*9f1a0*/  IADD3 R14, P1, R90, R6, RZ ;  /* 0x000000065a0e7210 */ /* 0x000fc80007f3e0ff */
[----:B------:R-:W-:Y:S02]  /*9f1b0*/  IADD3.X R15, R91, R2, RZ, P1, !PT ;  /* 0x000000025b0f7210 */ /* 0x000fe40000ffe4ff */
[----:B------:R-:W-:-:S05]  /*9f1c0*/  IADD3 R109, P1, R84, R6, RZ ;  /* 0x00000006546d7210 */ /* 0x000fca0007f3e0ff */
[----:B------:R-:W-:Y:S02]  /*9f1d0*/  IMAD.X R110, R85, 0x1, R2, P1 ;  /* 0x00000001556e7824 */ /* 0x000fe400008e0602 */
[----:B------:R-:W4:Y:S01]  /*9f1e0*/  LDL.LU.64 R84, [R1+0x2540] ;  /* 0x0025400001547983 */ /* 0x000f220000300a00 */
[----:B---3--:R-:W-:-:S05]  /*9f1f0*/  IADD3 R107, P1, R16, R6, RZ ;  /* 0x00000006106b7210 */ /* 0x008fca0007f3e0ff */
[----:B------:R-:W-:Y:S01]  /*9f200*/  IMAD.X R108, R17, 0x1, R2, P1 ;  /* 0x00000001116c7824 */ /* 0x000fe200008e0602 */
[----:B------:R-:W-:-:S04]  /*9f210*/  IADD3 R16, P1, R22, R6, RZ ;  /* 0x0000000616107210 */ /* 0x000fc80007f3e0ff */
[----:B------:R-:W-:Y:S02]  /*9f220*/  IADD3.X R17, R23, R2, RZ, P1, !PT ;  /* 0x0000000217117210 */ /* 0x000fe40000ffe4ff */
[----:B------:R-:W3:Y:S04]  /*9f230*/  LDL.LU.64 R22, [R1+0x2538] ;  /* 0x0025380001167983 */ /* 0x000ee80000300a00 */
[----:B------:R-:W3:Y:S04]  /*9f240*/  LDL.LU.64 R92, [R1+0x2530] ;  /* 0x00253000015c7983 */ /* 0x000ee80000300a00 */
[----:B------:R-:W3:Y:S04]  /*9f250*/  LDL.LU.64 R186, [R1+0x2528] ;  /* 0x0025280001ba7983 */ /* 0x000ee80000300a00 */
[----:B------:R-:W3:Y:S01]  /*9f260*/  LDL.LU.64 R90, [R1+0x2520] ;  /* 0x00252000015a7983 */ /* 0x000ee20000300a00 */
[----:B--2---:R-:W-:-:S05]  /*9f270*/  IADD3 R105, P1, R12, R6, RZ ;  /* 0x000000060c697210 */ /* 0x004fca0007f3e0ff */
[----:B------:R-:W-:Y:S01]  /*9f280*/  IMAD.X R106, R13, 0x1, R2, P1 ;  /* 0x000000010d6a7824 */ /* 0x000fe200008e0602 */
[----:B----4-:R-:W-:-:S05]  /*9f290*/  IADD3 R12, P1, R88, R6, RZ ;  /* 0x00000006580c7210 */ /* 0x010fca0007f3e0ff */
[----:B------:R-:W-:Y:S01]  /*9f2a0*/  IMAD.X R13, R89, 0x1, R2, P1 ;  /* 0x00000001590d7824 */ /* 0x000fe200008e0602 */
[----:B------:R-:W-:-:S04]  /*9f2b0*/  IADD3 R103, P1, R86, R6, RZ ;  /* 0x0000000656677210 */ /* 0x000fc80007f3e0ff */
[----:B------:R-:W-:Y:S02]  /*9f2c0*/  IADD3.X R104, R87, R2, RZ, P1, !PT ;  /* 0x0000000257687210 */ /* 0x000fe40000ffe4ff */
[----:B------:R-:W-:-:S05]  /*9f2d0*/  IADD3 R101, P1, R10, R6, RZ ;  /* 0x000000060a657210 */ /* 0x000fca0007f3e0ff */
[----:B------:R-:W-:Y:S02]  /*9f2e0*/  IMAD.X R102, R11, 0x1, R2, P1 ;  /* 0x000000010b667824 */ /* 0x000fe400008e0602 */
[----:B------:R-:W2:Y:S04]  /*9f2f0*/  LDL.LU.64 R10, [R1+0x2518] ;  /* 0x00251800010a7983 */ /* 0x000ea80000300a00 */
[----:B------:R-:W4:Y:S04]  /*9f300*/  LDL.LU.64 R88, [R1+0x2510] ;  /* 0x0025100001587983 */ /* 0x000f280000300a00 */
[----:B------:R-:W4:Y:S01]  /*9f310*/  LDL.LU.64 R86, [R1+0x2508] ;  /* 0x0025080001567983 */ /* 0x000f220000300a00 */
[----:B------:R-:W-:-:S05]  /*9f320*/  IADD3 R99, P1, R84, R6, RZ ;  /* 0x0000000654637210 */ /* 0x000fca0007f3e0ff */
[----:B------:R-:W-:Y:S02]  /*9f330*/  IMAD.X R100, R85, 0x1, R2, P1 ;  /* 0x0000000155647824 */ /* 0x000fe400008e0602 */
[----:B------:R-:W4:Y:S01]  /*9f340*/  LDL.LU.64 R84, [R1+0x2500] ;  /* 0x0025000001547983 */ /* 0x000f220000300a00 */
[----:B---3--:R-:W-:-:S04]  /*9f350*/  IADD3 R97, P1, R22, R6, RZ ;  /* 0x0000000616617210 */ /* 0x008fc80007f3e0ff */
[----:B------:R-:W-:Y:S02]  /*9f360*/  IADD3.X R98, R23, R2, RZ, P1, !PT ;  /* 0x0000000217627210 */ /* 0x000fe40000ffe4ff */
[----:B------:R-:W3:Y:S04]  /*9f370*/  LDL.LU.64 R22, [R1+0x24f8] ;  /* 0x0024f80001167983 */ /* 0x000ee80000300a00 */
[----:B------:R-:W3:Y:S04]  /*9f380*/  LDL.LU.64 R182, [R1+0x24f0] ;  /* 0x0024f00001b67983 */ /* 0x000ee80000300a00 */
[----:B------:R-:W3:Y:S01]  /*9f390*/  LDL.LU.64 R178, [R1+0x24e8] ;  /* 0x0024e80001b27983 */ /* 0x000ee20000300a00 */
[----:B------:R-:W-:-:S05]  /*9f3a0*/  IADD3 R95, P1, R92, R6, RZ ;  /* 0x000000065c5f7210 */ /* 0x000fca0007f3e0ff */
[----:B------:R-:W-:Y:S01]  /*9f3b0*/  IMAD.X R96, R93, 0x1, R2, P1 ;  /* 0x000000015d607824 */ /* 0x000fe200008e0602 */
[----:B------:R-:W-:-:S05]  /*9f3c0*/  IADD3 R93, P1, R186, R6, RZ ;  /* 0x00000006ba5d7210 */ /* 0x000fca0007f3e0ff */
[----:B------:R-:W-:Y:S01]  /*9f3d0*/  IMAD.X R94, R187, 0x1, R2, P1 ;  /* 0x00000001bb5e7824 */ /* 0x000fe200008e0602 */
[----:B------:R-:W-:-:S04]  /*9f3e0*/  IADD3 R5, P1, R90, R6, RZ ;  /* 0x000000065a057210 */ /* 0x000fc80007f3e0ff */
[----:B------:R-:W-:Y:S02]  /*9f3f0*/  IADD3.X R92, R91, R2, RZ, P1, !PT ;  /* 0x000000025b5c7210 */ /* 0x000fe40000ffe4ff */
[----:B--2---:R-:W-:-:S05]  /*9f400*/  IADD3 R90, P1, R10, R6, RZ ;  /* 0x000000060a5a7210 */ /* 0x004fca0007f3e0ff */
[----:B------:R-:W-:Y:S01]  /*9f410*/  IMAD.X R91, R11, 0x1, R2, P1 ;  /* 0x000000010b5b7824 */ /* 0x000fe200008e0602 */
[----:B----4-:R-:W-:-:S05]  /*9f420*/  IADD3 R10, P1, R88, R6, RZ ;  /* 0x00000006580a7210 */ /* 0x010fca0007f3e0ff */
[----:B------:R-:W-:Y:S01]  /*9f430*/  IMAD.X R11, R89, 0x1, R2, P1 ;  /* 0x00000001590b7824 */ /* 0x000fe200008e0602 */
[----:B------:R-:W-:-:S04]  /*9f440*/  IADD3 R88, P1, R86, R6, RZ ;  /* 0x0000000656587210 */ /* 0x000fc80007f3e0ff */
[----:B------:R-:W-:Y:S02]  /*9f450*/  IADD3.X R89, R87, R2, RZ, P1, !PT ;  /* 0x0000000257597210 */ /* 0x000fe40000ffe4ff */
[----:B------:R-:W-:-:S05]  /*9f460*/  IADD3 R86, P1, R84, R6, RZ ;  /* 0x0000000654567210 */ /* 0x000fca0007f3e0ff */
[----:B------:R-:W-:Y:S01]  /*9f470*/  IMAD.X R87, R85, 0x1, R2, P1 ;  /* 0x0000000155577824 */ /* 0x000fe200008e0602 */
[----:B---3--:R-:W-:-:S05]  /*9f480*/  IADD3 R84, P1, R22, R6, RZ ;  /* 0x0000000616547210 */ /* 0x008fca0007f3e0ff */
[----:B------:R-:W-:Y:S01]  /*9f490*/  IMAD.X R85, R23, 0x1, R2, P1 ;  /* 0x0000000117557824 */ /* 0x000fe200008e0602 */
[----:B------:R-:W-:-:S04]  /*9f4a0*/  IADD3 R23, P1, R182, R6, RZ ;  /* 0x00000006b6177210 */ /* 0x000fc80007f3e0ff */
[----:B------:R-:W-:Y:S02]  /*9f4b0*/  IADD3.X R83, R183, R2, RZ, P1, !PT ;  /* 0x00000002b7537210 */ /* 0x000fe40000ffe4ff */
[----:B------:R-:W-:Y:S01]  /*9f4c0*/  IADD3 R19, P1, R178, R6, RZ ;  /* 0x00000006b2137210 */ /* 0x000fe20007f3e0ff */
[----:B------:R-:W-:Y:S01]  /*9f4d0*/  IMAD.MOV.U32 R182, RZ, RZ, R160 ;  /* 0x000000ffffb67224 */ /* 0x000fe200078e00a0 */
[----:B------:R-:W-:Y:S02]  /*9f4e0*/  MOV R183, R161 ;  /* 0x000000a100b77202 */ /* 0x000fe40000000f00 */
[----:B------:R-:W-:Y:S01]  /*9f4f0*/  MOV R160, R156 ;  /* 0x0000009c00a07202 */ /* 0x000fe20000000f00 */
[----:B------:R-:W-:Y:S02]  /*9f500*/  IMAD.MOV.U32 R178, RZ, RZ, R158 ;  /* 0x000000ffffb27224 */ /* 0x000fe400078e009e */
[----:B------:R-:W-:Y:S02]  /*9f510*/  IMAD.X R22, R179, 0x1, R2, P1 ;  /* 0x00000001b3167824 */ /* 0x000fe400008e0602 */
[----:B------:R-:W-:-:S02]  /*9f520*/  IMAD.MOV.U32 R179, RZ, RZ, R159 ;  /* 0x000000ffffb37224 */ /* 0x000fc400078e009f */
[----:B------:R-:W-:Y:S02]  /*9f530*/  IMAD.MOV.U32 R156, RZ, RZ, R152 ;  /* 0x000000ffff9c7224 */ /* 0x000fe400078e0098 */
[----:B------:R-:W-:Y:S02]  /*9f540*/  IMAD.MOV.U32 R161, RZ, RZ, R157 ;  /* 0x000000ffffa17224 */ /* 0x000fe400078e009d */
[----:B------:R-:W-:Y:S02]  /*9f550*/  IMAD.MOV.U32 R152, RZ, RZ, R148 ;  /* 0x000000ffff987224 */ /* 0x000fe400078e0094 */
[----:B------:R-:W-:Y:S01]  /*9f560*/  IMAD.MOV.U32 R158, RZ, RZ, R154 ;  /* 0x000000ffff9e7224 */ /* 0x000fe200078e009a */
[----:B------:R-:W-:Y:S02]  /*9f570*/  MOV R159, R155 ;  /* 0x0000009b009f7202 */ /* 0x000fe40000000f00 */
[----:B------:R-:W-:Y:S01]  /*9f580*/  MOV R148, R144 ;  /* 0x0000009000947202 */ /* 0x000fe20000000f00 */
[----:B------:R-:W-:-:S02]  /*9f590*/  IMAD.MOV.U32 R157, RZ, RZ, R153 ;  /* 0x000000ffff9d7224 */ /* 0x000fc400078e0099 */
[----:B------:R-:W-:Y:S01]  /*9f5a0*/  IMAD.MOV.U32 R144, RZ, RZ, R140 ;  /* 0x000000ffff907224 */ /* 0x000fe200078e008c */
[----:B------:R-:W-:Y:S01]  /*9f5b0*/  STL.64 [R1+0x2850], R182 ;  /* 0x002850b601007387 */ /* 0x000fe20000100a00 */
[----:B------:R-:W-:Y:S01]  /*9f5c0*/  MOV R154, R150 ;  /* 0x00000096009a7202 */ /* 0x000fe20000000f00 */
[----:B------:R-:W-:Y:S02]  /*9f5d0*/  IMAD.MOV.U32 R155, RZ, RZ, R151 ;  /* 0x000000ffff9b7224 */ /* 0x000fe400078e0097 */
[----:B------:R-:W-:Y:S01]  /*9f5e0*/  IMAD.MOV.U32 R140, RZ, RZ, R136 ;  /* 0x000000ffff8c7224 */ /* 0x000fe200078e0088 */
[----:B------:R-:W-:Y:S01]  /*9f5f0*/  STL.64 [R1+0x2810], R178 ;  /* 0x002810b201007387 */ /* 0x000fe20000100a00 */
[----:B------:R-:W-:Y:S02]  /*9f600*/  MOV R153, R149 ;  /* 0x0000009500997202 */ /* 0x000fe40000000f00 */
[----:B------:R-:W-:Y:S01]  /*9f610*/  MOV R136, R132 ;  /* 0x0000008400887202 */ /* 0x000fe20000000f00 */
[----:B------:R-:W-:Y:S01]  /*9f620*/  STL.64 [R1+0x27d0], R160 ;  /* 0x0027d0a001007387 */ /* 0x000fe20000100a00 */
[----:B------:R-:W-:-:S02]  /*9f630*/  IMAD.MOV.U32 R150, RZ, RZ, R146 ;  /* 0x000000ffff967224 */ /* 0x000fc400078e0092 */
[----:B------:R-:W-:Y:S02]  /*9f640*/  IMAD.MOV.U32 R151, RZ, RZ, R147 ;  /* 0x000000ffff977224 */ /* 0x000fe400078e0093 */
[----:B------:R-:W-:Y:S01]  /*9f650*/  IMAD.MOV.U32 R132, RZ, RZ, R128 ;  /* 0x000000ffff847224 */ /* 0x000fe200078e0080 */
[----:B------:R-:W-:Y:S01]  /*9f660*/  STL.64 [R1+0x2790], R158 ;  /* 0x0027909e01007387 */ /* 0x000fe20000100a00 */
[----:B------:R-:W-:Y:S02]  /*9f670*/  IMAD.MOV.U32 R149, RZ, RZ, R145 ;  /* 0x000000ffff957224 */ /* 0x000fe400078e0091 */
[----:B------:R-:W-:Y:S01]  /*9f680*/  IMAD.MOV.U32 R128, RZ, RZ, R124 ;  /* 0x000000ffff807224 */ /* 0x000fe200078e007c */
[----:B------:R-:W-:Y:S01]  /*9f690*/  STL.64 [R1+0x2750], R156 ;  /* 0x0027509c01007387 */ /* 0x000fe20000100a00 */
[----:B------:R-:W-:Y:S01]  /*9f6a0*/  IMAD.MOV.U32 R146, RZ, RZ, R142 ;  /* 0x000000ffff927224 */ /* 0x000fe200078e008e */
[----:B------:R-:W-:Y:S02]  /*9f6b0*/  MOV R147, R143 ;  /* 0x0000008f00937202 */ /* 0x000fe40000000f00 */
[----:B------:R-:W-:Y:S01]  /*9f6c0*/  MOV R124, R122 ;  /* 0x0000007a007c7202 */ /* 0x000fe20000000f00 */
[----:B------:R-:W-:Y:S01]  /*9f6d0*/  STL.64 [R1+0x2710], R154 ;  /* 0x0027109a01007387 */ /* 0x000fe20000100a00 */
[----:B------:R-:W-:-:S02]  /*9f6e0*/  IMAD.MOV.U32 R145, RZ, RZ, R141 ;  /* 0x000000ffff917224 */ /* 0x000fc400078e008d */
[----:B------:R-:W-:Y:S01]  /*9f6f0*/  IMAD.MOV.U32 R122, RZ, RZ, R121 ;  /* 0x000000ffff7a7224 */ /* 0x000fe200078e0079 */
[----:B------:R-:W-:Y:S01]  /*9f700*/  STL.64 [R1+0x26d0], R152 ;  /* 0x0026d09801007387 */ /* 0x000fe20000100a00 */
[----:B------:R-:W-:Y:S01]  /*9f710*/  MOV R142, R138 ;  /* 0x0000008a008e7202 */ /* 0x000fe20000000f00 */
[----:B------:R-:W-:Y:S02]  /*9f720*/  IMAD.MOV.U32 R143, RZ, RZ, R139 ;  /* 0x000000ffff8f7224 */ /* 0x000fe400078e008b */
[----:B------:R-:W-:Y:S01]  /*9f730*/  IMAD.MOV.U32 R121, RZ, RZ, R120 ;  /* 0x000000ffff797224 */ /* 0x000fe200078e0078 */
[----:B------:R-:W-:Y:S01]  /*9f740*/  STL.64 [R1+0x2690], R150 ;  /* 0x0026909601007387 */ /* 0x000fe20000100a00 */
[----:B------:R-:W-:Y:S01]  /*9f750*/  MOV R141, R137 ;  /* 0x00000089008d7202 */ /* 0x000fe20000000f00 */
[----:B------:R-:W-:Y:S02]  /*9f760*/  IMAD.MOV.U32 R120, RZ, RZ, R119 ;  /* 0x000000ffff787224 */ /* 0x000fe400078e0077 */
[----:B------:R-:W-:Y:S01]  /*9f770*/  STL.64 [R1+0x2650], R148 ;  /* 0x0026509401007387 */ /* 0x000fe20000100a00 */
[----:B------:R-:W-:-:S02]  /*9f780*/  IMAD.MOV.U32 R138, RZ, RZ, R134 ;  /* 0x000000ffff8a7224 */ /* 0x000fc400078e0086 */
[----:B------:R-:W-:Y:S01]  /*9f790*/  IMAD.MOV.U32 R139, RZ, RZ, R135 ;  /* 0x000000ffff8b7224 */ /* 0x000fe200078e0087 */
[----:B------:R-:W-:Y:S01]  /*9f7a0*/  MOV R119, R118 ;  /* 0x0000007600777202 */ /* 0x000fe20000000f00 */
[----:B------:R-:W-:Y:S01]  /*9f7b0*/  STL.64 [R1+0x2610], R146 ;  /* 0x0026109201007387 */ /* 0x000fe20000100a00 */
[----:B------:R-:W-:Y:S02]  /*9f7c0*/  IMAD.MOV.U32 R137, RZ, RZ, R133 ;  /* 0x000000ffff897224 */ /* 0x000fe400078e0085 */
[----:B------:R-:W-:Y:S01]  /*9f7d0*/  IMAD.MOV.U32 R118, RZ, RZ, R117 ;  /* 0x000000ffff767224 */ /* 0x000fe200078e0075 */
[----:B------:R-:W-:Y:S01]  /*9f7e0*/  STL.64 [R1+0x2608], R144 ;  /* 0x0026089001007387 */ /* 0x000fe20000100a00 */
[----:B------:R-:W-:Y:S01]  /*9f7f0*/  IMAD.MOV.U32 R134, RZ, RZ, R130 ;  /* 0x000000ffff867224 */ /* 0x000fe200078e0082 */
[----:B------:R-:W-:Y:S01]  /*9f800*/  MOV R135, R131 ;  /* 0x0000008300877202 */ /* 0x000fe20000000f00 */
[----:B------:R-:W-:Y:S01]  /*9f810*/  IMAD.MOV.U32 R117, RZ, RZ, R116 ;  /* 0x000000ffff757224 */ /* 0x000fe200078e0074 */
[----:B------:R-:W-:Y:S01]  /*9f820*/  STL.64 [R1+0x2600], R142 ;  /* 0x0026008e01007387 */ /* 0x000fe20000100a00 */
[----:B------:R-:W-:Y:S01]  /*9f830*/  IMAD.MOV.U32 R133, RZ, RZ, R129 ;  /* 0x000000ffff857224 */ /* 0x000fe200078e0081 */
[----:B------:R-:W-:-:S02]  /*9f840*/  MOV R116, R115 ;  /* 0x0000007300747202 */ /* 0x000fc40000000f00 */
        /* <DEDUP_REMOVED lines=15> */
[----:B------:R-:W-:Y:S01]  /*9f940*/  MOV R123, R252 ;  /* 0x000000fc007b7202 */ /* 0x000fe20000000f00 */
[----:B------:R-:W-:Y:S02]  /*9f950*/  IMAD.MOV.U32 R111, RZ, RZ, R110 ;  /* 0x000000ffff6f7224 */ /* 0x000fe400078e006e */
[----:B------:R-:W-:Y:S01]  /*9f960*/  STL.64 [R1+0x25d0], R130 ;  /* 0x0025d08201007387 */ /* 0x000fe20000100a00 */
[----:B------:R-:W-:-:S03]  /*9f970*/  MOV R110, R109 ;  /* 0x0000006d006e7202 */ /* 0x000fc60000000f00 */
[----:B------:R-:W-:Y:S01]  /*9f980*/  STL.64 [R1+0x25c8], R128 ;  /* 0x0025c88001007387 */ /* 0x000fe20000100a00 */
[----:B------:R-:W-:-:S03]  /*9f990*/  IMAD.MOV.U32 R109, RZ, RZ, R108 ;  /* 0x000000ffff6d7224 */ /* 0x000fc600078e006c */
[----:B------:R-:W-:Y:S01]  /*9f9a0*/  STL.64 [R1+0x25c0], R126 ;  /* 0x0025c07e01007387 */ /* 0x000fe20000100a00 */
[----:B------:R-:W-:-:S03]  /*9f9b0*/  IMAD.MOV.U32 R108, RZ, RZ, R107 ;  /* 0x000000ffff6c7224 */ /* 0x000fc600078e006b */
[----:B------:R-:W-:Y:S01]  /*9f9c0*/  STL.64 [R1+0x25b8], R124 ;  /* 0x0025b87c01007387 */ /* 0x000fe20000100a00 */
[----:B------:R-:W-:-:S03]  /*9f9d0*/  MOV R107, R106 ;  /* 0x0000006a006b7202 */ /* 0x000fc60000000f00 */
[----:B------:R-:W-:Y:S04]  /*9f9e0*/  LDGSTS.E [R3+0x4000], desc[UR60][R182.64], P0 ;  /* 0x04000000b6037fae */ /* 0x000fe8000812187c */
[----:B------:R-:W-:Y:S01]  /*9f9f0*/  STL.64 [R1+0x25b0], R122 ;  /* 0x0025b07a01007387 */ /* 0x000fe20000100a00 */
[----:B------:R-:W-:-:S03]  /*9fa00*/  IMAD.MOV.U32 R106, RZ, RZ, R105 ;  /* 0x000000ffff6a7224 */ /* 0x000fc600078e0069 */
[----:B------:R-:W-:Y:S04]  /*9fa10*/  LDGSTS.E [R3+0x4400], desc[UR60][R178.64], P0 ;  /* 0x04400000b2037fae */ /* 0x000fe8000812187c */
[----:B------:R-:W-:Y:S01]  /*9fa20*/  STL.64 [R1+0x25a8], R120 ;  /* 0x0025a87801007387 */ /* 0x000fe20000100a00 */
[----:B------:R-:W-:-:S03]  /*9fa30*/  IMAD.MOV.U32 R105, RZ, RZ, R104 ;  /* 0x000000ffff697224 */ /* 0x000fc600078e0068 */
[----:B------:R-:W-:Y:S04]  /*9fa40*/  LDGSTS.E [R3+0x4800], desc[UR60][R160.64], P0 ;  /* 0x04800000a0037fae */ /* 0x000fe8000812187c */
        /* <DEDUP_REMOVED lines=12> */
[----:B------:R1:W-:Y:S01]  /*9fb10*/  STL.64 [R1+0x2580], R14 ;  /* 0x0025800e01007387 */ /* 0x0003e20000100a00 */
        /* <DEDUP_REMOVED lines=14> */
[----:B------:R3:W-:Y:S01]  /*9fc00*/  STL.64 [R1+0x2558], R12 ;  /* 0x0025580c01007387 */ /* 0x0007e20000100a00 */
        /* <DEDUP_REMOVED lines=12> */
[----:B------:R-:W-:Y:S02]  /*9fcd0*/  IMAD.MOV.U32 R92, RZ, RZ, R90 ;  /* 0x000000ffff5c7224 */ /* 0x000fe400078e005a */
[----:B------:R-:W-:Y:S01]  /*9fce0*/  IMAD.MOV.U32 R93, RZ, RZ, R91 ;  /* 0x000000ffff5d7224 */ /* 0x000fe200078e005b */
        /* <DEDUP_REMOVED lines=9> */
[----:B------:R-:W-:Y:S01]  /*9fd80*/  MOV R89, R87 ;  /* 0x0000005700597202 */ /* 0x000fe20000000f00 */
[----:B------:R-:W-:-:S02]  /*9fd90*/  IMAD.MOV.U32 R86, RZ, RZ, R84 ;  /* 0x000000ffff567224 */ /* 0x000fc400078e0054 */
[----:B------:R-:W-:Y:S04]  /*9fda0*/  LDGSTS.E [R3+0x20c00], desc[UR60][R126.64], P0 ;  /* 0x20c000007e037fae */ /* 0x000fe8000812187c */
[----:B------:R4:W-:Y:S01]  /*9fdb0*/  STL.64 [R1+0x2520], R4 ;  /* 0x0025200401007387 */ /* 0x0009e20000100a00 */
[----:B------:R-:W-:Y:S01]  /*9fdc0*/  IMAD.MOV.U32 R87, RZ, RZ, R85 ;  /* 0x000000ffff577224 */ /* 0x000fe200078e0055 */
[----:B------:R-:W-:Y:S02]  /*9fdd0*/  MOV R84, R23 ;  /* 0x0000001700547202 */ /* 0x000fe40000000f00 */
[----:B------:R-:W-:Y:S04]  /*9fde0*/  LDGSTS.E [R3+0x21000], desc[UR60][R124.64], P0 ;  /* 0x210000007c037fae */ /* 0x000fe8000812187c */
[----:B------:R-:W-:Y:S01]  /*9fdf0*/  STL.64 [R1+0x2518], R92 ;  /* 0x0025185c01007387 */ /* 0x000fe20000100a00 */
[----:B------:R-:W-:-:S02]  /*9fe00*/  IMAD.MOV.U32 R85, RZ, RZ, R83 ;  /* 0x000000ffff557224 */ /* 0x000fc400078e0053 */
[----:B------:R-:W-:Y:S01]  /*9fe10*/  IMAD.MOV.U32 R23, RZ, RZ, R22 ;  /* 0x000000ffff177224 */ /* 0x000fe200078e0016 */
[----:B------:R-:W-:Y:S04]  /*9fe20*/  LDGSTS.E [R3+0x21400], desc[UR60][R122.64], P0 ;  /* 0x214000007a037fae */ /* 0x000fe8000812187c */
[----:B------:R4:W-:Y:S01]  /*9fe30*/  STL.64 [R1+0x2510], R10 ;  /* 0x0025100a01007387 */ /* 0x0009e20000100a00 */
[----:B------:R-:W-:-:S03]  /*9fe40*/  MOV R22, R19 ;  /* 0x0000001300167202 */ /* 0x000fc60000000f00 */
[----:B------:R-:W-:Y:S04]  /*9fe50*/  LDGSTS.E [R3+0x21800], desc[UR60][R120.64], P0 ;  /* 0x2180000078037fae */ /* 0x000fe8000812187c */
[----:B------:R-:W-:Y:S04]  /*9fe60*/  STL.64 [R1+0x2508], R90 ;  /* 0x0025085a01007387 */ /* 0x000fe80000100a00 */
        /* <DEDUP_REMOVED lines=19> */
[----:B-1----:R-:W4:Y:S04]  /*9ffa0*/  LDL.LU R15, [R1+0x393c] ;  /* 0x00393c00010f7983 */ /* 0x002f280000300800 */
[----:B------:R-:W4:Y:S04]  /*9ffb0*/  LDL.LU R9, [R1+0x397c] ;  /* 0x00397c0001097983 */ /* 0x000f280000300800 */
[----:B------:R-:W-:Y:S04]  /*9ffc0*/  LDGSTS.E [R3+0x25800], desc[UR60][R94.64], P0 ;  /* 0x258000005e037fae */ /* 0x000fe8000812187c */
[----:B------:R-:W-:Y:S04]  /*9ffd0*/  LDGSTS.E [R3+0x25c00], desc[UR60][R4.64], P0 ;  /* 0x25c0000004037fae */ /* 0x000fe8000812187c */
[----:B--2---:R-:W2:Y:S04]  /*9ffe0*/  LDL.LU R17, [R1+0x3938] ;  /* 0x0039380001117983 */ /* 0x004ea80000300800 */
[----:B---3--:R-:W3:Y:S04]  /*9fff0*/  LDL.LU R12, [R1+0x3978] ;  /* 0x00397800010c7983 */ /* 0x008ee80000300800 */
[----:B------:R-:W3:Y:S04]  /*a0000*/  LDL.LU R13, [R1+0x39bc] ;  /* 0x0039bc00010d7983 */ /* 0x000ee80000300800 */
[----:B------:R-:W-:Y:S04]  /*a0010*/  LDGSTS.E [R3+0x26000], desc[UR60][R92.64], P0 ;  /* 0x260000005c037fae */ /* 0x000fe8000812187c */
[----:B------:R-:W-:Y:S04]  /*a0020*/  LDGSTS.E [R3+0x26400], desc[UR60][R10.64], P0 ;  /* 0x264000000a037fae */ /* 0x000fe8000812187c */
[----:B------:R-:W-:Y:S04]  /*a0030*/  LDGSTS.E [R3+0x26800], desc[UR60][R90.64], P0 ;  /* 0x268000005a037fae */ /* 0x000fe8000812187c */
[----:B------:R-:W-:Y:S04]  /*a0040*/  LDGSTS.E [R3+0x26c00], desc[UR60][R88.64], P0 ;  /* 0x26c0000058037fae */ /* 0x000fe8000812187c */
[----:B------:R-:W-:Y:S04]  /*a0050*/  LDGSTS.E [R3+0x27000], desc[UR60][R86.64], P0 ;  /* 0x2700000056037fae */ /* 0x000fe8000812187c */
[----:B------:R-:W-:Y:S04]  /*a0060*/  LDGSTS.E [R3+0x27400], desc[UR60][R84.64], P0 ;  /* 0x2740000054037fae */ /* 0x000fe8000812187c */
[----:B------:R-:W-:Y:S04]  /*a0070*/  LDGSTS.E [R3+0x27800], desc[UR60][R22.64], P0 ;  /* 0x2780000016037fae */ /* 0x000fe8000812187c */
[----:B------:R1:W-:Y:S04]  /*a0080*/  LDGSTS.E [R3+0x27c00], desc[UR60][R20.64], P0 ;  /* 0x27c0000014037fae */ /* 0x0003e8000812187c */
[----:B----4-:R-:W4:Y:S04]  /*a0090*/  LDL.LU R4, [R1+0x39fc] ;  /* 0x0039fc0001047983 */ /* 0x010f280000300800 */
[----:B------:R-:W4:Y:S04]  /*a00a0*/  LDL.LU R19, [R1+0x39b8] ;  /* 0x0039b80001137983 */ /* 0x000f280000300800 */
[----:B------:R-:W4:Y:S04]  /*a00b0*/  LDL.LU R10, [R1+0x39f8] ;  /* 0x0039f800010a7983 */ /* 0x000f280000300800 */
[----:B------:R-:W4:Y:S04]  /*a00c0*/  LDL.LU R11, [R1+0x3a38] ;  /* 0x003a3800010b7983 */ /* 0x000f280000300800 */
[----:B------:R-:W4:Y:S04]  /*a00d0*/  LDL.LU R5, [R1+0x3a3c] ;  /* 0x003a3c0001057983 */ /* 0x000f280000300800 */
[----:B------:R-:W4:Y:S04]  /*a00e0*/  LDL.LU R16, [R1+0x3a78] ;  /* 0x003a780001107983 */ /* 0x000f280000300800 */
[----:B------:R-:W4:Y:S01]  /*a00f0*/  LDL.LU R14, [R1+0x3a7c] ;  /* 0x003a7c00010e7983 */ /* 0x000f220000300800 */
[----:B-1----:R-:W-:-:S04]  /*a0100*/  LOP3.LUT R3, R7, 0x10, RZ, 0x3c, !PT ;  /* 0x0000001007037812 */ /* 0x002fc800078e3cff */
[----:B------:R-:W-:Y:S02]  /*a0110*/  IADD3 R3, R3, 0x100000, R8 ;  /* 0x0010000003037810 */ /* 0x000fe40007ffe008 */
[-C--:B------:R-:W-:Y:S02]  /*a0120*/  IADD3 R15, P1, R15, R6.reuse, RZ ;  /* 0x000000060f0f7210 */ /* 0x080fe40007f3e0ff */
[----:B------:R-:W-:-:S03]  /*a0130*/  IADD3 R9, P2, R9, R6, RZ ;  /* 0x0000000609097210 */ /* 0x000fc60007f5e0ff */
[--C-:B--2---:R-:W-:Y:S02]  /*a0140*/  IMAD.X R17, R17, 0x1, R2.reuse, P1 ;  /* 0x0000000111117824 */ /* 0x104fe400008e0602 */
[----:B---3--:R-:W-:Y:S01]  /*a0150*/  IMAD.X R12, R12, 0x1, R2, P2 ;  /* 0x000000010c0c7824 */ /* 0x008fe200010e0602 */
[----:B------:R-:W-:Y:S01]  /*a0160*/  MOV R20, R15 ;  /* 0x0000000f00147202 */ /* 0x000fe20000000f00 */
[----:B------:R1:W-:Y:S01]  /*a0170*/  STL [R1+0x393c], R15 ;  /* 0x00393c0f01007387 */ /* 0x0003e20000100800 */
[----:B------:R-:W-:-:S03]  /*a0180*/  IMAD.MOV.U32 R21, RZ, RZ, R17 ;  /* 0x000000ffff157224 */ /* 0x000fc600078e0011 */
[----:B------:R-:W-:Y:S04]  /*a0190*/  STL [R1+0x397c], R9 ;  /* 0x00397c0901007387 */ /* 0x000fe80000100800 */
[----:B------:R2:W-:Y:S04]  /*a01a0*/  STL [R1+0x3938], R17 ;  /* 0x0039381101007387 */ /* 0x0005e80000100800 */
[----:B------:R-:W-:Y:S04]  /*a01b0*/  LDGSTS.E [R3+0x80], desc[UR60][R20.64], P0 ;  /* 0x0008000014037fae */ /* 0x000fe8000812187c */
[----:B-1----:R-:W3:Y:S04]  /*a01c0*/  LDL.LU R15, [R1+0x3abc] ;  /* 0x003abc00010f7983 */ /* 0x002ee80000300800 */
[----:B------:R1:W-:Y:S04]  /*a01d0*/  STL [R1+0x3978], R12 ;  /* 0x0039780c01007387 */ /* 0x0003e80000100800 */
[----:B------:R-:W3:Y:S04]  /*a01e0*/  LDL.LU R20, [R1+0x3afc] ;  /* 0x003afc0001147983 */ /* 0x000ee80000300800 */
[----:B--2---:R-:W2:Y:S04]  /*a01f0*/  LDL.LU R17, [R1+0x3ab8] ;  /* 0x003ab80001117983 */ /* 0x004ea80000300800 */
[----:B------:R-:W2:Y:S01]  /*a0200*/  LDL.LU R21, [R1+0x3af8] ;  /* 0x003af80001157983 */ /* 0x000ea20000300800 */
[----:B------:R-:W-:-:S02]  /*a0210*/  IADD3 R13, P1, R13, R6, RZ ;  /* 0x000000060d0d7210 */ /* 0x000fc40007f3e0ff */
[----:B----4-:R-:W-:Y:S01]  /*a0220*/  IADD3 R4, P2, R4, R6, RZ ;  /* 0x0000000604047210 */ /* 0x010fe20007f5e0ff */
[----:B------:R-:W-:Y:S01]  /*a0230*/  IMAD.MOV.U32 R22, RZ, RZ, R9 ;  /* 0x000000ffff167224 */ /* 0x000fe200078e0009 */
[----:B------:R-:W-:Y:S01]  /*a0240*/  MOV R23, R12 ;  /* 0x0000000c00177202 */ /* 0x000fe20000000f00 */
[----:B------:R-:W4:Y:S01]  /*a0250*/  LDL.LU R9, [R1+0x3b3c] ;  /* 0x003b3c0001097983 */ /* 0x000f220000300800 */
[--C-:B------:R-:W-:Y:S02]  /*a0260*/  IMAD.X R19, R19, 0x1, R2.reuse, P1 ;  /* 0x0000000113137824 */ /* 0x100fe400008e0602 */
[----:B------:R-:W-:Y:S01]  /*a0270*/  IMAD.X R10, R10, 0x1, R2, P2 ;  /* 0x000000010a0a7824 */ /* 0x000fe200010e0602 */
[----:B-1----:R-:W4:Y:S04]  /*a0280*/  LDL.LU R12, [R1+0x3b7c] ;  /* 0x003b7c00010c7983 */ /* 0x002f280000300800 */
[----:B------:R1:W-:Y:S04]  /*a0290*/  STL [R1+0x39bc], R13 ;  /* 0x0039bc0d01007387 */ /* 0x0003e80000100800 */
[----:B------:R1:W-:Y:S04]  /*a02a0*/  STL [R1+0x39b8], R19 ;  /* 0x0039b81301007387 */ /* 0x0003e80000100800 */
[----:B------:R1:W-:Y:S04]  /*a02b0*/  LDGSTS.E [R3+0x480], desc[UR60][R22.64], P0 ;  /* 0x0048000016037fae */ /* 0x0003e8000812187c */
[----:B------:R1:W-:Y:S04]  /*a02c0*/  STL [R1+0x39fc], R4 ;  /* 0x0039fc0401007387 */ /* 0x0003e80000100800 */
[----:B------:R1:W-:Y:S01]  /*a02d0*/  STL [R1+0x39f8], R10 ;  /* 0x0039f80a01007387 */ /* 0x0003e20000100800 */
[----:B------:R-:W-:-:S02]  /*a02e0*/  IADD3 R5, P1, R5, R6, RZ ;  /* 0x0000000605057210 */ /* 0x000fc40007f3e0ff */
[----:B-1----:R-:W-:Y:S02]  /*a02f0*/  MOV R22, R13 ;  /* 0x0000000d00167202 */ /* 0x002fe40000000f00 */
[----:B------:R-:W4:Y:S01]  /*a0300*/  LDL.LU R13, [R1+0x3b38] ;  /* 0x003b3800010d7983 */ /* 0x000f220000300800 */
[----:B------:R-:W-:-:S03]  /*a0310*/  IMAD.MOV.U32 R23, RZ, RZ, R19 ;  /* 0x000000ffff177224 */ /* 0x000fc600078e0013 */
[----:B------:R-:W4:Y:S01]  /*a0320*/  LDL.LU R19, [R1+0x3b78] ;  /* 0x003b780001137983 */ /* 0x000f220000300800 */
[----:B------:R-:W-:Y:S01]  /*a0330*/  IADD3 R14, P2, R14, R6, RZ ;  /* 0x000000060e0e7210 */ /* 0x000fe20007f5e0ff */
[--C-:B------:R-:W-:Y:S02]  /*a0340*/  IMAD.X R11, R11, 0x1, R2.reuse, P1 ;  /* 0x000000010b0b7824 */ /* 0x100fe400008e0602 */
[----:B------:R1:W-:Y:S02]  /*a0350*/  LDGSTS.E [R3+0x880], desc[UR60][R22.64], P0 ;  /* 0x0088000016037fae */ /* 0x0003e4000812187c */
[----:B------:R-:W-:Y:S02]  /*a0360*/  IMAD.X R16, R16, 0x1, R2, P2 ;  /* 0x0000000110107824 */ /* 0x000fe400010e0602 */
[----:B-1----:R-:W-:Y:S01]  /*a0370*/  IMAD.MOV.U32 R22, RZ, RZ, R4 ;  /* 0x000000ffff167224 */ /* 0x002fe200078e0004 */
[----:B------:R-:W-:Y:S01]  /*a0380*/  MOV R23, R10 ;  /* 0x0000000a00177202 */ /* 0x000fe20000000f00 */
[----:B------:R-:W4:Y:S04]  /*a0390*/  LDL.LU R4, [R1+0x3bcc] ;  /* 0x003bcc0001047983 */ /* 0x000f280000300800 */
[----:B------:R-:W4:Y:S04]  /*a03a0*/  LDL.LU R10, [R1+0x3c0c] ;  /* 0x003c0c00010a7983 */ /* 0x000f280000300800 */
[----:B------:R1:W-:Y:S04]  /*a03b0*/  STL [R1+0x3a3c], R5 ;  /* 0x003a3c0501007387 */ /* 0x0003e80000100800 */
[----:B------:R1:W-:Y:S04]  /*a03c0*/  STL [R1+0x3a38], R11 ;  /* 0x003a380b01007387 */ /* 0x0003e80000100800 */
[----:B------:R1:W-:Y:S04]  /*a03d0*/  LDGSTS.E [R3+0xc80], desc[UR60][R22.64], P0 ;  /* 0x00c8000016037fae */ /* 0x0003e8000812187c */
[----:B------:R1:W-:Y:S04]  /*a03e0*/  STL [R1+0x3a7c], R14 ;  /* 0x003a7c0e01007387 */ /* 0x0003e80000100800 */
[----:B------:R1:W-:Y:S02]  /*a03f0*/  STL [R1+0x3a78], R16 ;  /* 0x003a781001007387 */ /* 0x0003e40000100800 */
[----:B-1----:R-:W-:-:S02]  /*a0400*/  MOV R22, R5 ;  /* 0x0000000500167202 */ /* 0x002fc40000000f00 */
[----:B------:R-:W4:Y:S01]  /*a0410*/  LDL.LU R5, [R1+0x3bc8] ;  /* 0x003bc80001057983 */ /* 0x000f220000300800 */
[----:B------:R-:W-:-:S03]  /*a0420*/  IMAD.MOV.U32 R23, RZ, RZ, R11 ;  /* 0x000000ffff177224 */ /* 0x000fc600078e000b */
[----:B------:R-:W4:Y:S04]  /*a0430*/  LDL.LU R11, [R1+0x3c08] ;  /* 0x003c0800010b7983 */ /* 0x000f280000300800 */
[----:B------:R1:W-:Y:S02]  /*a0440*/  LDGSTS.E [R3+0x1080], desc[UR60][R22.64], P0 ;  /* 0x0108000016037fae */ /* 0x0003e4000812187c */
[----:B-1----:R-:W-:Y:S01]  /*a0450*/  IMAD.MOV.U32 R22, RZ, RZ, R14 ;  /* 0x000000ffff167224 */ /* 0x002fe200078e000e */
[----:B------:R-:W-:Y:S01]  /*a0460*/  MOV R23, R16 ;  /* 0x0000001000177202 */ /* 0x000fe20000000f00 */
[----:B------:R-:W4:Y:S04]  /*a0470*/  LDL.LU R14, [R1+0x3c4c] ;  /* 0x003c4c00010e7983 */ /* 0x000f280000300800 */
[----:B------:R-:W4:Y:S04]  /*a0480*/  LDL.LU R16, [R1+0x3c8c] ;  /* 0x003c8c0001107983 */ /* 0x000f280000300800 */
[----:B------:R1:W-:Y:S01]  /*a0490*/  LDGSTS.E [R3+0x1480], desc[UR60][R22.64], P0 ;  /* 0x0148000016037fae */ /* 0x0003e2000812187c */
[----:B---3--:R-:W-:-:S02]  /*a04a0*/  IADD3 R15, P1, R15, R6, RZ ;  /* 0x000000060f0f7210 */ /* 0x008fc40007f3e0ff */
[----:B------:R-:W-:-:S03]  /*a04b0*/  IADD3 R20, P2, R20, R6, RZ ;  /* 0x0000000614147210 */ /* 0x000fc60007f5e0ff */
[--C-:B--2---:R-:W-:Y:S01]  /*a04c0*/  IMAD.X R17, R17, 0x1, R2.reuse, P1 ;  /* 0x0000000111117824 */ /* 0x104fe200008e0602 */
[----:B------:R2:W-:Y:S01]  /*a04d0*/  STL [R1+0x3abc], R15 ;  /* 0x003abc0f01007387 */ /* 0x0005e20000100800 */
[----:B------:R-:W-:-:S03]  /*a04e0*/  IMAD.X R21, R21, 0x1, R2, P2 ;  /* 0x0000000115157824 */ /* 0x000fc600010e0602 */
[----:B------:R3:W-:Y:S04]  /*a04f0*/  STL [R1+0x3ab8], R17 ;  /* 0x003ab81101007387 */ /* 0x0007e80000100800 */
[----:B------:R4:W-:Y:S01]  /*a0500*/  STL [R1+0x3afc], R20 ;  /* 0x003afc1401007387 */ /* 0x0009e20000100800 */
[----:B-1----:R-:W-:-:S03]  /*a0510*/  MOV R22, R15 ;  /* 0x0000000f00167202 */ /* 0x002fc60000000f00 */
[----:B------:R1:W-:Y:S04]  /*a0520*/  STL [R1+0x3af8], R21 ;  /* 0x003af81501007387 */ /* 0x0003e80000100800 */
[----:B--2---:R-:W2:Y:S01]  /*a0530*/  LDL.LU R15, [R1+0x3c48] ;  /* 0x003c4800010f7983 */ /* 0x004ea20000300800 */
[----:B------:R-:W-:-:S03]  /*a0540*/  IMAD.MOV.U32 R23, RZ, RZ, R17 ;  /* 0x000000ffff177224 */ /* 0x000fc600078e0011 */
[----:B---3--:R-:W3:Y:S01]  /*a0550*/  LDL.LU R17, [R1+0x3c88] ;  /* 0x003c880001117983 */ /* 0x008ee20000300800 */
[-C--:B----4-:R-:W-:Y:S02]  /*a0560*/  IADD3 R9, P1, R9, R6.reuse, RZ ;  /* 0x0000000609097210 */ /* 0x090fe40007f3e0ff */
[----:B------:R-:W-:Y:S01]  /*a0570*/  IADD3 R12, P2, R12, R6, RZ ;  /* 0x000000060c0c7210 */ /* 0x000fe20007f5e0ff */
[----:B------:R-:W-:Y:S04]  /*a0580*/  LDGSTS.E [R3+0x1880], desc[UR60][R22.64], P0 ;  /* 0x0188000016037fae */ /* 0x000fe8000812187c */
[----:B------:R4:W-:Y:S04]  /*a0590*/  LDGSTS.E [R3+0x1c80], desc[UR60][R20.64], P0 ;  /* 0x01c8000014037fae */ /* 0x0009e8000812187c */
[----:B------:R-:W-:Y:S01]  /*a05a0*/  STL [R1+0x3b3c], R9 ;  /* 0x003b3c0901007387 */ /* 0x000fe20000100800 */
[----:B------:R-:W-:Y:S01]  /*a05b0*/  IMAD.X R13, R13, 0x1, R2, P1 ;  /* 0x000000010d0d7824 */ /* 0x000fe200008e0602 */
[----:B------:R-:W-:-:S04]  /*a05c0*/  IADD3.X R19, R19, R2, RZ, P2, !PT ;  /* 0x0000000213137210 */ /* 0x000fc800017fe4ff */
[----:B------:R1:W-:Y:S01]  /*a05d0*/  STL [R1+0x3b38], R13 ;  /* 0x003b380d01007387 */ /* 0x0003e20000100800 */
[----:B----4-:R-:W-:Y:S02]  /*a05e0*/  IMAD.MOV.U32 R20, RZ, RZ, R9 ;  /* 0x000000ffff147224 */ /* 0x010fe400078e0009 */
[----:B-1----:R-:W-:Y:S01]  /*a05f0*/  IMAD.MOV.U32 R21, RZ, RZ, R13 ;  /* 0x000000ffff157224 */ /* 0x002fe200078e000d */
[----:B------:R-:W-:Y:S04]  /*a0600*/  STL [R1+0x3b7c], R12 ;  /* 0x003b7c0c01007387 */ /* 0x000fe80000100800 */
[----:B------:R1:W-:Y:S04]  /*a0610*/  LDGSTS.E [R3+0x2080], desc[UR60][R20.64], P0 ;  /* 0x0208000014037fae */ /* 0x0003e8000812187c */
[----:B------:R-:W4:Y:S04]  /*a0620*/  LDL.LU R13, [R1+0x3ccc] ;  /* 0x003ccc00010d7983 */ /* 0x000f280000300800 */
[----:B------:R1:W-:Y:S04]  /*a0630*/  STL [R1+0x3b78], R19 ;  /* 0x003b781301007387 */ /* 0x0003e80000100800 */
[----:B------:R-:W4:Y:S01]  /*a0640*/  LDL.LU R9, [R1+0x3d0c] ;  /* 0x003d0c0001097983 */ /* 0x000f220000300800 */
[----:B-1----:R-:W-:-:S03]  /*a0650*/  IMAD.MOV.U32 R21, RZ, RZ, R19 ;  /* 0x000000ffff157224 */ /* 0x002fc600078e0013 */
[----:B------:R-:W4:Y:S01]  /*a0660*/  LDL.LU R19, [R1+0x3cc8] ;  /* 0x003cc80001137983 */ /* 0x000f220000300800 */
[----:B------:R-:W-:-:S03]  /*a0670*/  MOV R20, R12 ;  /* 0x0000000c00147202 */ /* 0x000fc60000000f00 */
[----:B------:R-:W4:Y:S01]  /*a0680*/  LDL.LU R12, [R1+0x3d08] ;  /* 0x003d0800010c7983 */ /* 0x000f220000300800 */
[-C--:B------:R-:W-:Y:S02]  /*a0690*/  IADD3 R4, P1, R4, R6.reuse, RZ ;  /* 0x0000000604047210 */ /* 0x080fe40007f3e0ff */
[----:B------:R-:W-:Y:S01]  /*a06a0*/  IADD3 R10, P2, R10, R6, RZ ;  /* 0x000000060a0a7210 */ /* 0x000fe20007f5e0ff */
[----:B------:R1:W-:Y:S04]  /*a06b0*/  LDGSTS.E [R3+0x2480], desc[UR60][R20.64], P0 ;  /* 0x0248000014037fae */ /* 0x0003e8000812187c */
[----:B------:R-:W-:Y:S01]  /*a06c0*/  STL [R1+0x3bcc], R4 ;  /* 0x003bcc0401007387 */ /* 0x000fe20000100800 */
[----:B------:R-:W-:Y:S01]  /*a06d0*/  IMAD.X R5, R5, 0x1, R2, P1 ;  /* 0x0000000105057824 */ /* 0x000fe200008e0602 */
[----:B------:R-:W-:-:S04]  /*a06e0*/  IADD3.X R11, R11, R2, RZ, P2, !PT ;  /* 0x000000020b0b7210 */ /* 0x000fc800017fe4ff */
[----:B------:R1:W-:Y:S02]  /*a06f0*/  STL [R1+0x3bc8], R5 ;  /* 0x003bc80501007387 */ /* 0x0003e40000100800 */
[----:B-1----:R-:W-:Y:S02]  /*a0700*/  IMAD.MOV.U32 R20, RZ, RZ, R4 ;  /* 0x000000ffff147224 */ /* 0x002fe400078e0004 */
[----:B------:R-:W-:Y:S01]  /*a0710*/  IMAD.MOV.U32 R21, RZ, RZ, R5 ;  /* 0x000000ffff157224 */ /* 0x000fe200078e0005 */
[----:B------:R-:W-:Y:S04]  /*a0720*/  STL [R1+0x3c0c], R10 ;  /* 0x003c0c0a01007387 */ /* 0x000fe80000100800 */
[----:B------:R1:W-:Y:S04]  /*a0730*/  LDGSTS.E [R3+0x2880], desc[UR60][R20.64], P0 ;  /* 0x0288000014037fae */ /* 0x0003e8000812187c */
[----:B------:R-:W4:Y:S04]  /*a0740*/  LDL.LU.64 R4, [R1+0x2848] ;  /* 0x0028480001047983 */ /* 0x000f280000300a00 */
[----:B------:R1:W-:Y:S04]  /*a0750*/  STL [R1+0x3c08], R11 ;  /* 0x003c080b01007387 */ /* 0x0003e80000100800 */
[----:B------:R-:W4:Y:S04]  /*a0760*/  LDL.LU.64 R90, [R1+0x2808] ;  /* 0x00280800015a7983 */ /* 0x000f280000300a00 */
[----:B------:R-:W4:Y:S04]  /*a0770*/  LDL.LU.64 R86, [R1+0x27c8] ;  /* 0x0027c80001567983 */ /* 0x000f280000300a00 */
[----:B------:R-:W-:Y:S01]  /*a0780*/  LDGSTS.E [R3+0x2c80], desc[UR60][R10.64], P0 ;  /* 0x02c800000a037fae */ /* 0x000fe2000812187c */
[----:B------:R-:W-:-:S02]  /*a0790*/  IADD3 R14, P1, R14, R6, RZ ;  /* 0x000000060e0e7210 */ /* 0x000fc40007f3e0ff */
[----:B------:R-:W-:Y:S01]  /*a07a0*/  IADD3 R16, P2, R16, R6, RZ ;  /* 0x0000000610107210 */ /* 0x000fe20007f5e0ff */
[----:B-1----:R-:W4:Y:S04]  /*a07b0*/  LDL.LU.64 R10, [R1+0x2788] ;  /* 0x00278800010a7983 */ /* 0x002f280000300a00 */
[----:B------:R-:W-:Y:S01]  /*a07c0*/  STL [R1+0x3c4c], R14 ;  /* 0x003c4c0e01007387 */ /* 0x000fe20000100800 */
[----:B--2---:R-:W-:-:S05]  /*a07d0*/  IADD3.X R15, R15, R2, RZ, P1, !PT ;  /* 0x000000020f0f7210 */ /* 0x004fca0000ffe4ff */
[----:B------:R1:W-:Y:S01]  /*a07e0*/  STL [R1+0x3c48], R15 ;  /* 0x003c480f01007387 */ /* 0x0003e20000100800 */
[----:B---3--:R-:W-:-:S03]  /*a07f0*/  IMAD.X R17, R17, 0x1, R2, P2 ;  /* 0x0000000111117824 */ /* 0x008fc600010e0602 */
[----:B------:R-:W-:Y:S04]  /*a0800*/  STL [R1+0x3c8c], R16 ;  /* 0x003c8c1001007387 */ /* 0x000fe80000100800 */
[----:B------:R-:W2:Y:S04]  /*a0810*/  LDL.LU.64 R92, [R1+0x2748] ;  /* 0x00274800015c7983 */ /* 0x000ea80000300a00 */
[----:B------:R-:W-:Y:S04]  /*a0820*/  LDGSTS.E [R3+0x3080], desc[UR60][R14.64], P0 ;  /* 0x030800000e037fae */ /* 0x000fe8000812187c */
[----:B------:R3:W-:Y:S04]  /*a0830*/  STL [R1+0x3c88], R17 ;  /* 0x003c881101007387 */ /* 0x0007e80000100800 */
[----:B------:R-:W-:Y:S04]  /*a0840*/  LDGSTS.E [R3+0x3480], desc[UR60][R16.64], P0 ;  /* 0x0348000010037fae */ /* 0x000fe8000812187c */
[----:B-1----:R-:W2:Y:S04]  /*a0850*/  LDL.LU.64 R14, [R1+0x2708] ;  /* 0x00270800010e7983 */ /* 0x002ea80000300a00 */
[----:B------:R-:W2:Y:S04]  /*a0860*/  LDL.LU.64 R84, [R1+0x26c8] ;  /* 0x0026c80001547983 */ /* 0x000ea80000300a00 */
[----:B------:R-:W2:Y:S04]  /*a0870*/  LDL.LU.64 R22, [R1+0x2688] ;  /* 0x0026880001167983 */ /* 0x000ea80000300a00 */
[----:B---3--:R-:W3:Y:S01]  /*a0880*/  LDL.LU.64 R16, [R1+0x2648] ;  /* 0x0026480001107983 */ /* 0x008ee20000300a00 */
[----:B----4-:R-:W-:-:S02]  /*a0890*/  IADD3 R13, P1, R13, R6, RZ ;  /* 0x000000060d0d7210 */ /* 0x010fc40007f3e0ff */
[----:B------:R-:W-:-:S03]  /*a08a0*/  IADD3 R9, P2, R9, R6, RZ ;  /* 0x0000000609097210 */ /* 0x000fc60007f5e0ff */
[----:B------:R-:W-:Y:S01]  /*a08b0*/  IMAD.MOV.U32 R20, RZ, RZ, R13 ;  /* 0x000000ffff147224 */ /* 0x000fe200078e000d */
[----:B------:R1:W-:Y:S01]  /*a08c0*/  STL [R1+0x3ccc], R13 ;  /* 0x003ccc0d01007387 */ /* 0x0003e20000100800 */
[----:B------:R-:W-:Y:S01]  /*a08d0*/  IMAD.X R19, R19, 0x1, R2, P1 ;  /* 0x0000000113137824 */ /* 0x000fe200008e0602 */
[----:B------:R-:W-:-:S03]  /*a08e0*/  IADD3.X R12, R12, R2, RZ, P2, !PT ;  /* 0x000000020c0c7210 */ /* 0x000fc600017fe4ff */
[----:B------:R-:W-:Y:S01]  /*a08f0*/  IMAD.MOV.U32 R21, RZ, RZ, R19 ;  /* 0x000000ffff157224 */ /* 0x000fe200078e0013 */
[----:B------:R-:W-:Y:S04]  /*a0900*/  STL [R1+0x3cc8], R19 ;  /* 0x003cc81301007387 */ /* 0x000fe80000100800 */
[----:B------:R-:W-:Y:S04]  /*a0910*/  STL [R1+0x3d0c], R9 ;  /* 0x003d0c0901007387 */ /* 0x000fe80000100800 */
[----:B------:R4:W-:Y:S01]  /*a0920*/  STL [R1+0x3d08], R12 ;  /* 0x003d080c01007387 */ /* 0x0009e20000100800 */
[----:B-1----:R-:W-:-:S03]  /*a0930*/  MOV R13, R12 ;  /* 0x0000000c000d7202 */ /* 0x002fc60000000f00 */
[----:B------:R1:W-:Y:S01]  /*a0940*/  LDGSTS.E [R3+0x3880], desc[UR60][R20.64], P0 ;  /* 0x0388000014037fae */ /* 0x0003e2000812187c */
[----:B----4-:R-:W-:-:S03]  /*a0950*/  IMAD.MOV.U32 R12, RZ, RZ, R9 ;  /* 0x000000ffff0c7224 */ /* 0x010fc600078e0009 */
[----:B------:R-:W4:Y:S04]  /*a0960*/  LDL.LU.64 R20, [R1+0x24d8] ;  /* 0x0024d80001147983 */ /* 0x000f280000300a00 */
[----:B------:R1:W-:Y:S01]  /*a0970*/  LDGSTS.E [R3+0x3c80], desc[UR60][R12.64], P0 ;  /* 0x03c800000c037fae */ /* 0x0003e2000812187c */
[----:B------:R-:W-:-:S05]  /*a0980*/  IADD3 R161, P1, R4, R6, RZ ;  /* 0x0000000604a17210 */ /* 0x000fca0007f3e0ff */
[----:B------:R-:W-:Y:S01]  /*a0990*/  IMAD.X R4, R5, 0x1, R2, P1 ;  /* 0x0000000105047824 */ /* 0x000fe200008e0602 */
[----:B------:R-:W4:Y:S04]  /*a09a0*/  LDL.LU.64 R12, [R1+0x24a0] ;  /* 0x0024a000010c7983 */ /* 0x000f280000300a00 */
[----:B------:R-:W4:Y:S01]  /*a09b0*/  LDL.LU.64 R88, [R1+0x2468] ;  /* 0x0024680001587983 */ /* 0x000f220000300a00 */
[----:B------:R-:W-:-:S04]  /*a09c0*/  IADD3 R160, P1, R90, R6, RZ ;  /* 0x000000065aa07210 */ /* 0x000fc80007f3e0ff */
[----:B------:R-:W-:Y:S02]  /*a09d0*/  IADD3.X R9, R91, R2, RZ, P1, !PT ;  /* 0x000000025b097210 */ /* 0x000fe40000ffe4ff */
[-C--:B------:R-:W-:Y:S01]  /*a09e0*/  IADD3 R159, P1, R86, R6.reuse, RZ ;  /* 0x00000006569f7210 */ /* 0x080fe20007f3e0ff */
[----:B------:R-:W4:Y:S04]  /*a09f0*/  LDL.LU.64 R90, [R1+0x2430] ;  /* 0x00243000015a7983 */ /* 0x000f280000300a00 */
[--C-:B------:R-:W-:Y:S01]  /*a0a00*/  IMAD.X R252, R87, 0x1, R2.reuse, P1 ;  /* 0x0000000157fc7824 */ /* 0x100fe200008e0602 */
[----:B------:R-:W-:Y:S01]  /*a0a10*/  IADD3 R157, P1, R10, R6, RZ ;  /* 0x000000060a9d7210 */ /* 0x000fe20007f3e0ff */
[----:B------:R-:W4:Y:S04]  /*a0a20*/  LDL.LU.64 R86, [R1+0x2408] ;  /* 0x0024080001567983 */ /* 0x000f280000300a00 */
[----:B------:R-:W-:-:S02]  /*a0a30*/  IMAD.X R158, R11, 0x1, R2, P1 ;  /* 0x000000010b9e7824 */ /* 0x000fc400008e0602 */
[----:B------:R-:W4:Y:S01]  /*a0a40*/  LDL.LU.64 R10, [R1+0x2400] ;  /* 0x00240000010a7983 */ /* 0x000f220000300a00 */
[----:B--2---:R-:W-:-:S04]  /*a0a50*/  IADD3 R155, P1, R92, R6, RZ ;  /* 0x000000065c9b7210 */ /* 0x004fc80007f3e0ff */
[----:B------:R-:W-:Y:S02]  /*a0a60*/  IADD3.X R156, R93, R2, RZ, P1, !PT ;  /* 0x000000025d9c7210 */ /* 0x000fe40000ffe4ff */
[----:B------:R-:W-:-:S05]  /*a0a70*/  IADD3 R153, P1, R14, R6, RZ ;  /* 0x000000060e997210 */ /* 0x000fca0007f3e0ff */
[--C-:B------:R-:W-:Y:S01]  /*a0a80*/  IMAD.X R154, R15, 0x1, R2.reuse, P1 ;  /* 0x000000010f9a7824 */ /* 0x100fe200008e0602 */
[-C--:B------:R-:W-:Y:S01]  /*a0a90*/  IADD3 R151, P1, R84, R6.reuse, RZ ;  /* 0x0000000654977210 */ /* 0x080fe20007f3e0ff */
[----:B------:R-:W2:Y:S04]  /*a0aa0*/  LDL.LU.64 R14, [R1+0x23f8] ;  /* 0x0023f800010e7983 */ /* 0x000ea80000300a00 */
[----:B------:R-:W-:Y:S01]  /*a0ab0*/  IMAD.X R152, R85, 0x1, R2, P1 ;  /* 0x0000000155987824 */ /* 0x000fe200008e0602 */
[----:B------:R-:W-:Y:S01]  /*a0ac0*/  IADD3 R149, P1, R22, R6, RZ ;  /* 0x0000000616957210 */ /* 0x000fe20007f3e0ff */
[----:B------:R-:W2:Y:S04]  /*a0ad0*/  LDL.LU.64 R84, [R1+0x23f0] ;  /* 0x0023f00001547983 */ /* 0x000ea80000300a00 */
[----:B------:R-:W2:Y:S01]  /*a0ae0*/  LDL.LU.64 R96, [R1+0x23e8] ;  /* 0x0023e80001607983 */ /* 0x000ea20000300a00 */
[----:B------:R-:W-:-:S02]  /*a0af0*/  IADD3.X R150, R23, R2, RZ, P1, !PT ;  /* 0x0000000217967210 */ /* 0x000fc40000ffe4ff */
[----:B---3--:R-:W-:-:S05]  /*a0b00*/  IADD3 R147, P1, R16, R6, RZ ;  /* 0x0000000610937210 */ /* 0x008fca0007f3e0ff */
[----:B------:R-:W-:Y:S02]  /*a0b10*/  IMAD.X R148, R17, 0x1, R2, P1 ;  /* 0x0000000111947824 */ /* 0x000fe400008e0602 */
[----:B------:R-:W3:Y:S04]  /*a0b20*/  LDL.LU.64 R16, [R1+0x23e0] ;  /* 0x0023e00001107983 */ /* 0x000ee80000300a00 */
[----:B------:R-:W3:Y:S01]  /*a0b30*/  LDL.LU.64 R22, [R1+0x23d8] ;  /* 0x0023d80001167983 */ /* 0x000ee20000300a00 */
[----:B----4-:R-:W-:-:S05]  /*a0b40*/  IADD3 R145, P1, R20, R6, RZ ;  /* 0x0000000614917210 */ /* 0x010fca0007f3e0ff */
[----:B------:R-:W-:Y:S02]  /*a0b50*/  IMAD.X R146, R21, 0x1, R2, P1 ;  /* 0x0000000115927824 */ /* 0x000fe400008e0602 */
[----:B------:R-:W4:Y:S01]  /*a0b60*/  LDL.LU.64 R20, [R1+0x23d0] ;  /* 0x0023d00001147983 */ /* 0x000f220000300a00 */
[----:B------:R-:W-:-:S04]  /*a0b70*/  IADD3 R143, P1, R12, R6, RZ ;  /* 0x000000060c8f7210 */ /* 0x000fc80007f3e0ff */
[----:B------:R-:W-:Y:S02]  /*a0b80*/  IADD3.X R144, R13, R2, RZ, P1, !PT ;  /* 0x000000020d907210 */ /* 0x000fe40000ffe4ff */
[-C--:B------:R-:W-:Y:S01]  /*a0b90*/  IADD3 R141, P1, R88, R6.reuse, RZ ;  /* 0x00000006588d7210 */ /* 0x080fe20007f3e0ff */
[----:B------:R-:W1:Y:S04]  /*a0ba0*/  LDL.LU.64 R12, [R1+0x22f8] ;  /* 0x0022f800010c7983 */ /* 0x000e680000300a00 */
        /* <DEDUP_REMOVED lines=10> */
[----:B------:R-:W-:Y:S02]  /*a0c50*/  IMAD.X R136, R11, 0x1, R2, P1 ;  /* 0x000000010b887824 */ /* 0x000fe400008e0602 */
[----:B------:R-:W4:Y:S01]  /*a0c60*/  LDL.LU.64 R10, [R1+0x23a8] ;  /* 0x0023a800010a7983 */ /* 0x000f220000300a00 */
[----:B--2---:R-:W-:-:S05]  /*a0c70*/  IADD3 R133, P1, R14, R6, RZ ;  /* 0x000000060e857210 */ /* 0x004fca0007f3e0ff */
[--C-:B------:R-:W-:Y:S01]  /*a0c80*/  IMAD.X R134, R15, 0x1, R2.reuse, P1 ;  /* 0x000000010f867824 */ /* 0x100fe200008e0602 */
[----:B------:R-:W-:Y:S01]  /*a0c90*/  IADD3 R131, P1, R84, R6, RZ ;  /* 0x0000000654837210 */ /* 0x000fe20007f3e0ff */
[----:B------:R-:W2:Y:S04]  /*a0ca0*/  LDL.LU.64 R14, [R1+0x23a0] ;  /* 0x0023a000010e7983 */ /* 0x000ea80000300a00 */
[----:B------:R-:W2:Y:S01]  /*a0cb0*/  LDL.LU.64 R90, [R1+0x2398] ;  /* 0x00239800015a7983 */ /* 0x000ea20000300a00 */
[----:B------:R-:W-:Y:S02]  /*a0cc0*/  IADD3.X R132, R85, R2, RZ, P1, !PT ;  /* 0x0000000255847210 */ /* 0x000fe40000ffe4ff */
[-C--:B------:R-:W-:Y:S01]  /*a0cd0*/  IADD3 R129, P1, R96, R6.reuse, RZ ;  /* 0x0000000660817210 */ /* 0x080fe20007f3e0ff */
[----:B------:R-:W2:Y:S04]  /*a0ce0*/  LDL.LU.64 R84, [R1+0x2390] ;  /* 0x0023900001547983 */ /* 0x000ea80000300a00 */
[----:B------:R-:W-:Y:S01]  /*a0cf0*/  IMAD.X R130, R97, 0x1, R2, P1 ;  /* 0x0000000161827824 */ /* 0x000fe200008e0602 */
[----:B---3--:R-:W-:-:S05]  /*a0d00*/  IADD3 R127, P1, R16, R6, RZ ;  /* 0x00000006107f7210 */ /* 0x008fca0007f3e0ff */
[----:B------:R-:W-:Y:S01]  /*a0d10*/  IMAD.X R128, R17, 0x1, R2, P1 ;  /* 0x0000000111807824 */ /* 0x000fe200008e0602 */
[----:B------:R-:W-:Y:S01]  /*a0d20*/  IADD3 R125, P1, R22, R6, RZ ;  /* 0x00000006167d7210 */ /* 0x000fe20007f3e0ff */
[----:B------:R-:W3:Y:S03]  /*a0d30*/  LDL.LU.64 R16, [R1+0x2388] ;  /* 0x0023880001107983 */ /* 0x000ee60000300a00 */
[----:B------:R-:W-:Y:S02]  /*a0d40*/  IADD3.X R126, R23, R2, RZ, P1, !PT ;  /* 0x00000002177e7210 */ /* 0x000fe40000ffe4ff */
[----:B------:R-:W3:Y:S01]  /*a0d50*/  LDL.LU.64 R22, [R1+0x2380] ;  /* 0x0023800001167983 */ /* 0x000ee20000300a00 */
[----:B----4-:R-:W-:-:S05]  /*a0d60*/  IADD3 R123, P1, R20, R6, RZ ;  /* 0x00000006147b7210 */ /* 0x010fca0007f3e0ff */
[----:B------:R-:W-:Y:S01]  /*a0d70*/  IMAD.X R124, R21, 0x1, R2, P1 ;  /* 0x00000001157c7824 */ /* 0x000fe200008e0602 */
[----:B-1----:R-:W-:-:S05]  /*a0d80*/  IADD3 R20, P1, R12, R6, RZ ;  /* 0x000000060c147210 */ /* 0x002fca0007f3e0ff */
[--C-:B------:R-:W-:Y:S01]  /*a0d90*/  IMAD.X R21, R13, 0x1, R2.reuse, P1 ;  /* 0x000000010d157824 */ /* 0x100fe200008e0602 */
[----:B------:R-:W-:Y:S01]  /*a0da0*/  IADD3 R121, P1, R88, R6, RZ ;  /* 0x0000000658797210 */ /* 0x000fe20007f3e0ff */
[----:B------:R-:W4:Y:S03]  /*a0db0*/  LDL.LU.64 R12, [R1+0x2378] ;  /* 0x00237800010c7983 */ /* 0x000f260000300a00 */
        /* <DEDUP_REMOVED lines=10> */
[----:B------:R-:W-:Y:S02]  /*a0e60*/  IMAD.X R114, R11, 0x1, R2, P1 ;  /* 0x000000010b727824 */ /* 0x000fe400008e0602 */
[----:B------:R-:W4:Y:S01]  /*a0e70*/  LDL.LU.64 R10, [R1+0x2360] ;  /* 0x00236000010a7983 */ /* 0x000f220000300a00 */
[----:B--2---:R-:W-:-:S05]  /*a0e80*/  IADD3 R111, P1, R14, R6, RZ ;  /* 0x000000060e6f7210 */ /* 0x004fca0007f3e0ff */
[----:B------:R-:W-:Y:S01]  /*a0e90*/  IMAD.X R112, R15, 0x1, R2, P1 ;  /* 0x000000010f707824 */ /* 0x000fe200008e0602 */
[----:B------:R-:W-:-:S04]  /*a0ea0*/  IADD3 R14, P1, R90, R6, RZ ;  /* 0x000000065a0e7210 */ /* 0x000fc80007f3e0ff */
[----:B------:R-:W-:Y:S02]  /*a0eb0*/  IADD3.X R15, R91, R2, RZ, P1, !PT ;  /* 0x000000025b0f7210 */ /* 0x000fe40000ffe4ff */
[----:B------:R-:W-:-:S05]  /*a0ec0*/  IADD3 R109, P1, R84, R6, RZ ;  /* 0x00000006546d7210 */ /* 0x000fca0007f3e0ff */
[--C-:B------:R-:W-:Y:S01]  /*a0ed0*/  IMAD.X R110, R85, 0x1, R2.reuse, P1 ;  /* 0x00000001556e7824 */ /* 0x100fe200008e0602 */
[-C--:B---3--:R-:W-:Y:S01]  /*a0ee0*/  IADD3 R107, P1, R16, R6.reuse, RZ ;  /* 0x00000006106b7210 */ /* 0x088fe20007f3e0ff */
[----:B------:R-:W2:Y:S04]  /*a0ef0*/  LDL.LU.64 R84, [R1+0x2358] ;  /* 0x0023580001547983 */ /* 0x000ea80000300a00 */
[----:B------:R-:W-:Y:S01]  /*a0f00*/  IMAD.X R108, R17, 0x1, R2, P1 ;  /* 0x00000001116c7824 */ /* 0x000fe200008e0602 */
[----:B------:R-:W-:-:S04]  /*a0f10*/  IADD3 R16, P1, R22, R6, RZ ;  /* 0x0000000616107210 */ /* 0x000fc80007f3e0ff */
[----:B------:R-:W-:Y:S02]  /*a0f20*/  IADD3.X R17, R23, R2, RZ, P1, !PT ;  /* 0x0000000217117210 */ /* 0x000fe40000ffe4ff */
[----:B------:R-:W3:Y:S04]  /*a0f30*/  LDL.LU.64 R22, [R1+0x2350] ;  /* 0x0023500001167983 */ /* 0x000ee80000300a00 */
[----:B------:R-:W3:Y:S04]  /*a0f40*/  LDL.LU.64 R92, [R1+0x2348] ;  /* 0x00234800015c7983 */ /* 0x000ee80000300a00 */
[----:B------:R-:W3:Y:S04]  /*a0f50*/  LDL.LU.64 R186, [R1+0x2340] ;  /* 0x0023400001ba7983 */ /* 0x000ee80000300a00 */
[----:B------:R-:W3:Y:S01]  /*a0f60*/  LDL.LU.64 R90, [R1+0x2338] ;  /* 0x00233800015a7983 */ /* 0x000ee20000300a00 */
[----:B----4-:R-:W-:-:S05]  /*a0f70*/  IADD3 R105, P1, R12, R6, RZ ;  /* 0x000000060c697210 */ /* 0x010fca0007f3e0ff */
[----:B------:R-:W-:Y:S01]  /*a0f80*/  IMAD.X R106, R13, 0x1, R2, P1 ;  /* 0x000000010d6a7824 */ /* 0x000fe200008e0602 */
[----:B------:R-:W-:-:S05]  /*a0f90*/  IADD3 R12, P1, R88, R6, RZ ;  /* 0x00000006580c7210 */ /* 0x000fca0007f3e0ff */
[----:B------:R-:W-:Y:S01]  /*a0fa0*/  IMAD.X R13, R89, 0x1, R2, P1 ;  /* 0x00000001590d7824 */ /* 0x000fe200008e0602 */
[----:B------:R-:W-:-:S04]  /*a0fb0*/  IADD3 R103, P1, R86, R6, RZ ;  /* 0x0000000656677210 */ /* 0x000fc80007f3e0ff */
[----:B------:R-:W-:Y:S02]  /*a0fc0*/  IADD3.X R104, R87, R2, RZ, P1, !PT ;  /* 0x0000000257687210 */ /* 0x000fe40000ffe4ff */
[----:B------:R-:W-:-:S05]  /*a0fd0*/  IADD3 R101, P1, R10, R6, RZ ;  /* 0x000000060a657210 */ /* 0x000fca0007f3e0ff */
[----:B------:R-:W-:Y:S02]  /*a0fe0*/  IMAD.X R102, R11, 0x1, R2, P1 ;  /* 0x000000010b667824 */ /* 0x000fe400008e0602 */
[----:B------:R-:W4:Y:S04]  /*a0ff0*/  LDL.LU.64 R10, [R1+0x2330] ;  /* 0x00233000010a7983 */ /* 0x000f280000300a00 */
[----:B------:R-:W4:Y:S04]  /*a1000*/  LDL.LU.64 R88, [R1+0x2328] ;  /* 0x0023280001587983 */ /* 0x000f280000300a00 */
[----:B------:R-:W4:Y:S01]  /*a1010*/  LDL.LU.64 R86, [R1+0x2320] ;  /* 0x0023200001567983 */ /* 0x000f220000300a00 */
[----:B--2---:R-:W-:-:S05]  /*a1020*/  IADD3 R99, P1, R84, R6, RZ ;  /* 0x0000000654637210 */ /* 0x004fca0007f3e0ff */
[----:B------:R-:W-:Y:S02]  /*a1030*/  IMAD.X R100, R85, 0x1, R2, P1 ;  /* 0x0000000155647824 */ /* 0x000fe400008e0602 */
[----:B------:R-:W2:Y:S01]  /*a1040*/  LDL.LU.64 R84, [R1+0x2318] ;  /* 0x0023180001547983 */ /* 0x000ea20000300a00 */
        /* <DEDUP_REMOVED lines=11> */
[----:B----4-:R-:W-:-:S05]  /*a1100*/  IADD3 R90, P1, R10, R6, RZ ;  /* 0x000000060a5a7210 */ /* 0x010fca0007f3e0ff */
[----:B------:R-:W-:Y:S01]  /*a1110*/  IMAD.X R91, R11, 0x1, R2, P1 ;  /* 0x000000010b5b7824 */ /* 0x000fe200008e0602 */
[----:B------:R-:W-:-:S05]  /*a1120*/  IADD3 R10, P1, R88, R6, RZ ;  /* 0x00000006580a7210 */ /* 0x000fca0007f3e0ff */
[----:B------:R-:W-:Y:S01]  /*a1130*/  IMAD.X R11, R89, 0x1, R2, P1 ;  /* 0x00000001590b7824 */ /* 0x000fe200008e0602 */
[----:B------:R-:W-:-:S04]  /*a1140*/  IADD3 R88, P1, R86, R6, RZ ;  /* 0x0000000656587210 */ /* 0x000fc80007f3e0ff */
[----:B------:R-:W-:Y:S02]  /*a1150*/  IADD3.X R89, R87, R2, RZ, P1, !PT ;  /* 0x0000000257597210 */ /* 0x000fe40000ffe4ff */
[----:B--2---:R-:W-:-:S05]  /*a1160*/  IADD3 R86, P1, R84, R6, RZ ;  /* 0x0000000654567210 */ /* 0x004fca0007f3e0ff */
[----:B------:R-:W-:Y:S01]  /*a1170*/  IMAD.X R87, R85, 0x1, R2, P1 ;  /* 0x0000000155577824 */ /* 0x000fe200008e0602 */
[----:B---3--:R-:W-:-:S05]  /*a1180*/  IADD3 R84, P1, R22, R6, RZ ;  /* 0x0000000616547210 */ /* 0x008fca0007f3e0ff */
[----:B------:R-:W-:Y:S01]  /*a1190*/  IMAD.X R85, R23, 0x1, R2, P1 ;  /* 0x0000000117557824 */ /* 0x000fe200008e0602 */
[----:B------:R-:W-:-:S04]  /*a11a0*/  IADD3 R23, P1, R182, R6, RZ ;  /* 0x00000006b6177210 */ /* 0x000fc80007f3e0ff */
[----:B------:R-:W-:Y:S02]  /*a11b0*/  IADD3.X R83, R183, R2, RZ, P1, !PT ;  /* 0x00000002b7537210 */ /* 0x000fe40000ffe4ff */
[----:B------:R-:W-:Y:S01]  /*a11c0*/  IADD3 R19, P1, R178, R6, RZ ;  /* 0x00000006b2137210 */ /* 0x000fe20007f3e0ff */
[----:B------:R-:W-:Y:S01]  /*a11d0*/  IMAD.MOV.U32 R178, RZ, RZ, R160 ;  /* 0x000000ffffb27224 */ /* 0x000fe200078e00a0 */
[----:B------:R-:W-:Y:S01]  /*a11e0*/  MOV R160, R159 ;  /* 0x0000009f00a07202 */ /* 0x000fe20000000f00 */
[----:B------:R-:W-:Y:S01]  /*a11f0*/  IMAD.MOV.U32 R159, RZ, RZ, R158 ;  /* 0x000000ffff9f7224 */ /* 0x000fe200078e009e */
[----:B------:R-:W-:Y:S01]  /*a1200*/  MOV R158, R157 ;  /* 0x0000009d009e7202 */ /* 0x000fe20000000f00 */
[----:B------:R-:W-:Y:S02]  /*a1210*/  IMAD.MOV.U32 R157, RZ, RZ, R156 ;  /* 0x000000ffff9d7224 */ /* 0x000fe400078e009c */
[----:B------:R-:W-:Y:S01]  /*a1220*/  IMAD.MOV.U32 R156, RZ, RZ, R155 ;  /* 0x000000ffff9c7224 */ /* 0x000fe200078e009b */
[----:B------:R-:W-:Y:S01]  /*a1230*/  MOV R155, R154 ;  /* 0x0000009a009b7202 */ /* 0x000fe20000000f00 */
[----:B------:R-:W-:-:S02]  /*a1240*/  IMAD.MOV.U32 R154, RZ, RZ, R153 ;  /* 0x000000ffff9a7224 */ /* 0x000fc400078e0099 */
[----:B------:R-:W-:Y:S01]  /*a1250*/  IMAD.MOV.U32 R153, RZ, RZ, R152 ;  /* 0x000000ffff997224 */ /* 0x000fe200078e0098 */
[----:B------:R-:W-:Y:S01]  /*a1260*/  MOV R152, R151 ;  /* 0x0000009700987202 */ /* 0x000fe20000000f00 */
[----:B------:R-:W-:Y:S02]  /*a1270*/  IMAD.MOV.U32 R151, RZ, RZ, R150 ;  /* 0x000000ffff977224 */ /* 0x000fe400078e0096 */
        /* <DEDUP_REMOVED lines=17> */
[----:B------:R-:W-:Y:S02]  /*a1390*/  IMAD.X R22, R179, 0x1, R2, P1 ;  /* 0x00000001b3167824 */ /* 0x000fe400008e0602 */
[----:B------:R-:W-:Y:S01]  /*a13a0*/  IMAD.MOV.U32 R182, RZ, RZ, R161 ;  /* 0x000000ffffb67224 */ /* 0x000fe200078e00a1 */
[----:B------:R-:W-:Y:S01]  /*a13b0*/  MOV R183, R4 ;  /* 0x0000000400b77202 */ /* 0x000fe20000000f00 */
[----:B------:R-:W-:Y:S02]  /*a13c0*/  IMAD.MOV.U32 R133, RZ, RZ, R132 ;  /* 0x000000ffff857224 */ /* 0x000fe400078e0084 */
[----:B------:R-:W-:Y:S02]  /*a13d0*/  IMAD.MOV.U32 R179, RZ, RZ, R9 ;  /* 0x000000ffffb37224 */ /* 0x000fe400078e0009 */
[----:B------:R-:W-:-:S02]  /*a13e0*/  IMAD.MOV.U32 R132, RZ, RZ, R131 ;  /* 0x000000ffff847224 */ /* 0x000fc400078e0083 */
[----:B------:R-:W-:Y:S01]  /*a13f0*/  IMAD.MOV.U32 R161, RZ, RZ, R252 ;  /* 0x000000ffffa17224 */ /* 0x000fe200078e00fc */
[----:B------:R-:W-:Y:S01]  /*a1400*/  MOV R131, R130 ;  /* 0x0000008200837202 */ /* 0x000fe20000000f00 */
[----:B------:R-:W-:Y:S02]  /*a1410*/  IMAD.MOV.U32 R130, RZ, RZ, R129 ;  /* 0x000000ffff827224 */ /* 0x000fe400078e0081 */
[----:B------:R-:W-:Y:S01]  /*a1420*/  IMAD.MOV.U32 R129, RZ, RZ, R128 ;  /* 0x000000ffff817224 */ /* 0x000fe200078e0080 */
        /* <DEDUP_REMOVED lines=123> */
[----:B------:R4:W-:Y:S04]  /*a1be0*/  STL.64 [R1+0x2300], R22 ;  /* 0x0023001601007387 */ /* 0x0009e80000100a00 */
        /* <DEDUP_REMOVED lines=24> */
[----:B----4-:R-:W4:Y:S04]  /*a1d70*/  LDL.LU R4, [R1+0x3a04] ;  /* 0x003a040001047983 */ /* 0x010f280000300800 */
[----:B------:R-:W4:Y:S04]  /*a1d80*/  LDL.LU R14, [R1+0x39c0] ;  /* 0x0039c000010e7983 */ /* 0x000f280000300800 */
[----:B------:R-:W-:Y:S04]  /*a1d90*/  LDGSTS.E [R3+0x27880], desc[UR60][R22.64], P0 ;  /* 0x2788000016037fae */ /* 0x000fe8000812187c */
[----:B------:R1:W-:Y:S04]  /*a1da0*/  LDGSTS.E [R3+0x27c80], desc[UR60][R20.64], P0 ;  /* 0x27c8000014037fae */ /* 0x0003e8000812187c */
        /* <DEDUP_REMOVED lines=11> */
[----:B------:R-:W-:Y:S04]  /*a1e60*/  STL [R1+0x3944], R15 ;  /* 0x0039440f01007387 */ /* 0x000fe80000100800 */
[----:B------:R-:W-:Y:S04]  /*a1e70*/  STL [R1+0x3984], R9 ;  /* 0x0039840901007387 */ /* 0x000fe80000100800 */
[----:B------:R1:W-:Y:S01]  /*a1e80*/  STL [R1+0x3940], R17 ;  /* 0x0039401101007387 */ /* 0x0003e20000100800 */
[----:B------:R-:W-:Y:S01]  /*a1e90*/  IMAD.MOV.U32 R23, RZ, RZ, R17 ;  /* 0x000000ffff177224 */ /* 0x000fe200078e0011 */
[----:B------:R-:W-:-:S02]  /*a1ea0*/  MOV R22, R15 ;  /* 0x0000000f00167202 */ /* 0x000fc40000000f00 */
[-C--:B------:R-:W-:Y:S02]  /*a1eb0*/  IADD3 R12, P1, R12, R6.reuse, RZ ;  /* 0x000000060c0c7210 */ /* 0x080fe40007f3e0ff */
[----:B----4-:R-:W-:Y:S01]  /*a1ec0*/  IADD3 R4, P2, R4, R6, RZ ;  /* 0x0000000604047210 */ /* 0x010fe20007f5e0ff */
[----:B------:R2:W-:Y:S04]  /*a1ed0*/  LDGSTS.E [R3+0x100], desc[UR60][R22.64], P0 ;  /* 0x0010000016037fae */ /* 0x0005e8000812187c */
[----:B-1----:R-:W3:Y:S04]  /*a1ee0*/  LDL.LU R17, [R1+0x3ac4] ;  /* 0x003ac40001117983 */ /* 0x002ee80000300800 */
[----:B------:R1:W-:Y:S04]  /*a1ef0*/  STL [R1+0x3980], R13 ;  /* 0x0039800d01007387 */ /* 0x0003e80000100800 */
[----:B------:R-:W4:Y:S04]  /*a1f00*/  LDL.LU R15, [R1+0x3b04] ;  /* 0x003b0400010f7983 */ /* 0x000f280000300800 */
[----:B------:R-:W4:Y:S04]  /*a1f10*/  LDL.LU R21, [R1+0x3ac0] ;  /* 0x003ac00001157983 */ /* 0x000f280000300800 */
[----:B------:R-:W4:Y:S01]  /*a1f20*/  LDL.LU R19, [R1+0x3b00] ;  /* 0x003b000001137983 */ /* 0x000f220000300800 */
[----:B------:R-:W-:-:S02]  /*a1f30*/  IMAD.X R14, R14, 0x1, R2, P1 ;  /* 0x000000010e0e7824 */ /* 0x000fc400008e0602 */
[----:B------:R-:W-:Y:S02]  /*a1f40*/  IMAD.X R10, R10, 0x1, R2, P2 ;  /* 0x000000010a0a7824 */ /* 0x000fe400010e0602 */
[----:B--2---:R-:W-:Y:S01]  /*a1f50*/  IMAD.MOV.U32 R22, RZ, RZ, R9 ;  /* 0x000000ffff167224 */ /* 0x004fe200078e0009 */
[----:B------:R-:W-:Y:S01]  /*a1f60*/  MOV R23, R13 ;  /* 0x0000000d00177202 */ /* 0x000fe20000000f00 */
[----:B------:R-:W2:Y:S04]  /*a1f70*/  LDL.LU R9, [R1+0x3b44] ;  /* 0x003b440001097983 */ /* 0x000ea80000300800 */
[----:B-1----:R-:W2:Y:S04]  /*a1f80*/  LDL.LU R13, [R1+0x3b84] ;  /* 0x003b8400010d7983 */ /* 0x002ea80000300800 */
[----:B------:R1:W-:Y:S04]  /*a1f90*/  STL [R1+0x39c4], R12 ;  /* 0x0039c40c01007387 */ /* 0x0003e80000100800 */
[----:B------:R1:W-:Y:S04]  /*a1fa0*/  STL [R1+0x39c0], R14 ;  /* 0x0039c00e01007387 */ /* 0x0003e80000100800 */
[----:B------:R1:W-:Y:S04]  /*a1fb0*/  LDGSTS.E [R3+0x500], desc[UR60][R22.64], P0 ;  /* 0x0050000016037fae */ /* 0x0003e8000812187c */
[----:B------:R1:W-:Y:S04]  /*a1fc0*/  STL [R1+0x3a04], R4 ;  /* 0x003a040401007387 */ /* 0x0003e80000100800 */
[----:B------:R1:W-:Y:S02]  /*a1fd0*/  STL [R1+0x3a00], R10 ;  /* 0x003a000a01007387 */ /* 0x0003e40000100800 */
[----:B-1----:R-:W-:-:S02]  /*a1fe0*/  MOV R22, R12 ;  /* 0x0000000c00167202 */ /* 0x002fc40000000f00 */
[----:B------:R-:W2:Y:S01]  /*a1ff0*/  LDL.LU R12, [R1+0x3b40] ;  /* 0x003b4000010c7983 */ /* 0x000ea20000300800 */
[----:B------:R-:W-:-:S03]  /*a2000*/  IMAD.MOV.U32 R23, RZ, RZ, R14 ;  /* 0x000000ffff177224 */ /* 0x000fc600078e000e */
[----:B------:R-:W2:Y:S01]  /*a2010*/  LDL.LU R14, [R1+0x3b80] ;  /* 0x003b8000010e7983 */ /* 0x000ea20000300800 */
[-C--:B------:R-:W-:Y:S02]  /*a2020*/  IADD3 R5, P1, R5, R6.reuse, RZ ;  /* 0x0000000605057210 */ /* 0x080fe40007f3e0ff */
[----:B------:R-:W-:Y:S01]  /*a2030*/  IADD3 R16, P2, R16, R6, RZ ;  /* 0x0000000610107210 */ /* 0x000fe20007f5e0ff */
[----:B------:R1:W-:Y:S02]  /*a2040*/  LDGSTS.E [R3+0x900], desc[UR60][R22.64], P0 ;  /* 0x0090000016037fae */ /* 0x0003e4000812187c */
[--C-:B------:R-:W-:Y:S02]  /*a2050*/  IMAD.X R11, R11, 0x1, R2.reuse, P1 ;  /* 0x000000010b0b7824 */ /* 0x100fe400008e0602 */
[----:B------:R-:W-:Y:S02]  /*a2060*/  IMAD.X R20, R20, 0x1, R2, P2 ;  /* 0x0000000114147824 */ /* 0x000fe400010e0602 */
[----:B-1----:R-:W-:Y:S01]  /*a2070*/  IMAD.MOV.U32 R22, RZ, RZ, R4 ;  /* 0x000000ffff167224 */ /* 0x002fe200078e0004 */
[----:B------:R-:W-:Y:S01]  /*a2080*/  MOV R23, R10 ;  /* 0x0000000a00177202 */ /* 0x000fe20000000f00 */
[----:B------:R-:W2:Y:S04]  /*a2090*/  LDL.LU R4, [R1+0x3bd4] ;  /* 0x003bd40001047983 */ /* 0x000ea80000300800 */
[----:B------:R-:W2:Y:S04]  /*a20a0*/  LDL.LU R10, [R1+0x3c14] ;  /* 0x003c1400010a7983 */ /* 0x000ea80000300800 */
[----:B------:R1:W-:Y:S04]  /*a20b0*/  STL [R1+0x3a44], R5 ;  /* 0x003a440501007387 */ /* 0x0003e80000100800 */
[----:B------:R1:W-:Y:S04]  /*a20c0*/  STL [R1+0x3a40], R11 ;  /* 0x003a400b01007387 */ /* 0x0003e80000100800 */
[----:B------:R1:W-:Y:S04]  /*a20d0*/  LDGSTS.E [R3+0xd00], desc[UR60][R22.64], P0 ;  /* 0x00d0000016037fae */ /* 0x0003e8000812187c */
[----:B------:R-:W-:Y:S04]  /*a20e0*/  STL [R1+0x3a84], R16 ;  /* 0x003a841001007387 */ /* 0x000fe80000100800 */
[----:B------:R1:W-:Y:S02]  /*a20f0*/  STL [R1+0x3a80], R20 ;  /* 0x003a801401007387 */ /* 0x0003e40000100800 */
[----:B-1----:R-:W-:-:S02]  /*a2100*/  MOV R22, R5 ;  /* 0x0000000500167202 */ /* 0x002fc40000000f00 */
[----:B------:R-:W2:Y:S01]  /*a2110*/  LDL.LU R5, [R1+0x3bd0] ;  /* 0x003bd00001057983 */ /* 0x000ea20000300800 */
[----:B------:R-:W-:-:S03]  /*a2120*/  IMAD.MOV.U32 R23, RZ, RZ, R11 ;  /* 0x000000ffff177224 */ /* 0x000fc600078e000b */
[----:B------:R-:W2:Y:S04]  /*a2130*/  LDL.LU R11, [R1+0x3c10] ;  /* 0x003c1000010b7983 */ /* 0x000ea80000300800 */
[----:B------:R1:W-:Y:S02]  /*a2140*/  LDGSTS.E [R3+0x1100], desc[UR60][R22.64], P0 ;  /* 0x0110000016037fae */ /* 0x0003e4000812187c */
[----:B-1----:R-:W-:Y:S01]  /*a2150*/  IMAD.MOV.U32 R22, RZ, RZ, R16 ;  /* 0x000000ffff167224 */ /* 0x002fe200078e0010 */
[----:B------:R-:W-:Y:S02]  /*a2160*/  MOV R23, R20 ;  /* 0x0000001400177202 */ /* 0x000fe40000000f00 */
[----:B------:R-:W2:Y:S04]  /*a2170*/  LDL.LU R20, [R1+0x3c54] ;  /* 0x003c540001147983 */ /* 0x000ea80000300800 */
[----:B------:R-:W2:Y:S04]  /*a2180*/  LDL.LU R16, [R1+0x3c94] ;  /* 0x003c940001107983 */ /* 0x000ea80000300800 */
[----:B------:R1:W-:Y:S01]  /*a2190*/  LDGSTS.E [R3+0x1500], desc[UR60][R22.64], P0 ;  /* 0x0150000016037fae */ /* 0x0003e2000812187c */
[----:B---3--:R-:W-:-:S02]  /*a21a0*/  IADD3 R17, P1, R17, R6, RZ ;  /* 0x0000000611117210 */ /* 0x008fc40007f3e0ff */
[----:B----4-:R-:W-:-:S03]  /*a21b0*/  IADD3 R15, P2, R15, R6, RZ ;  /* 0x000000060f0f7210 */ /* 0x010fc60007f5e0ff */
[--C-:B------:R-:W-:Y:S02]  /*a21c0*/  IMAD.X R21, R21, 0x1, R2.reuse, P1 ;  /* 0x0000000115157824 */ /* 0x100fe400008e0602 */
[----:B------:R-:W-:Y:S01]  /*a21d0*/  IMAD.X R19, R19, 0x1, R2, P2 ;  /* 0x0000000113137824 */ /* 0x000fe200010e0602 */
[----:B------:R-:W-:Y:S04]  /*a21e0*/  STL [R1+0x3ac4], R17 ;  /* 0x003ac41101007387 */ /* 0x000fe80000100800 */
[----:B------:R3:W-:Y:S04]  /*a21f0*/  STL [R1+0x3ac0], R21 ;  /* 0x003ac01501007387 */ /* 0x0007e80000100800 */
[----:B------:R4:W-:Y:S01]  /*a2200*/  STL [R1+0x3b04], R15 ;  /* 0x003b040f01007387 */ /* 0x0009e20000100800 */
[----:B-1----:R-:W-:-:S03]  /*a2210*/  IMAD.MOV.U32 R23, RZ, RZ, R21 ;  /* 0x000000ffff177224 */ /* 0x002fc600078e0015 */
[----:B------:R-:W-:Y:S01]  /*a2220*/  STL [R1+0x3b00], R19 ;  /* 0x003b001301007387 */ /* 0x000fe20000100800 */
[----:B------:R-:W-:Y:S02]  /*a2230*/  MOV R22, R17 ;  /* 0x0000001100167202 */ /* 0x000fe40000000f00 */
[-C--:B--2---:R-:W-:Y:S02]  /*a2240*/  IADD3 R9, P1, R9, R6.reuse, RZ ;  /* 0x0000000609097210 */ /* 0x084fe40007f3e0ff */
[----:B------:R-:W-:Y:S01]  /*a2250*/  IADD3 R13, P2, R13, R6, RZ ;  /* 0x000000060d0d7210 */ /* 0x000fe20007f5e0ff */
[----:B------:R1:W-:Y:S04]  /*a2260*/  LDGSTS.E [R3+0x1900], desc[UR60][R22.64], P0 ;  /* 0x0190000016037fae */ /* 0x0003e8000812187c */
[----:B---3--:R-:W2:Y:S04]  /*a2270*/  LDL.LU R21, [R1+0x3c50] ;  /* 0x003c500001157983 */ /* 0x008ea80000300800 */
[----:B------:R-:W3:Y:S04]  /*a2280*/  LDL.LU R17, [R1+0x3c90] ;  /* 0x003c900001117983 */ /* 0x000ee80000300800 */
[----:B------:R-:W-:Y:S01]  /*a2290*/  STL [R1+0x3b44], R9 ;  /* 0x003b440901007387 */ /* 0x000fe20000100800 */
[----:B-1----:R-:W-:Y:S01]  /*a22a0*/  IMAD.MOV.U32 R22, RZ, RZ, R15 ;  /* 0x000000ffff167224 */ /* 0x002fe200078e000f */
[----:B------:R-:W-:Y:S01]  /*a22b0*/  MOV R23, R19 ;  /* 0x0000001300177202 */ /* 0x000fe20000000f00 */
[----:B------:R-:W-:-:S02]  /*a22c0*/  IMAD.X R12, R12, 0x1, R2, P1 ;  /* 0x000000010c0c7824 */ /* 0x000fc400008e0602 */
[----:B------:R-:W-:Y:S02]  /*a22d0*/  IMAD.X R14, R14, 0x1, R2, P2 ;  /* 0x000000010e0e7824 */ /* 0x000fe400010e0602 */
[----:B------:R1:W-:Y:S04]  /*a22e0*/  LDGSTS.E [R3+0x1d00], desc[UR60][R22.64], P0 ;  /* 0x01d0000016037fae */ /* 0x0003e8000812187c */
[----:B------:R1:W-:Y:S04]  /*a22f0*/  STL [R1+0x3b40], R12 ;  /* 0x003b400c01007387 */ /* 0x0003e80000100800 */
[----:B------:R-:W-:Y:S01]  /*a2300*/  STL [R1+0x3b84], R13 ;  /* 0x003b840d01007387 */ /* 0x000fe20000100800 */
[----:B----4-:R-:W-:-:S02]  /*a2310*/  IMAD.MOV.U32 R15, RZ, RZ, R14 ;  /* 0x000000ffff0f7224 */ /* 0x010fc400078e000e */
[----:B-1----:R-:W-:Y:S01]  /*a2320*/  IMAD.MOV.U32 R23, RZ, RZ, R12 ;  /* 0x000000ffff177224 */ /* 0x002fe200078e000c */
[----:B------:R-:W-:Y:S01]  /*a2330*/  MOV R22, R9 ;  /* 0x0000000900167202 */ /* 0x000fe20000000f00 */
[----:B------:R-:W4:Y:S04]  /*a2340*/  LDL.LU R12, [R1+0x3cd4] ;  /* 0x003cd400010c7983 */ /* 0x000f280000300800 */
[----:B------:R1:W-:Y:S04]  /*a2350*/  STL [R1+0x3b80], R14 ;  /* 0x003b800e01007387 */ /* 0x0003e80000100800 */
[----:B------:R-:W4:Y:S01]  /*a2360*/  LDL.LU R9, [R1+0x3d14] ;  /* 0x003d140001097983 */ /* 0x000f220000300800 */
[----:B------:R-:W-:-:S02]  /*a2370*/  IADD3 R4, P1, R4, R6, RZ ;  /* 0x0000000604047210 */ /* 0x000fc40007f3e0ff */
[----:B------:R-:W-:Y:S01]  /*a2380*/  IADD3 R10, P2, R10, R6, RZ ;  /* 0x000000060a0a7210 */ /* 0x000fe20007f5e0ff */
[----:B------:R-:W-:Y:S01]  /*a2390*/  LDGSTS.E [R3+0x2100], desc[UR60][R22.64], P0 ;  /* 0x0210000016037fae */ /* 0x000fe2000812187c */
[----:B-1----:R-:W-:-:S03]  /*a23a0*/  MOV R14, R13 ;  /* 0x0000000d000e7202 */ /* 0x002fc60000000f00 */
[----:B------:R-:W4:Y:S04]  /*a23b0*/  LDL.LU R13, [R1+0x3cd0] ;  /* 0x003cd000010d7983 */ /* 0x000f280000300800 */
[----:B------:R-:W4:Y:S04]  /*a23c0*/  LDL.LU R19, [R1+0x3d10] ;  /* 0x003d100001137983 */ /* 0x000f280000300800 */
[----:B------:R-:W-:Y:S04]  /*a23d0*/  STL [R1+0x3bd4], R4 ;  /* 0x003bd40401007387 */ /* 0x000fe80000100800 */
[----:B------:R1:W-:Y:S01]  /*a23e0*/  LDGSTS.E [R3+0x2500], desc[UR60][R14.64], P0 ;  /* 0x025000000e037fae */ /* 0x0003e2000812187c */
[----:B------:R-:W-:-:S02]  /*a23f0*/  IMAD.X R5, R5, 0x1, R2, P1 ;  /* 0x0000000105057824 */ /* 0x000fc400008e0602 */
[----:B------:R-:W-:-:S03]  /*a2400*/  IMAD.X R11, R11, 0x1, R2, P2 ;  /* 0x000000010b0b7824 */ /* 0x000fc600010e0602 */
[----:B------:R1:W-:Y:S04]  /*a2410*/  STL [R1+0x3bd0], R5 ;  /* 0x003bd00501007387 */ /* 0x0003e80000100800 */
[----:B------:R-:W-:Y:S01]  /*a2420*/  STL [R1+0x3c14], R10 ;  /* 0x003c140a01007387 */ /* 0x000fe20000100800 */
[----:B-1----:R-:W-:Y:S01]  /*a2430*/  IMAD.MOV.U32 R15, RZ, RZ, R5 ;  /* 0x000000ffff0f7224 */ /* 0x002fe200078e0005 */
[----:B------:R-:W-:-:S05]  /*a2440*/  MOV R14, R4 ;  /* 0x00000004000e7202 */ /* 0x000fca0000000f00 */
[----:B------:R1:W-:Y:S04]  /*a2450*/  LDGSTS.E [R3+0x2900], desc[UR60][R14.64], P0 ;  /* 0x029000000e037fae */ /* 0x0003e8000812187c */
[----:B------:R-:W4:Y:S04]  /*a2460*/  LDL.LU.64 R4, [R1+0x2840] ;  /* 0x0028400001047983 */ /* 0x000f280000300a00 */
[----:B------:R1:W-:Y:S04]  /*a2470*/  STL [R1+0x3c10], R11 ;  /* 0x003c100b01007387 */ /* 0x0003e80000100800 */
[----:B------:R-:W4:Y:S04]  /*a2480*/  LDL.LU.64 R84, [R1+0x2800] ;  /* 0x0028000001547983 */ /* 0x000f280000300a00 */
[----:B------:R-:W-:Y:S01]  /*a2490*/  LDGSTS.E [R3+0x2d00], desc[UR60][R10.64], P0 ;  /* 0x02d000000a037fae */ /* 0x000fe2000812187c */
[----:B------:R-:W-:-:S03]  /*a24a0*/  IADD3 R20, P1, R20, R6, RZ ;  /* 0x0000000614147210 */ /* 0x000fc60007f3e0ff */
[----:B------:R-:W4:Y:S01]  /*a24b0*/  LDL.LU.64 R14, [R1+0x27c0] ;  /* 0x0027c000010e7983 */ /* 0x000f220000300a00 */
[----:B------:R-:W-:-:S03]  /*a24c0*/  IADD3 R16, P2, R16, R6, RZ ;  /* 0x0000000610107210 */ /* 0x000fc60007f5e0ff */
[----:B-1----:R-:W4:Y:S04]  /*a24d0*/  LDL.LU.64 R10, [R1+0x2780] ;  /* 0x00278000010a7983 */ /* 0x002f280000300a00 */
[----:B------:R-:W-:Y:S01]  /*a24e0*/  STL [R1+0x3c54], R20 ;  /* 0x003c541401007387 */ /* 0x000fe20000100800 */
[----:B--2---:R-:W-:Y:S01]  /*a24f0*/  IMAD.X R21, R21, 0x1, R2, P1 ;  /* 0x0000000115157824 */ /* 0x004fe200008e0602 */
[----:B---3--:R-:W-:-:S04]  /*a2500*/  IADD3.X R17, R17, R2, RZ, P2, !PT ;  /* 0x0000000211117210 */ /* 0x008fc800017fe4ff */
[----:B------:R-:W-:Y:S04]  /*a2510*/  STL [R1+0x3c50], R21 ;  /* 0x003c501501007387 */ /* 0x000fe80000100800 */
[----:B------:R-:W-:Y:S04]  /*a2520*/  STL [R1+0x3c94], R16 ;  /* 0x003c941001007387 */ /* 0x000fe80000100800 */
[----:B------:R-:W2:Y:S04]  /*a2530*/  LDL.LU.64 R92, [R1+0x2740] ;  /* 0x00274000015c7983 */ /* 0x000ea80000300a00 */
[----:B------:R1:W-:Y:S04]  /*a2540*/  STL [R1+0x3c90], R17 ;  /* 0x003c901101007387 */ /* 0x0003e80000100800 */
[----:B------:R-:W3:Y:S04]  /*a2550*/  LDL.LU.64 R22, [R1+0x2700] ;  /* 0x0027000001167983 */ /* 0x000ee80000300a00 */
[----:B------:R-:W-:Y:S04]  /*a2560*/  LDGSTS.E [R3+0x3100], desc[UR60][R20.64], P0 ;  /* 0x0310000014037fae */ /* 0x000fe8000812187c */
[----:B------:R3:W-:Y:S04]  /*a2570*/  LDGSTS.E [R3+0x3500], desc[UR60][R16.64], P0 ;  /* 0x0350000010037fae */ /* 0x0007e8000812187c */
[----:B-1----:R-:W3:Y:S04]  /*a2580*/  LDL.LU.64 R16, [R1+0x26c0] ;  /* 0x0026c00001107983 */ /* 0x002ee80000300a00 */
[----:B------:R-:W3:Y:S04]  /*a2590*/  LDL.LU.64 R90, [R1+0x2680] ;  /* 0x00268000015a7983 */ /* 0x000ee80000300a00 */
[----:B------:R-:W3:Y:S01]  /*a25a0*/  LDL.LU.64 R20, [R1+0x2640] ;  /* 0x0026400001147983 */ /* 0x000ee20000300a00 */
[----:B----4-:R-:W-:-:S02]  /*a25b0*/  IADD3 R12, P1, R12, R6, RZ ;  /* 0x000000060c0c7210 */ /* 0x010fc40007f3e0ff */
[----:B------:R-:W-:-:S03]  /*a25c0*/  IADD3 R9, P2, R9, R6, RZ ;  /* 0x0000000609097210 */ /* 0x000fc60007f5e0ff */
[----:B------:R-:W-:Y:S01]  /*a25d0*/  STL [R1+0x3cd4], R12 ;  /* 0x003cd40c01007387 */ /* 0x000fe20000100800 */
[--C-:B------:R-:W-:Y:S02]  /*a25e0*/  IMAD.X R13, R13, 0x1, R2.reuse, P1 ;  /* 0x000000010d0d7824 */ /* 0x100fe400008e0602 */
[----:B------:R-:W-:-:S03]  /*a25f0*/  IMAD.X R19, R19, 0x1, R2, P2 ;  /* 0x0000000113137824 */ /* 0x000fc600010e0602 */
[----:B------:R1:W-:Y:S04]  /*a2600*/  STL [R1+0x3cd0], R13 ;  /* 0x003cd00d01007387 */ /* 0x0003e80000100800 */
[----:B------:R4:W-:Y:S04]  /*a2610*/  STL [R1+0x3d14], R9 ;  /* 0x003d140901007387 */ /* 0x0009e80000100800 */
[----:B------:R3:W-:Y:S04]  /*a2620*/  LDGSTS.E [R3+0x3900], desc[UR60][R12.64], P0 ;  /* 0x039000000c037fae */ /* 0x0007e8000812187c */
[----:B------:R3:W-:Y:S04]  /*a2630*/  STL [R1+0x3d10], R19 ;  /* 0x003d101301007387 */ /* 0x0007e80000100800 */
[----:B-1----:R-:W3:Y:S01]  /*a2640*/  LDL.LU.64 R12, [R1+0x24d0] ;  /* 0x0024d000010c7983 */ /* 0x002ee20000300a00 */
[----:B------:R-:W-:Y:S01]  /*a2650*/  MOV R86, R9 ;  /* 0x0000000900567202 */ /* 0x000fe20000000f00 */
[----:B------:R-:W-:-:S02]  /*a2660*/  IMAD.MOV.U32 R87, RZ, RZ, R19 ;  /* 0x000000ffff577224 */ /* 0x000fc400078e0013 */
[----:B------:R-:W3:Y:S01]  /*a2670*/  LDL.LU.64 R88, [R1+0x2498] ;  /* 0x0024980001587983 */ /* 0x000ee20000300a00 */
[----:B------:R-:W-:-:S03]  /*a2680*/  IADD3 R161, P1, R4, R6, RZ ;  /* 0x0000000604a17210 */ /* 0x000fc60007f3e0ff */
[----:B------:R1:W-:Y:S02]  /*a2690*/  LDGSTS.E [R3+0x3d00], desc[UR60][R86.64], P0 ;  /* 0x03d0000056037fae */ /* 0x0003e4000812187c */
[--C-:B------:R-:W-:Y:S01]  /*a26a0*/  IMAD.X R4, R5, 0x1, R2.reuse, P1 ;  /* 0x0000000105047824 */ /* 0x100fe200008e0602 */
[----:B------:R-:W-:Y:S01]  /*a26b0*/  IADD3 R160, P1, R84, R6, RZ ;  /* 0x0000000654a07210 */ /* 0x000fe20007f3e0ff */
[----:B------:R-:W3:Y:S03]  /*a26c0*/  LDL.LU.64 R86, [R1+0x2460] ;  /* 0x0024600001567983 */ /* 0x000ee60000300a00 */
[----:B----4-:R-:W-:Y:S02]  /*a26d0*/  IADD3.X R9, R85, R2, RZ, P1, !PT ;  /* 0x0000000255097210 */ /* 0x010fe40000ffe4ff */
        /* <DEDUP_REMOVED lines=9> */
[----:B---3--:R-:W-:-:S05]  /*a2770*/  IADD3 R153, P1, R22, R6, RZ ;  /* 0x0000000616997210 */ /* 0x008fca0007f3e0ff */
[----:B------:R-:W-:Y:S02]  /*a2780*/  IMAD.X R154, R23, 0x1, R2, P1 ;  /* 0x00000001179a7824 */ /* 0x000fe400008e0602 */
[----:B------:R-:W2:Y:S01]  /*a2790*/  LDL.LU.64 R22, [R1+0x2280] ;  /* 0x0022800001167983 */ /* 0x000ea20000300a00 */
[----:B------:R-:W-:-:S05]  /*a27a0*/  IADD3 R151, P1, R16, R6, RZ ;  /* 0x0000000610977210 */ /* 0x000fca0007f3e0ff */
[----:B------:R-:W-:Y:S01]  /*a27b0*/  IMAD.X R152, R17, 0x1, R2, P1 ;  /* 0x0000000111987824 */ /* 0x000fe200008e0602 */
[----:B------:R-:W-:Y:S01]  /*a27c0*/  IADD3 R149, P1, R90, R6, RZ ;  /* 0x000000065a957210 */ /* 0x000fe20007f3e0ff */
[----:B------:R-:W3:Y:S04]  /*a27d0*/  LDL.LU.64 R16, [R1+0x2250] ;  /* 0x0022500001107983 */ /* 0x000ee80000300a00 */
[----:B------:R-:W3:Y:S01]  /*a27e0*/  LDL.LU.64 R96, [R1+0x2228] ;  /* 0x0022280001607983 */ /* 0x000ee20000300a00 */
[----:B------:R-:W-:Y:S02]  /*a27f0*/  IADD3.X R150, R91, R2, RZ, P1, !PT ;  /* 0x000000025b967210 */ /* 0x000fe40000ffe4ff */
[----:B------:R-:W-:-:S05]  /*a2800*/  IADD3 R147, P1, R20, R6, RZ ;  /* 0x0000000614937210 */ /* 0x000fca0007f3e0ff */
[----:B------:R-:W-:Y:S02]  /*a2810*/  IMAD.X R148, R21, 0x1, R2, P1 ;  /* 0x0000000115947824 */ /* 0x000fe400008e0602 */
[----:B------:R-:W3:Y:S01]  /*a2820*/  LDL.LU.64 R20, [R1+0x2220] ;  /* 0x0022200001147983 */ /* 0x000ee20000300a00 */
[----:B------:R-:W-:-:S05]  /*a2830*/  IADD3 R145, P1, R12, R6, RZ ;  /* 0x000000060c917210 */ /* 0x000fca0007f3e0ff */
[----:B------:R-:W-:Y:S02]  /*a2840*/  IMAD.X R146, R13, 0x1, R2, P1 ;  /* 0x000000010d927824 */ /* 0x000fe400008e0602 */
[----:B------:R-:W3:Y:S04]  /*a2850*/  LDL.LU.64 R12, [R1+0x2218] ;  /* 0x00221800010c7983 */ /* 0x000ee80000300a00 */
[----:B------:R-:W3:Y:S01]  /*a2860*/  LDL.LU.64 R94, [R1+0x2210] ;  /* 0x00221000015e7983 */ /* 0x000ee20000300a00 */
[----:B------:R-:W-:-:S04]  /*a2870*/  IADD3 R143, P1, R88, R6, RZ ;  /* 0x00000006588f7210 */ /* 0x000fc80007f3e0ff */
[----:B------:R-:W-:Y:S02]  /*a2880*/  IADD3.X R144, R89, R2, RZ, P1, !PT ;  /* 0x0000000259907210 */ /* 0x000fe40000ffe4ff */
[----:B------:R-:W3:Y:S01]  /*a2890*/  LDL.LU.64 R88, [R1+0x2208] ;  /* 0x0022080001587983 */ /* 0x000ee20000300a00 */
[----:B------:R-:W-:-:S05]  /*a28a0*/  IADD3 R141, P1, R86, R6, RZ ;  /* 0x00000006568d7210 */ /* 0x000fca0007f3e0ff */
[----:B------:R-:W-:Y:S02]  /*a28b0*/  IMAD.X R142, R87, 0x1, R2, P1 ;  /* 0x00000001578e7824 */ /* 0x000fe400008e0602 */
[----:B------:R-:W3:Y:S01]  /*a28c0*/  LDL.LU.64 R86, [R1+0x2200] ;  /* 0x0022000001567983 */ /* 0x000ee20000300a00 */
[----:B----4-:R-:W-:-:S03]  /*a28d0*/  IADD3 R139, P1, R84, R6, RZ ;  /* 0x00000006548b7210 */ /* 0x010fc60007f3e0ff */
[----:B------:R-:W4:Y:S02]  /*a28e0*/  LDL.LU.64 R92, [R1+0x21f8] ;  /* 0x0021f800015c7983 */ /* 0x000f240000300a00 */
[--C-:B------:R-:W-:Y:S01]  /*a28f0*/  IMAD.X R140, R85, 0x1, R2.reuse, P1 ;  /* 0x00000001558c7824 */ /* 0x100fe200008e0602 */
[----:B------:R-:W-:Y:S01]  /*a2900*/  IADD3 R137, P1, R14, R6, RZ ;  /* 0x000000060e897210 */ /* 0x000fe20007f3e0ff */
[----:B------:R-:W4:Y:S03]  /*a2910*/  LDL.LU.64 R84, [R1+0x21f0] ;  /* 0x0021f00001547983 */ /* 0x000f260000300a00 */
[----:B------:R-:W-:Y:S02]  /*a2920*/  IADD3.X R138, R15, R2, RZ, P1, !PT ;  /* 0x000000020f8a7210 */ /* 0x000fe40000ffe4ff */
[----:B------:R-:W-:Y:S01]  /*a2930*/  IADD3 R135, P1, R10, R6, RZ ;  /* 0x000000060a877210 */ /* 0x000fe20007f3e0ff */
[----:B------:R-:W4:Y:S04]  /*a2940*/  LDL.LU.64 R14, [R1+0x21e8] ;  /* 0x0021e800010e7983 */ /* 0x000f280000300a00 */
[----:B------:R-:W-:-:S02]  /*a2950*/  IMAD.X R136, R11, 0x1, R2, P1 ;  /* 0x000000010b887824 */ /* 0x000fc400008e0602 */
[----:B------:R-:W4:Y:S04]  /*a2960*/  LDL.LU.64 R10, [R1+0x21e0] ;  /* 0x0021e000010a7983 */ /* 0x000f280000300a00 */
[----:B------:R-:W4:Y:S01]  /*a2970*/  LDL.LU.64 R90, [R1+0x21d8] ;  /* 0x0021d800015a7983 */ /* 0x000f220000300a00 */
[----:B--2---:R-:W-:-:S05]  /*a2980*/  IADD3 R133, P1, R22, R6, RZ ;  /* 0x0000000616857210 */ /* 0x004fca0007f3e0ff */
[----:B------:R-:W-:Y:S02]  /*a2990*/  IMAD.X R134, R23, 0x1, R2, P1 ;  /* 0x0000000117867824 */ /* 0x000fe400008e0602 */
[----:B------:R-:W2:Y:S01]  /*a29a0*/  LDL.LU.64 R22, [R1+0x21d0] ;  /* 0x0021d00001167983 */ /* 0x000ea20000300a00 */
[----:B---3--:R-:W-:-:S04]  /*a29b0*/  IADD3 R131, P1, R16, R6, RZ ;  /* 0x0000000610837210 */ /* 0x008fc80007f3e0ff */
[----:B------:R-:W-:Y:S02]  /*a29c0*/  IADD3.X R132, R17, R2, RZ, P1, !PT ;  /* 0x0000000211847210 */ /* 0x000fe40000ffe4ff */
[-C--:B------:R-:W-:Y:S01]  /*a29d0*/  IADD3 R129, P1, R96, R6.reuse, RZ ;  /* 0x0000000660817210 */ /* 0x080fe20007f3e0ff */
[----:B------:R-:W3:Y:S04]  /*a29e0*/  LDL.LU.64 R16, [R1+0x21c8] ;  /* 0x0021c80001107983 */ /* 0x000ee80000300a00 */
[----:B------:R-:W-:Y:S01]  /*a29f0*/  IMAD.X R130, R97, 0x1, R2, P1 ;  /* 0x0000000161827824 */ /* 0x000fe200008e0602 */
[----:B------:R-:W-:-:S05]  /*a2a00*/  IADD3 R127, P1, R20, R6, RZ ;  /* 0x00000006147f7210 */ /* 0x000fca0007f3e0ff */
[----:B------:R-:W-:Y:S02]  /*a2a10*/  IMAD.X R128, R21, 0x1, R2, P1 ;  /* 0x0000000115807824 */ /* 0x000fe400008e0602 */
[----:B------:R-:W3:Y:S01]  /*a2a20*/  LDL.LU.64 R20, [R1+0x21c0] ;  /* 0x0021c00001147983 */ /* 0x000ee20000300a00 */
[----:B------:R-:W-:-:S04]  /*a2a30*/  IADD3 R125, P1, R12, R6, RZ ;  /* 0x000000060c7d7210 */ /* 0x000fc80007f3e0ff */
        /* <DEDUP_REMOVED lines=9> */
[-C--:B----4-:R-:W-:Y:S01]  /*a2ad0*/  IADD3 R117, P1, R92, R6.reuse, RZ ;  /* 0x000000065c757210 */ /* 0x090fe20007f3e0ff */
        /* <DEDUP_REMOVED lines=10> */
[----:B------:R-:W-:-:S05]  /*a2b80*/  IADD3 R14, P1, R90, R6, RZ ;  /* 0x000000065a0e7210 */ /* 0x000fca0007f3e0ff */
[----:B------:R-:W-:Y:S01]  /*a2b90*/  IMAD.X R15, R91, 0x1, R2, P1 ;  /* 0x000000015b0f7824 */ /* 0x000fe200008e0602 */
[----:B--2---:R-:W-:-:S04]  /*a2ba0*/  IADD3 R109, P1, R22, R6, RZ ;  /* 0x00000006166d7210 */ /* 0x004fc80007f3e0ff */
[----:B------:R-:W-:Y:S02]  /*a2bb0*/  IADD3.X R110, R23, R2, RZ, P1, !PT ;  /* 0x00000002176e7210 */ /* 0x000fe40000ffe4ff */
[----:B------:R-:W2:Y:S01]  /*a2bc0*/  LDL.LU.64 R22, [R1+0x2190] ;  /* 0x0021900001167983 */ /* 0x000ea20000300a00 */
[----:B---3--:R-:W-:-:S05]  /*a2bd0*/  IADD3 R107, P1, R16, R6, RZ ;  /* 0x00000006106b7210 */ /* 0x008fca0007f3e0ff */
[----:B------:R-:W-:Y:S01]  /*a2be0*/  IMAD.X R108, R17, 0x1, R2, P1 ;  /* 0x00000001116c7824 */ /* 0x000fe200008e0602 */
[----:B------:R-:W-:-:S05]  /*a2bf0*/  IADD3 R16, P1, R20, R6, RZ ;  /* 0x0000000614107210 */ /* 0x000fca0007f3e0ff */
[----:B------:R-:W-:Y:S02]  /*a2c00*/  IMAD.X R17, R21, 0x1, R2, P1 ;  /* 0x0000000115117824 */ /* 0x000fe400008e0602 */
[----:B------:R-:W3:Y:S04]  /*a2c10*/  LDL.LU.64 R20, [R1+0x2188] ;  /* 0x0021880001147983 */ /* 0x000ee80000300a00 */
[----:B------:R-:W3:Y:S04]  /*a2c20*/  LDL.LU.64 R178, [R1+0x2180] ;  /* 0x0021800001b27983 */ /* 0x000ee80000300a00 */
[----:B------:R-:W3:Y:S01]  /*a2c30*/  LDL.LU.64 R90, [R1+0x2178] ;  /* 0x00217800015a7983 */ /* 0x000ee20000300a00 */
[----:B------:R-:W-:-:S04]  /*a2c40*/  IADD3 R105, P1, R12, R6, RZ ;  /* 0x000000060c697210 */ /* 0x000fc80007f3e0ff */
[----:B------:R-:W-:Y:S02]  /*a2c50*/  IADD3.X R106, R13, R2, RZ, P1, !PT ;  /* 0x000000020d6a7210 */ /* 0x000fe40000ffe4ff */
[----:B------:R-:W-:-:S05]  /*a2c60*/  IADD3 R12, P1, R88, R6, RZ ;  /* 0x00000006580c7210 */ /* 0x000fca0007f3e0ff */
[----:B------:R-:W-:Y:S01]  /*a2c70*/  IMAD.X R13, R89, 0x1, R2, P1 ;  /* 0x00000001590d7824 */ /* 0x000fe200008e0602 */
[----:B----4-:R-:W-:-:S05]  /*a2c80*/  IADD3 R103, P1, R86, R6, RZ ;  /* 0x0000000656677210 */ /* 0x010fca0007f3e0ff */
[----:B------:R-:W-:Y:S01]  /*a2c90*/  IMAD.X R104, R87, 0x1, R2, P1 ;  /* 0x0000000157687824 */ /* 0x000fe200008e0602 */
[----:B------:R-:W-:-:S04]  /*a2ca0*/  IADD3 R101, P1, R84, R6, RZ ;  /* 0x0000000654657210 */ /* 0x000fc80007f3e0ff */
[----:B------:R-:W-:Y:S02]  /*a2cb0*/  IADD3.X R102, R85, R2, RZ, P1, !PT ;  /* 0x0000000255667210 */ /* 0x000fe40000ffe4ff */
[----:B------:R-:W-:-:S05]  /*a2cc0*/  IADD3 R99, P1, R10, R6, RZ ;  /* 0x000000060a637210 */ /* 0x000fca0007f3e0ff */
[----:B------:R-:W-:Y:S02]  /*a2cd0*/  IMAD.X R100, R11, 0x1, R2, P1 ;  /* 0x000000010b647824 */ /* 0x000fe400008e0602 */
[----:B------:R-:W4:Y:S04]  /*a2ce0*/  LDL.LU.64 R10, [R1+0x2170] ;  /* 0x00217000010a7983 */ /* 0x000f280000300a00 */
[----:B------:R-:W4:Y:S04]  /*a2cf0*/  LDL.LU.64 R88, [R1+0x2168] ;  /* 0x0021680001587983 */ /* 0x000f280000300a00 */
[----:B------:R-:W4:Y:S04]  /*a2d00*/  LDL.LU.64 R86, [R1+0x2160] ;  /* 0x0021600001567983 */ /* 0x000f280000300a00 */
[----:B------:R-:W1:Y:S01]  /*a2d10*/  LDL.LU.64 R84, [R1+0x2158] ;  /* 0x0021580001547983 */ /* 0x000e620000300a00 */
[----:B--2---:R-:W-:-:S05]  /*a2d20*/  IADD3 R97, P1, R22, R6, RZ ;  /* 0x0000000616617210 */ /* 0x004fca0007f3e0ff */
[----:B------:R-:W-:Y:S02]  /*a2d30*/  IMAD.X R98, R23, 0x1, R2, P1 ;  /* 0x0000000117627824 */ /* 0x000fe400008e0602 */
[----:B------:R-:W2:Y:S01]  /*a2d40*/  LDL.LU.64 R22, [R1+0x2150] ;  /* 0x0021500001167983 */ /* 0x000ea20000300a00 */
[----:B---3--:R-:W-:-:S04]  /*a2d50*/  IADD3 R95, P1, R20, R6, RZ ;  /* 0x00000006145f7210 */ /* 0x008fc80007f3e0ff */
[----:B------:R-:W-:Y:S02]  /*a2d60*/  IADD3.X R96, R21, R2, RZ, P1, !PT ;  /* 0x0000000215607210 */ /* 0x000fe40000ffe4ff */
[----:B------:R-:W3:Y:S01]  /*a2d70*/  LDL.LU.64 R20, [R1+0x2148] ;  /* 0x0021480001147983 */ /* 0x000ee20000300a00 */
[----:B------:R-:W-:-:S03]  /*a2d80*/  IADD3 R93, P1, R178, R6, RZ ;  /* 0x00000006b25d7210 */ /* 0x000fc60007f3e0ff */
[----:B------:R-:W3:Y:S02]  /*a2d90*/  LDL.LU.64 R182, [R1+0x2140] ;  /* 0x0021400001b67983 */ /* 0x000ee40000300a00 */
[----:B------:R-:W-:Y:S02]  /*a2da0*/  IMAD.X R94, R179, 0x1, R2, P1 ;  /* 0x00000001b35e7824 */ /* 0x000fe400008e0602 */
[----:B------:R-:W3:Y:S01]  /*a2db0*/  LDL.LU.64 R178, [R1+0x2138] ;  /* 0x0021380001b27983 */ /* 0x000ee20000300a00 */
[----:B------:R-:W-:-:S05]  /*a2dc0*/  IADD3 R5, P1, R90, R6, RZ ;  /* 0x000000065a057210 */ /* 0x000fca0007f3e0ff */
[----:B------:R-:W-:Y:S01]  /*a2dd0*/  IMAD.X R92, R91, 0x1, R2, P1 ;  /* 0x000000015b5c7824 */ /* 0x000fe200008e0602 */
[----:B----4-:R-:W-:-:S04]  /*a2de0*/  IADD3 R90, P1, R10, R6, RZ ;  /* 0x000000060a5a7210 */ /* 0x010fc80007f3e0ff */
[----:B------:R-:W-:Y:S02]  /*a2df0*/  IADD3.X R91, R11, R2, RZ, P1, !PT ;  /* 0x000000020b5b7210 */ /* 0x000fe40000ffe4ff */
[----:B------:R-:W-:-:S05]  /*a2e00*/  IADD3 R10, P1, R88, R6, RZ ;  /* 0x00000006580a7210 */ /* 0x000fca0007f3e0ff */
[----:B------:R-:W-:Y:S01]  /*a2e10*/  IMAD.X R11, R89, 0x1, R2, P1 ;  /* 0x00000001590b7824 */ /* 0x000fe200008e0602 */
[----:B------:R-:W-:-:S05]  /*a2e20*/  IADD3 R88, P1, R86, R6, RZ ;  /* 0x0000000656587210 */ /* 0x000fca0007f3e0ff */
[----:B------:R-:W-:Y:S01]  /*a2e30*/  IMAD.X R89, R87, 0x1, R2, P1 ;  /* 0x0000000157597824 */ /* 0x000fe200008e0602 */
[----:B-1----:R-:W-:-:S04]  /*a2e40*/  IADD3 R86, P1, R84, R6, RZ ;  /* 0x0000000654567210 */ /* 0x002fc80007f3e0ff */
        /* <DEDUP_REMOVED lines=37> */
[----:B------:R-:W-:Y:S02]  /*a30a0*/  IMAD.X R20, R179, 0x1, R2, P1 ;  /* 0x00000001b3147824 */ /* 0x000fe400008e0602 */
[----:B------:R-:W-:Y:S01]  /*a30b0*/  IMAD.MOV.U32 R182, RZ, RZ, R161 ;  /* 0x000000ffffb67224 */ /* 0x000fe200078e00a1 */
[----:B------:R-:W-:Y:S01]  /*a30c0*/  MOV R183, R4 ;  /* 0x0000000400b77202 */ /* 0x000fe20000000f00 */
[----:B------:R-:W-:Y:S02]  /*a30d0*/  IMAD.MOV.U32 R132, RZ, RZ, R131 ;  /* 0x000000ffff847224 */ /* 0x000fe400078e0083 */
[----:B------:R-:W-:Y:S01]  /*a30e0*/  IMAD.MOV.U32 R179, RZ, RZ, R9 ;  /* 0x000000ffffb37224 */ /* 0x000fe200078e0009 */
[----:B------:R-:W-:Y:S01]  /*a30f0*/  MOV R131, R130 ;  /* 0x0000008200837202 */ /* 0x000fe20000000f00 */
[----:B------:R-:W-:-:S02]  /*a3100*/  IMAD.MOV.U32 R161, RZ, RZ, R252 ;  /* 0x000000ffffa17224 */ /* 0x000fc400078e00fc */
[----:B------:R-:W-:Y:S02]  /*a3110*/  IMAD.MOV.U32 R130, RZ, RZ, R129 ;  /* 0x000000ffff827224 */ /* 0x000fe400078e0081 */
[----:B------:R-:W-:Y:S01]  /*a3120*/  IMAD.MOV.U32 R129, RZ, RZ, R128 ;  /* 0x000000ffff817224 */ /* 0x000fe200078e0080 */
[----:B------:R-:W-:Y:S01]  /*a3130*/  MOV R128, R127 ;  /* 0x0000007f00807202 */ /* 0x000fe20000000f00 */
        /* <DEDUP_REMOVED lines=77> */
[----:B------:R-:W-:Y:S01]  /*a3610*/  MOV R95, R94 ;  /* 0x0000005e005f7202 */ /* 0x000fe20000000f00 */
[----:B------:R-:W-:Y:S02]  /*a3620*/  IMAD.MOV.U32 R4, RZ, RZ, R5 ;  /* 0x000000ffff047224 */ /* 0x000fe400078e0005 */
[----:B------:R-:W-:Y:S04]  /*a3630*/  LDGSTS.E [R3+0x7100], desc[UR60][R140.64], P0 ;  /* 0x071000008c037fae */ /* 0x000fe8000812187c */
[----:B------:R-:W-:Y:S01]  /*a3640*/  STL.64 [R1+0x21a8], R104 ;  /* 0x0021a86801007387 */ /* 0x000fe20000100a00 */
[----:B------:R-:W-:Y:S01]  /*a3650*/  IMAD.MOV.U32 R94, RZ, RZ, R93 ;  /* 0x000000ffff5e7224 */ /* 0x000fe200078e005d */
[----:B------:R-:W-:-:S02]  /*a3660*/  MOV R5, R92 ;  /* 0x0000005c00057202 */ /* 0x000fc40000000f00 */
[----:B------:R-:W-:Y:S04]  /*a3670*/  LDGSTS.E [R3+0x7500], desc[UR60][R138.64], P0 ;  /* 0x075000008a037fae */ /* 0x000fe8000812187c */
[----:B------:R-:W-:Y:S01]  /*a3680*/  STL.64 [R1+0x21a0], R102 ;  /* 0x0021a06601007387 */ /* 0x000fe20000100a00 */
[----:B------:R-:W-:-:S03]  /*a3690*/  IMAD.MOV.U32 R92, RZ, RZ, R90 ;  /* 0x000000ffff5c7224 */ /* 0x000fc600078e005a */
[----:B------:R-:W-:Y:S04]  /*a36a0*/  LDGSTS.E [R3+0x7900], desc[UR60][R136.64], P0 ;  /* 0x0790000088037fae */ /* 0x000fe8000812187c */
[----:B------:R-:W-:Y:S01]  /*a36b0*/  STL.64 [R1+0x2198], R100 ;  /* 0x0021986401007387 */ /* 0x000fe20000100a00 */
[----:B------:R-:W-:Y:S01]  /*a36c0*/  IMAD.MOV.U32 R93, RZ, RZ, R91 ;  /* 0x000000ffff5d7224 */ /* 0x000fe200078e005b */
[----:B------:R-:W-:Y:S02]  /*a36d0*/  MOV R90, R88 ;  /* 0x00000058005a7202 */ /* 0x000fe40000000f00 */
[----:B------:R-:W-:Y:S04]  /*a36e0*/  LDGSTS.E [R3+0x7d00], desc[UR60][R134.64], P0 ;  /* 0x07d0000086037fae */ /* 0x000fe8000812187c */
[----:B------:R-:W-:Y:S01]  /*a36f0*/  STL.64 [R1+0x2190], R98 ;  /* 0x0021906201007387 */ /* 0x000fe20000100a00 */
[----:B------:R-:W-:-:S03]  /*a3700*/  IMAD.MOV.U32 R88, RZ, RZ, R86 ;  /* 0x000000ffff587224 */ /* 0x000fc600078e0056 */
[----:B------:R-:W-:Y:S04]  /*a3710*/  LDGSTS.E [R3+0x20100], desc[UR60][R132.64], P0 ;  /* 0x2010000084037fae */ /* 0x000fe8000812187c */
[----:B------:R-:W-:Y:S01]  /*a3720*/  STL.64 [R1+0x2188], R96 ;  /* 0x0021886001007387 */ /* 0x000fe20000100a00 */
[----:B------:R-:W-:Y:S02]  /*a3730*/  IMAD.MOV.U32 R91, RZ, RZ, R89 ;  /* 0x000000ffff5b7224 */ /* 0x000fe400078e0059 */
[----:B------:R-:W-:Y:S01]  /*a3740*/  IMAD.MOV.U32 R86, RZ, RZ, R84 ;  /* 0x000000ffff567224 */ /* 0x000fe200078e0054 */
[----:B------:R-:W-:Y:S04]  /*a3750*/  LDGSTS.E [R3+0x20500], desc[UR60][R130.64], P0 ;  /* 0x2050000082037fae */ /* 0x000fe8000812187c */
[----:B------:R-:W-:Y:S01]  /*a3760*/  STL.64 [R1+0x2180], R94 ;  /* 0x0021805e01007387 */ /* 0x000fe20000100a00 */
[----:B------:R-:W-:-:S02]  /*a3770*/  MOV R89, R87 ;  /* 0x0000005700597202 */ /* 0x000fc40000000f00 */
[----:B------:R-:W-:Y:S01]  /*a3780*/  MOV R84, R23 ;  /* 0x0000001700547202 */ /* 0x000fe20000000f00 */
[----:B------:R-:W-:Y:S04]  /*a3790*/  LDGSTS.E [R3+0x20900], desc[UR60][R128.64], P0 ;  /* 0x2090000080037fae */ /* 0x000fe8000812187c */
[----:B------:R4:W-:Y:S01]  /*a37a0*/  STL.64 [R1+0x2178], R4 ;  /* 0x0021780401007387 */ /* 0x0009e20000100a00 */
[----:B------:R-:W-:Y:S02]  /*a37b0*/  IMAD.MOV.U32 R87, RZ, RZ, R85 ;  /* 0x000000ffff577224 */ /* 0x000fe400078e0055 */
[----:B------:R-:W-:Y:S01]  /*a37c0*/  IMAD.MOV.U32 R23, RZ, RZ, R22 ;  /* 0x000000ffff177224 */ /* 0x000fe200078e0016 */
[----:B------:R-:W-:Y:S04]  /*a37d0*/  LDGSTS.E [R3+0x20d00], desc[UR60][R126.64], P0 ;  /* 0x20d000007e037fae */ /* 0x000fe8000812187c */
[----:B------:R-:W-:Y:S01]  /*a37e0*/  STL.64 [R1+0x2170], R92 ;  /* 0x0021705c01007387 */ /* 0x000fe20000100a00 */
[----:B------:R-:W-:Y:S01]  /*a37f0*/  IMAD.MOV.U32 R85, RZ, RZ, R83 ;  /* 0x000000ffff557224 */ /* 0x000fe200078e0053 */
[----:B------:R-:W-:-:S02]  /*a3800*/  MOV R22, R21 ;  /* 0x0000001500167202 */ /* 0x000fc40000000f00 */
[----:B------:R-:W-:Y:S04]  /*a3810*/  LDGSTS.E [R3+0x21100], desc[UR60][R124.64], P0 ;  /* 0x211000007c037fae */ /* 0x000fe8000812187c */
[----:B------:R4:W-:Y:S01]  /*a3820*/  STL.64 [R1+0x2168], R10 ;  /* 0x0021680a01007387 */ /* 0x0009e20000100a00 */
[----:B------:R-:W-:-:S03]  /*a3830*/  IMAD.MOV.U32 R21, RZ, RZ, R20 ;  /* 0x000000ffff157224 */ /* 0x000fc600078e0014 */
[----:B------:R-:W-:Y:S04]  /*a3840*/  LDGSTS.E [R3+0x21500], desc[UR60][R122.64], P0 ;  /* 0x215000007a037fae */ /* 0x000fe8000812187c */
[----:B------:R-:W-:Y:S01]  /*a3850*/  STL.64 [R1+0x2160], R90 ;  /* 0x0021605a01007387 */ /* 0x000fe20000100a00 */
[----:B------:R-:W-:-:S03]  /*a3860*/  IMAD.MOV.U32 R20, RZ, RZ, R19 ;  /* 0x000000ffff147224 */ /* 0x000fc600078e0013 */
        /* <DEDUP_REMOVED lines=24> */
[----:B--2---:R-:W2:Y:S04]  /*a39f0*/  LDL.LU R17, [R1+0x3948] ;  /* 0x0039480001117983 */ /* 0x004ea80000300800 */
[----:B------:R-:W-:Y:S04]  /*a3a00*/  LDGSTS.E [R3+0x25d00], desc[UR60][R4.64], P0 ;  /* 0x25d0000004037fae */ /* 0x000fe8000812187c */
        /* <DEDUP_REMOVED lines=20> */
[----:B------:R-:W-:Y:S02]  /*a3b50*/  IADD3 R9, P2, R9, R6, RZ ;  /* 0x0000000609097210 */ /* 0x000fe40007f5e0ff */
[----:B--2---:R-:W-:Y:S01]  /*a3b60*/  IADD3.X R17, R17, R2, RZ, P1, !PT ;  /* 0x0000000211117210 */ /* 0x004fe20000ffe4ff */
[----:B------:R-:W-:Y:S02]  /*a3b70*/  STL [R1+0x394c], R15 ;  /* 0x00394c0f01007387 */ /* 0x000fe40000100800 */
[----:B---3--:R-:W-:Y:S02]  /*a3b80*/  IMAD.X R12, R12, 0x1, R2, P2 ;  /* 0x000000010c0c7824 */ /* 0x008fe400010e0602 */
[----:B------:R-:W-:Y:S01]  /*a3b90*/  STL [R1+0x398c], R9 ;  /* 0x00398c0901007387 */ /* 0x000fe20000100800 */
[----:B------:R-:W-:-:S03]  /*a3ba0*/  MOV R23, R17 ;  /* 0x0000001100177202 */ /* 0x000fc60000000f00 */
[----:B------:R1:W-:Y:S01]  /*a3bb0*/  STL [R1+0x3948], R17 ;  /* 0x0039481101007387 */ /* 0x0003e20000100800 */
[----:B------:R-:W-:Y:S01]  /*a3bc0*/  IMAD.MOV.U32 R22, RZ, RZ, R15 ;  /* 0x000000ffff167224 */ /* 0x000fe200078e000f */
[-C--:B------:R-:W-:Y:S02]  /*a3bd0*/  IADD3 R13, P1, R13, R6.reuse, RZ ;  /* 0x000000060d0d7210 */ /* 0x080fe40007f3e0ff */
[----:B----4-:R-:W-:Y:S02]  /*a3be0*/  IADD3 R4, P2, R4, R6, RZ ;  /* 0x0000000604047210 */ /* 0x010fe40007f5e0ff */
[----:B------:R2:W-:Y:S04]  /*a3bf0*/  LDGSTS.E [R3+0x180], desc[UR60][R22.64], P0 ;  /* 0x0018000016037fae */ /* 0x0005e8000812187c */
[----:B-1----:R-:W3:Y:S04]  /*a3c00*/  LDL.LU R17, [R1+0x3acc] ;  /* 0x003acc0001117983 */ /* 0x002ee80000300800 */
[----:B------:R1:W-:Y:S04]  /*a3c10*/  STL [R1+0x3988], R12 ;  /* 0x0039880c01007387 */ /* 0x0003e80000100800 */
[----:B------:R-:W4:Y:S04]  /*a3c20*/  LDL.LU R15, [R1+0x3b0c] ;  /* 0x003b0c00010f7983 */ /* 0x000f280000300800 */
[----:B------:R-:W4:Y:S04]  /*a3c30*/  LDL.LU R20, [R1+0x3ac8] ;  /* 0x003ac80001147983 */ /* 0x000f280000300800 */
[----:B------:R-:W4:Y:S01]  /*a3c40*/  LDL.LU R19, [R1+0x3b08] ;  /* 0x003b080001137983 */ /* 0x000f220000300800 */
[----:B------:R-:W-:Y:S01]  /*a3c50*/  IADD3.X R14, R14, R2, RZ, P1, !PT ;  /* 0x000000020e0e7210 */ /* 0x000fe20000ffe4ff */
[----:B------:R-:W-:-:S02]  /*a3c60*/  IMAD.X R10, R10, 0x1, R2, P2 ;  /* 0x000000010a0a7824 */ /* 0x000fc400010e0602 */
[----:B--2---:R-:W-:Y:S02]  /*a3c70*/  IMAD.MOV.U32 R22, RZ, RZ, R9 ;  /* 0x000000ffff167224 */ /* 0x004fe400078e0009 */
[----:B------:R-:W-:Y:S01]  /*a3c80*/  IMAD.MOV.U32 R23, RZ, RZ, R12 ;  /* 0x000000ffff177224 */ /* 0x000fe200078e000c */
[----:B------:R-:W2:Y:S04]  /*a3c90*/  LDL.LU R9, [R1+0x3b4c] ;  /* 0x003b4c0001097983 */ /* 0x000ea80000300800 */
[----:B-1----:R-:W2:Y:S04]  /*a3ca0*/  LDL.LU R12, [R1+0x3b8c] ;  /* 0x003b8c00010c7983 */ /* 0x002ea80000300800 */
[----:B------:R-:W-:Y:S04]  /*a3cb0*/  STL [R1+0x39cc], R13 ;  /* 0x0039cc0d01007387 */ /* 0x000fe80000100800 */
        /* <DEDUP_REMOVED lines=10> */
[----:B------:R1:W-:Y:S01]  /*a3d60*/  LDGSTS.E [R3+0x980], desc[UR60][R22.64], P0 ;  /* 0x0098000016037fae */ /* 0x0003e2000812187c */
[----:B------:R-:W-:-:S03]  /*a3d70*/  IADD3.X R11, R11, R2, RZ, P1, !PT ;  /* 0x000000020b0b7210 */ /* 0x000fc60000ffe4ff */
[----:B------:R-:W-:Y:S02]  /*a3d80*/  IMAD.X R21, R21, 0x1, R2, P2 ;  /* 0x0000000115157824 */ /* 0x000fe400010e0602 */
[----:B-1----:R-:W-:Y:S02]  /*a3d90*/  IMAD.MOV.U32 R22, RZ, RZ, R4 ;  /* 0x000000ffff167224 */ /* 0x002fe400078e0004 */
[----:B------:R-:W-:Y:S01]  /*a3da0*/  IMAD.MOV.U32 R23, RZ, RZ, R10 ;  /* 0x000000ffff177224 */ /* 0x000fe200078e000a */
[----:B------:R-:W2:Y:S04]  /*a3db0*/  LDL.LU R4, [R1+0x3bdc] ;  /* 0x003bdc0001047983 */ /* 0x000ea80000300800 */
[----:B------:R-:W2:Y:S04]  /*a3dc0*/  LDL.LU R10, [R1+0x3c1c] ;  /* 0x003c1c00010a7983 */ /* 0x000ea80000300800 */
[----:B------:R1:W-:Y:S04]  /*a3dd0*/  STL [R1+0x3a4c], R5 ;  /* 0x003a4c0501007387 */ /* 0x0003e80000100800 */
[----:B------:R1:W-:Y:S04]  /*a3de0*/  STL [R1+0x3a48], R11 ;  /* 0x003a480b01007387 */ /* 0x0003e80000100800 */
[----:B------:R1:W-:Y:S04]  /*a3df0*/  LDGSTS.E [R3+0xd80], desc[UR60][R22.64], P0 ;  /* 0x00d8000016037fae */ /* 0x0003e8000812187c */
[----:B------:R1:W-:Y:S04]  /*a3e00*/  STL [R1+0x3a8c], R16 ;  /* 0x003a8c1001007387 */ /* 0x0003e80000100800 */
[----:B------:R4:W-:Y:S01]  /*a3e10*/  STL [R1+0x3a88], R21 ;  /* 0x003a881501007387 */ /* 0x0009e20000100800 */
[----:B-1----:R-:W-:-:S03]  /*a3e20*/  IMAD.MOV.U32 R22, RZ, RZ, R5 ;  /* 0x000000ffff167224 */ /* 0x002fc600078e0005 */
[----:B------:R-:W2:Y:S01]  /*a3e30*/  LDL.LU R5, [R1+0x3bd8] ;  /* 0x003bd80001057983 */ /* 0x000ea20000300800 */
[----:B------:R-:W-:-:S03]  /*a3e40*/  MOV R23, R11 ;  /* 0x0000000b00177202 */ /* 0x000fc60000000f00 */
[----:B------:R-:W2:Y:S04]  /*a3e50*/  LDL.LU R11, [R1+0x3c18] ;  /* 0x003c1800010b7983 */ /* 0x000ea80000300800 */
[----:B------:R1:W-:Y:S02]  /*a3e60*/  LDGSTS.E [R3+0x1180], desc[UR60][R22.64], P0 ;  /* 0x0118000016037fae */ /* 0x0003e4000812187c */
[----:B-1----:R-:W-:Y:S02]  /*a3e70*/  IMAD.MOV.U32 R22, RZ, RZ, R16 ;  /* 0x000000ffff167224 */ /* 0x002fe400078e0010 */
[----:B------:R-:W-:-:S05]  /*a3e80*/  IMAD.MOV.U32 R23, RZ, RZ, R21 ;  /* 0x000000ffff177224 */ /* 0x000fca00078e0015 */
[----:B------:R-:W-:Y:S04]  /*a3e90*/  LDGSTS.E [R3+0x1580], desc[UR60][R22.64], P0 ;  /* 0x0158000016037fae */ /* 0x000fe8000812187c */
[----:B------:R-:W2:Y:S04]  /*a3ea0*/  LDL.LU R22, [R1+0x3c5c] ;  /* 0x003c5c0001167983 */ /* 0x000ea80000300800 */
[----:B------:R-:W2:Y:S01]  /*a3eb0*/  LDL.LU R16, [R1+0x3c9c] ;  /* 0x003c9c0001107983 */ /* 0x000ea20000300800 */
[-C--:B---3--:R-:W-:Y:S02]  /*a3ec0*/  IADD3 R17, P1, R17, R6.reuse, RZ ;  /* 0x0000000611117210 */ /* 0x088fe40007f3e0ff */
[----:B----4-:R-:W-:-:S02]  /*a3ed0*/  IADD3 R15, P2, R15, R6, RZ ;  /* 0x000000060f0f7210 */ /* 0x010fc40007f5e0ff */
[----:B------:R-:W-:Y:S01]  /*a3ee0*/  IADD3.X R20, R20, R2, RZ, P1, !PT ;  /* 0x0000000214147210 */ /* 0x000fe20000ffe4ff */
[----:B------:R-:W-:Y:S02]  /*a3ef0*/  STL [R1+0x3acc], R17 ;  /* 0x003acc1101007387 */ /* 0x000fe40000100800 */
[----:B------:R-:W-:Y:S02]  /*a3f00*/  IMAD.X R19, R19, 0x1, R2, P2 ;  /* 0x0000000113137824 */ /* 0x000fe400010e0602 */
[----:B------:R1:W-:Y:S04]  /*a3f10*/  STL [R1+0x3ac8], R20 ;  /* 0x003ac81401007387 */ /* 0x0003e80000100800 */
[----:B------:R3:W-:Y:S04]  /*a3f20*/  STL [R1+0x3b0c], R15 ;  /* 0x003b0c0f01007387 */ /* 0x0007e80000100800 */
[----:B------:R-:W-:Y:S04]  /*a3f30*/  STL [R1+0x3b08], R19 ;  /* 0x003b081301007387 */ /* 0x000fe80000100800 */
[----:B------:R-:W4:Y:S01]  /*a3f40*/  LDL.LU R23, [R1+0x3c58] ;  /* 0x003c580001177983 */ /* 0x000f220000300800 */
[----:B------:R-:W-:Y:S01]  /*a3f50*/  IMAD.MOV.U32 R21, RZ, RZ, R20 ;  /* 0x000000ffff157224 */ /* 0x000fe200078e0014 */
[----:B-1----:R-:W-:-:S02]  /*a3f60*/  MOV R20, R17 ;  /* 0x0000001100147202 */ /* 0x002fc40000000f00 */
[----:B------:R-:W4:Y:S01]  /*a3f70*/  LDL.LU R17, [R1+0x3c98] ;  /* 0x003c980001117983 */ /* 0x000f220000300800 */
[-C--:B--2---:R-:W-:Y:S02]  /*a3f80*/  IADD3 R9, P1, R9, R6.reuse, RZ ;  /* 0x0000000609097210 */ /* 0x084fe40007f3e0ff */
[----:B------:R-:W-:Y:S01]  /*a3f90*/  IADD3 R12, P2, R12, R6, RZ ;  /* 0x000000060c0c7210 */ /* 0x000fe20007f5e0ff */
[----:B------:R1:W-:Y:S01]  /*a3fa0*/  LDGSTS.E [R3+0x1980], desc[UR60][R20.64], P0 ;  /* 0x0198000014037fae */ /* 0x0003e2000812187c */
[----:B------:R-:W-:-:S03]  /*a3fb0*/  IADD3.X R14, R14, R2, RZ, P1, !PT ;  /* 0x000000020e0e7210 */ /* 0x000fc60000ffe4ff */
[----:B------:R-:W-:Y:S01]  /*a3fc0*/  STL [R1+0x3b4c], R9 ;  /* 0x003b4c0901007387 */ /* 0x000fe20000100800 */
[----:B------:R-:W-:Y:S02]  /*a3fd0*/  IMAD.X R13, R13, 0x1, R2, P2 ;  /* 0x000000010d0d7824 */ /* 0x000fe400010e0602 */
[----:B-1----:R-:W-:Y:S02]  /*a3fe0*/  IMAD.MOV.U32 R20, RZ, RZ, R15 ;  /* 0x000000ffff147224 */ /* 0x002fe400078e000f */
[----:B------:R-:W-:Y:S01]  /*a3ff0*/  IMAD.MOV.U32 R21, RZ, RZ, R19 ;  /* 0x000000ffff157224 */ /* 0x000fe200078e0013 */
[----:B------:R1:W-:Y:S04]  /*a4000*/  STL [R1+0x3b48], R14 ;  /* 0x003b480e01007387 */ /* 0x0003e80000100800 */
[----:B------:R2:W-:Y:S01]  /*a4010*/  STL [R1+0x3b8c], R12 ;  /* 0x003b8c0c01007387 */ /* 0x0005e20000100800 */
[----:B---3--:R-:W-:-:S03]  /*a4020*/  IMAD.MOV.U32 R15, RZ, RZ, R14 ;  /* 0x000000ffff0f7224 */ /* 0x008fc600078e000e */
[----:B------:R-:W-:Y:S01]  /*a4030*/  LDGSTS.E [R3+0x1d80], desc[UR60][R20.64], P0 ;  /* 0x01d8000014037fae */ /* 0x000fe2000812187c */
[----:B-1----:R-:W-:Y:S02]  /*a4040*/  MOV R14, R9 ;  /* 0x00000009000e7202 */ /* 0x002fe40000000f00 */
[-C--:B------:R-:W-:Y:S02]  /*a4050*/  IADD3 R4, P1, R4, R6.reuse, RZ ;  /* 0x0000000604047210 */ /* 0x080fe40007f3e0ff */
[----:B------:R-:W-:Y:S01]  /*a4060*/  IADD3 R10, P2, R10, R6, RZ ;  /* 0x000000060a0a7210 */ /* 0x000fe20007f5e0ff */
[----:B------:R-:W-:Y:S04]  /*a4070*/  LDGSTS.E [R3+0x2180], desc[UR60][R14.64], P0 ;  /* 0x021800000e037fae */ /* 0x000fe8000812187c */
[----:B------:R-:W3:Y:S04]  /*a4080*/  LDL.LU R20, [R1+0x3cdc] ;  /* 0x003cdc0001147983 */ /* 0x000ee80000300800 */
[----:B------:R1:W-:Y:S04]  /*a4090*/  STL [R1+0x3b88], R13 ;  /* 0x003b880d01007387 */ /* 0x0003e80000100800 */
[----:B------:R-:W3:Y:S04]  /*a40a0*/  LDL.LU R9, [R1+0x3d1c] ;  /* 0x003d1c0001097983 */ /* 0x000ee80000300800 */
[----:B------:R-:W3:Y:S04]  /*a40b0*/  LDL.LU R21, [R1+0x3cd8] ;  /* 0x003cd80001157983 */ /* 0x000ee80000300800 */
[----:B------:R-:W3:Y:S04]  /*a40c0*/  LDL.LU R19, [R1+0x3d18] ;  /* 0x003d180001137983 */ /* 0x000ee80000300800 */
[----:B------:R-:W-:Y:S04]  /*a40d0*/  STL [R1+0x3bdc], R4 ;  /* 0x003bdc0401007387 */ /* 0x000fe80000100800 */
[----:B------:R2:W-:Y:S01]  /*a40e0*/  LDGSTS.E [R3+0x2580], desc[UR60][R12.64], P0 ;  /* 0x025800000c037fae */ /* 0x0005e2000812187c */
[----:B------:R-:W-:-:S02]  /*a40f0*/  IMAD.X R5, R5, 0x1, R2, P1 ;  /* 0x0000000105057824 */ /* 0x000fc400008e0602 */
[----:B------:R-:W-:-:S03]  /*a4100*/  IMAD.X R11, R11, 0x1, R2, P2 ;  /* 0x000000010b0b7824 */ /* 0x000fc600010e0602 */
[----:B------:R1:W-:Y:S01]  /*a4110*/  STL [R1+0x3bd8], R5 ;  /* 0x003bd80501007387 */ /* 0x0003e20000100800 */
[----:B--2---:R-:W-:Y:S01]  /*a4120*/  MOV R12, R4 ;  /* 0x00000004000c7202 */ /* 0x004fe20000000f00 */
[----:B-1----:R-:W-:Y:S02]  /*a4130*/  IMAD.MOV.U32 R13, RZ, RZ, R5 ;  /* 0x000000ffff0d7224 */ /* 0x002fe400078e0005 */
[----:B------:R-:W-:Y:S04]  /*a4140*/  STL [R1+0x3c1c], R10 ;  /* 0x003c1c0a01007387 */ /* 0x000fe80000100800 */
[----:B------:R-:W-:Y:S04]  /*a4150*/  LDGSTS.E [R3+0x2980], desc[UR60][R12.64], P0 ;  /* 0x029800000c037fae */ /* 0x000fe8000812187c */
[----:B------:R-:W2:Y:S04]  /*a4160*/  LDL.LU.64 R4, [R1+0x2838] ;  /* 0x0028380001047983 */ /* 0x000ea80000300a00 */
[----:B------:R1:W-:Y:S04]  /*a4170*/  STL [R1+0x3c18], R11 ;  /* 0x003c180b01007387 */ /* 0x0003e80000100800 */
[----:B------:R-:W2:Y:S04]  /*a4180*/  LDL.LU.64 R14, [R1+0x27f8] ;  /* 0x0027f800010e7983 */ /* 0x000ea80000300a00 */
[----:B------:R2:W-:Y:S04]  /*a4190*/  LDGSTS.E [R3+0x2d80], desc[UR60][R10.64], P0 ;  /* 0x02d800000a037fae */ /* 0x0005e8000812187c */
[----:B------:R-:W2:Y:S04]  /*a41a0*/  LDL.LU.64 R12, [R1+0x27b8] ;  /* 0x0027b800010c7983 */ /* 0x000ea80000300a00 */
[----:B-1----:R-:W2:Y:S01]  /*a41b0*/  LDL.LU.64 R10, [R1+0x2778] ;  /* 0x00277800010a7983 */ /* 0x002ea20000300a00 */
[----:B------:R-:W-:-:S02]  /*a41c0*/  IADD3 R22, P1, R22, R6, RZ ;  /* 0x0000000616167210 */ /* 0x000fc40007f3e0ff */
[----:B------:R-:W-:-:S03]  /*a41d0*/  IADD3 R16, P2, R16, R6, RZ ;  /* 0x0000000610107210 */ /* 0x000fc60007f5e0ff */
[----:B------:R-:W-:Y:S01]  /*a41e0*/  STL [R1+0x3c5c], R22 ;  /* 0x003c5c1601007387 */ /* 0x000fe20000100800 */
[----:B----4-:R-:W-:-:S05]  /*a41f0*/  IMAD.X R23, R23, 0x1, R2, P1 ;  /* 0x0000000117177824 */ /* 0x010fca00008e0602 */
[----:B------:R1:W-:Y:S04]  /*a4200*/  STL [R1+0x3c58], R23 ;  /* 0x003c581701007387 */ /* 0x0003e80000100800 */
[----:B------:R-:W-:Y:S04]  /*a4210*/  STL [R1+0x3c9c], R16 ;  /* 0x003c9c1001007387 */ /* 0x000fe80000100800 */
[----:B------:R-:W4:Y:S04]  /*a4220*/  LDL.LU.64 R92, [R1+0x2738] ;  /* 0x00273800015c7983 */ /* 0x000f280000300a00 */
[----:B------:R-:W-:Y:S01]  /*a4230*/  LDGSTS.E [R3+0x3180], desc[UR60][R22.64], P0 ;  /* 0x0318000016037fae */ /* 0x000fe2000812187c */
[----:B------:R-:W-:-:S05]  /*a4240*/  IADD3.X R17, R17, R2, RZ, P2, !PT ;  /* 0x0000000211117210 */ /* 0x000fca00017fe4ff */
[----:B------:R1:W-:Y:S04]  /*a4250*/  STL [R1+0x3c98], R17 ;  /* 0x003c981101007387 */ /* 0x0003e80000100800 */
[----:B------:R4:W-:Y:S04]  /*a4260*/  LDGSTS.E [R3+0x3580], desc[UR60][R16.64], P0 ;  /* 0x0358000010037fae */ /* 0x0009e8000812187c */
[----:B-1----:R-:W4:Y:S04]  /*a4270*/  LDL.LU.64 R22, [R1+0x26f8] ;  /* 0x0026f80001167983 */ /* 0x002f280000300a00 */
[----:B------:R-:W4:Y:S04]  /*a4280*/  LDL.LU.64 R16, [R1+0x26b8] ;  /* 0x0026b80001107983 */ /* 0x000f280000300a00 */
[----:B------:R-:W4:Y:S04]  /*a4290*/  LDL.LU.64 R90, [R1+0x2678] ;  /* 0x00267800015a7983 */ /* 0x000f280000300a00 */
[----:B------:R-:W4:Y:S01]  /*a42a0*/  LDL.LU.64 R88, [R1+0x2638] ;  /* 0x0026380001587983 */ /* 0x000f220000300a00 */
[----:B---3--:R-:W-:-:S02]  /*a42b0*/  IADD3 R20, P1, R20, R6, RZ ;  /* 0x0000000614147210 */ /* 0x008fc40007f3e0ff */
[----:B------:R-:W-:-:S03]  /*a42c0*/  IADD3 R9, P2, R9, R6, RZ ;  /* 0x0000000609097210 */ /* 0x000fc60007f5e0ff */
[--C-:B------:R-:W-:Y:S02]  /*a42d0*/  IMAD.X R21, R21, 0x1, R2.reuse, P1 ;  /* 0x0000000115157824 */ /* 0x100fe400008e0602 */
[----:B------:R-:W-:Y:S01]  /*a42e0*/  IMAD.X R19, R19, 0x1, R2, P2 ;  /* 0x0000000113137824 */ /* 0x000fe200010e0602 */
[----:B------:R-:W-:Y:S04]  /*a42f0*/  STL [R1+0x3cdc], R20 ;  /* 0x003cdc1401007387 */ /* 0x000fe80000100800 */
[----:B------:R1:W-:Y:S04]  /*a4300*/  STL [R1+0x3cd8], R21 ;  /* 0x003cd81501007387 */ /* 0x0003e80000100800 */
[----:B------:R3:W-:Y:S04]  /*a4310*/  STL [R1+0x3d1c], R9 ;  /* 0x003d1c0901007387 */ /* 0x0007e80000100800 */
[----:B------:R-:W-:Y:S04]  /*a4320*/  LDGSTS.E [R3+0x3980], desc[UR60][R20.64], P0 ;  /* 0x0398000014037fae */ /* 0x000fe8000812187c */
[----:B------:R4:W-:Y:S04]  /*a4330*/  STL [R1+0x3d18], R19 ;  /* 0x003d181301007387 */ /* 0x0009e80000100800 */
[----:B-1----:R-:W4:Y:S01]  /*a4340*/  LDL.LU.64 R20, [R1+0x24c8] ;  /* 0x0024c80001147983 */ /* 0x002f220000300a00 */
[----:B------:R-:W-:-:S02]  /*a4350*/  MOV R84, R9 ;  /* 0x0000000900547202 */ /* 0x000fc40000000f00 */
[-C--:B--2---:R-:W-:Y:S01]  /*a4360*/  IADD3 R161, P1, R4, R6.reuse, RZ ;  /* 0x0000000604a17210 */ /* 0x084fe20007f3e0ff */
[----:B------:R-:W-:Y:S01]  /*a4370*/  IMAD.MOV.U32 R85, RZ, RZ, R19 ;  /* 0x000000ffff557224 */ /* 0x000fe200078e0013 */
[----:B------:R-:W2:Y:S03]  /*a4380*/  LDL.LU.64 R86, [R1+0x2490] ;  /* 0x0024900001567983 */ /* 0x000ea60000300a00 */
[----:B------:R-:W-:Y:S01]  /*a4390*/  IMAD.X R4, R5, 0x1, R2, P1 ;  /* 0x0000000105047824 */ /* 0x000fe200008e0602 */
[----:B------:R1:W-:Y:S01]  /*a43a0*/  LDGSTS.E [R3+0x3d80], desc[UR60][R84.64], P0 ;  /* 0x03d8000054037fae */ /* 0x0003e2000812187c */
[----:B------:R-:W-:-:S04]  /*a43b0*/  IADD3 R160, P1, R14, R6, RZ ;  /* 0x000000060ea07210 */ /* 0x000fc80007f3e0ff */
[----:B---3--:R-:W-:Y:S02]  /*a43c0*/  IADD3.X R9, R15, R2, RZ, P1, !PT ;  /* 0x000000020f097210 */ /* 0x008fe40000ffe4ff */
[-C--:B------:R-:W-:Y:S01]  /*a43d0*/  IADD3 R159, P1, R12, R6.reuse, RZ ;  /* 0x000000060c9f7210 */ /* 0x080fe20007f3e0ff */
[----:B------:R-:W3:Y:S04]  /*a43e0*/  LDL.LU.64 R84, [R1+0x2458] ;  /* 0x0024580001547983 */ /* 0x000ee80000300a00 */
[----:B------:R-:W-:Y:S01]  /*a43f0*/  IMAD.X R252, R13, 0x1, R2, P1 ;  /* 0x000000010dfc7824 */ /* 0x000fe200008e0602 */
[----:B------:R-:W3:Y:S01]  /*a4400*/  LDL.LU.64 R14, [R1+0x2420] ;  /* 0x00242000010e7983 */ /* 0x000ee20000300a00 */
[----:B------:R-:W-:-:S03]  /*a4410*/  IADD3 R157, P1, R10, R6, RZ ;  /* 0x000000060a9d7210 */ /* 0x000fc60007f3e0ff */
[----:B------:R-:W3:Y:S01]  /*a4420*/  LDL.LU.64 R12, [R1+0x22d8] ;  /* 0x0022d800010c7983 */ /* 0x000ee20000300a00 */
[----:B------:R-:W-:-:S03]  /*a4430*/  IADD3.X R158, R11, R2, RZ, P1, !PT ;  /* 0x000000020b9e7210 */ /* 0x000fc60000ffe4ff */
[----:B------:R-:W3:Y:S01]  /*a4440*/  LDL.LU.64 R10, [R1+0x22a8] ;  /* 0x0022a800010a7983 */ /* 0x000ee20000300a00 */
[----:B----4-:R-:W-:-:S05]  /*a4450*/  IADD3 R155, P1, R92, R6, RZ ;  /* 0x000000065c9b7210 */ /* 0x010fca0007f3e0ff */
[----:B------:R-:W-:Y:S01]  /*a4460*/  IMAD.X R156, R93, 0x1, R2, P1 ;  /* 0x000000015d9c7824 */ /* 0x000fe200008e0602 */
[----:B------:R-:W-:-:S04]  /*a4470*/  IADD3 R153, P1, R22, R6, RZ ;  /* 0x0000000616997210 */ /* 0x000fc80007f3e0ff */
[----:B------:R-:W-:Y:S02]  /*a4480*/  IADD3.X R154, R23, R2, RZ, P1, !PT ;  /* 0x00000002179a7210 */ /* 0x000fe40000ffe4ff */
[----:B------:R-:W4:Y:S01]  /*a4490*/  LDL.LU.64 R22, [R1+0x2278] ;  /* 0x0022780001167983 */ /* 0x000f220000300a00 */
[----:B------:R-:W-:-:S05]  /*a44a0*/  IADD3 R151, P1, R16, R6, RZ ;  /* 0x0000000610977210 */ /* 0x000fca0007f3e0ff */
[----:B------:R-:W-:Y:S01]  /*a44b0*/  IMAD.X R152, R17, 0x1, R2, P1 ;  /* 0x0000000111987824 */ /* 0x000fe200008e0602 */
[----:B------:R-:W-:Y:S01]  /*a44c0*/  IADD3 R149, P1, R90, R6, RZ ;  /* 0x000000065a957210 */ /* 0x000fe20007f3e0ff */
[----:B------:R-:W4:Y:S04]  /*a44d0*/  LDL.LU.64 R16, [R1+0x2248] ;  /* 0x0022480001107983 */ /* 0x000f280000300a00 */
[----:B------:R-:W4:Y:S01]  /*a44e0*/  LDL.LU.64 R96, [R1+0x2128] ;  /* 0x0021280001607983 */ /* 0x000f220000300a00 */
[----:B------:R-:W-:Y:S02]  /*a44f0*/  IADD3.X R150, R91, R2, RZ, P1, !PT ;  /* 0x000000025b967210 */ /* 0x000fe40000ffe4ff */
[----:B------:R-:W-:-:S05]  /*a4500*/  IADD3 R147, P1, R88, R6, RZ ;  /* 0x0000000658937210 */ /* 0x000fca0007f3e0ff */
[----:B------:R-:W-:Y:S02]  /*a4510*/  IMAD.X R148, R89, 0x1, R2, P1 ;  /* 0x0000000159947824 */ /* 0x000fe400008e0602 */
[----:B------:R-:W4:Y:S01]  /*a4520*/  LDL.LU.64 R88, [R1+0x2100] ;  /* 0x0021000001587983 */ /* 0x000f220000300a00 */
[----:B------:R-:W-:-:S04]  /*a4530*/  IADD3 R145, P1, R20, R6, RZ ;  /* 0x0000000614917210 */ /* 0x000fc80007f3e0ff */
[----:B------:R-:W-:Y:S02]  /*a4540*/  IADD3.X R146, R21, R2, RZ, P1, !PT ;  /* 0x0000000215927210 */ /* 0x000fe40000ffe4ff */
[----:B------:R-:W4:Y:S01]  /*a4550*/  LDL.LU.64 R20, [R1+0x20d8] ;  /* 0x0020d80001147983 */ /* 0x000f220000300a00 */
[----:B--2---:R-:W-:-:S03]  /*a4560*/  IADD3 R143, P1, R86, R6, RZ ;  /* 0x00000006568f7210 */ /* 0x004fc60007f3e0ff */
[----:B------:R-:W2:Y:S02]  /*a4570*/  LDL.LU.64 R94, [R1+0x20b0] ;  /* 0x0020b000015e7983 */ /* 0x000ea40000300a00 */
[----:B------:R-:W-:Y:S02]  /*a4580*/  IMAD.X R144, R87, 0x1, R2, P1 ;  /* 0x0000000157907824 */ /* 0x000fe400008e0602 */
[----:B------:R-:W2:Y:S01]  /*a4590*/  LDL.LU.64 R86, [R1+0x2088] ;  /* 0x0020880001567983 */ /* 0x000ea20000300a00 */
[----:B---3--:R-:W-:-:S04]  /*a45a0*/  IADD3 R141, P1, R84, R6, RZ ;  /* 0x00000006548d7210 */ /* 0x008fc80007f3e0ff */
[----:B------:R-:W-:Y:S02]  /*a45b0*/  IADD3.X R142, R85, R2, RZ, P1, !PT ;  /* 0x00000002558e7210 */ /* 0x000fe40000ffe4ff */
[----:B------:R-:W3:Y:S01]  /*a45c0*/  LDL.LU.64 R84, [R1+0x2078] ;  /* 0x0020780001547983 */ /* 0x000ee20000300a00 */
[----:B------:R-:W-:-:S03]  /*a45d0*/  IADD3 R139, P1, R14, R6, RZ ;  /* 0x000000060e8b7210 */ /* 0x000fc60007f3e0ff */
[----:B------:R-:W3:Y:S02]  /*a45e0*/  LDL.LU.64 R92, [R1+0x2070] ;  /* 0x00207000015c7983 */ /* 0x000ee40000300a00 */
[--C-:B------:R-:W-:Y:S01]  /*a45f0*/  IMAD.X R140, R15, 0x1, R2.reuse, P1 ;  /* 0x000000010f8c7824 */ /* 0x100fe200008e0602 */
[----:B------:R-:W-:Y:S01]  /*a4600*/  IADD3 R137, P1, R12, R6, RZ ;  /* 0x000000060c897210 */ /* 0x000fe20007f3e0ff */
[----:B------:R-:W3:Y:S03]  /*a4610*/  LDL.LU.64 R14, [R1+0x2068] ;  /* 0x00206800010e7983 */ /* 0x000ee60000300a00 */
[----:B------:R-:W-:Y:S02]  /*a4620*/  IADD3.X R138, R13, R2, RZ, P1, !PT ;  /* 0x000000020d8a7210 */ /* 0x000fe40000ffe4ff */
[----:B------:R-:W-:Y:S01]  /*a4630*/  IADD3 R135, P1, R10, R6, RZ ;  /* 0x000000060a877210 */ /* 0x000fe20007f3e0ff */
[----:B------:R-:W3:Y:S04]  /*a4640*/  LDL.LU.64 R12, [R1+0x2060] ;  /* 0x00206000010c7983 */ /* 0x000ee80000300a00 */
[----:B------:R-:W-:-:S02]  /*a4650*/  IMAD.X R136, R11, 0x1, R2, P1 ;  /* 0x000000010b887824 */ /* 0x000fc400008e0602 */
[----:B------:R-:W3:Y:S04]  /*a4660*/  LDL.LU.64 R10, [R1+0x2058] ;  /* 0x00205800010a7983 */ /* 0x000ee80000300a00 */
[----:B------:R-:W3:Y:S01]  /*a4670*/  LDL.LU.64 R90, [R1+0x1fb0] ;  /* 0x001fb000015a7983 */ /* 0x000ee20000300a00 */
[----:B----4-:R-:W-:-:S04]  /*a4680*/  IADD3 R133, P1, R22, R6, RZ ;  /* 0x0000000616857210 */ /* 0x010fc80007f3e0ff */
[----:B------:R-:W-:Y:S02]  /*a4690*/  IADD3.X R134, R23, R2, RZ, P1, !PT ;  /* 0x0000000217867210 */ /* 0x000fe40000ffe4ff */
[----:B------:R-:W4:Y:S01]  /*a46a0*/  LDL.LU.64 R22, [R1+0x2050] ;  /* 0x0020500001167983 */ /* 0x000f220000300a00 */
        /* <DEDUP_REMOVED lines=8> */
[----:B------:R-:W-:-:S04]  /*a4730*/  IADD3 R125, P1, R20, R6, RZ ;  /* 0x00000006147d7210 */ /* 0x000fc80007f3e0ff */
[----:B------:R-:W-:Y:S02]  /*a4740*/  IADD3.X R126, R21, R2, RZ, P1, !PT ;  /* 0x00000002157e7210 */ /* 0x000fe40000ffe4ff */
[----:B------:R-:W4:Y:S01]  /*a4750*/  LDL.LU.64 R20, [R1+0x2038] ;  /* 0x0020380001147983 */ /* 0x000f220000300a00 */
[----:B--2---:R-:W-:-:S05]  /*a4760*/  IADD3 R123, P1, R94, R6, RZ ;  /* 0x000000065e7b7210 */ /* 0x004fca0007f3e0ff */
[----:B------:R-:W-:Y:S01]  /*a4770*/  IMAD.X R124, R95, 0x1, R2, P1 ;  /* 0x000000015f7c7824 */ /* 0x000fe200008e0602 */
[----:B------:R-:W-:-:S04]  /*a4780*/  IADD3 R121, P1, R86, R6, RZ ;  /* 0x0000000656797210 */ /* 0x000fc80007f3e0ff */
[----:B------:R-:W-:Y:S02]  /*a4790*/  IADD3.X R122, R87, R2, RZ, P1, !PT ;  /* 0x00000002577a7210 */ /* 0x000fe40000ffe4ff */
[----:B------:R-:W2:Y:S01]  /*a47a0*/  LDL.LU.64 R86, [R1+0x2030] ;  /* 0x0020300001567983 */ /* 0x000ea20000300a00 */
[----:B---3--:R-:W-:-:S05]  /*a47b0*/  IADD3 R119, P1, R84, R6, RZ ;  /* 0x0000000654777210 */ /* 0x008fca0007f3e0ff */
[----:B------:R-:W-:Y:S01]  /*a47c0*/  IMAD.X R120, R85, 0x1, R2, P1 ;  /* 0x0000000155787824 */ /* 0x000fe200008e0602 */
[----:B------:R-:W-:Y:S01]  /*a47d0*/  IADD3 R117, P1, R92, R6, RZ ;  /* 0x000000065c757210 */ /* 0x000fe20007f3e0ff */
[----:B------:R-:W3:Y:S03]  /*a47e0*/  LDL.LU.64 R84, [R1+0x2028] ;  /* 0x0020280001547983 */ /* 0x000ee60000300a00 */
[----:B------:R-:W-:Y:S02]  /*a47f0*/  IADD3.X R118, R93, R2, RZ, P1, !PT ;  /* 0x000000025d767210 */ /* 0x000fe40000ffe4ff */
[----:B------:R-:W-:-:S05]  /*a4800*/  IADD3 R115, P1, R14, R6, RZ ;  /* 0x000000060e737210 */ /* 0x000fca0007f3e0ff */
[--C-:B------:R-:W-:Y:S01]  /*a4810*/  IMAD.X R116, R15, 0x1, R2.reuse, P1 ;  /* 0x000000010f747824 */ /* 0x100fe200008e0602 */
[----:B------:R-:W-:Y:S01]  /*a4820*/  IADD3 R113, P1, R12, R6, RZ ;  /* 0x000000060c717210 */ /* 0x000fe20007f3e0ff */
[----:B------:R-:W3:Y:S03]  /*a4830*/  LDL.LU.64 R14, [R1+0x2020] ;  /* 0x00202000010e7983 */ /* 0x000ee60000300a00 */
[----:B------:R-:W-:Y:S02]  /*a4840*/  IADD3.X R114, R13, R2, RZ, P1, !PT ;  /* 0x000000020d727210 */ /* 0x000fe40000ffe4ff */
[-C--:B------:R-:W-:Y:S01]  /*a4850*/  IADD3 R111, P1, R10, R6.reuse, RZ ;  /* 0x000000060a6f7210 */ /* 0x080fe20007f3e0ff */
[----:B------:R-:W3:Y:S04]  /*a4860*/  LDL.LU.64 R12, [R1+0x2018] ;  /* 0x00201800010c7983 */ /* 0x000ee80000300a00 */
[----:B------:R-:W-:Y:S01]  /*a4870*/  IMAD.X R112, R11, 0x1, R2, P1 ;  /* 0x000000010b707824 */ /* 0x000fe200008e0602 */
[----:B------:R-:W-:-:S04]  /*a4880*/  IADD3 R10, P1, R90, R6, RZ ;  /* 0x000000065a0a7210 */ /* 0x000fc80007f3e0ff */
[----:B------:R-:W-:Y:S02]  /*a4890*/  IADD3.X R11, R91, R2, RZ, P1, !PT ;  /* 0x000000025b0b7210 */ /* 0x000fe40000ffe4ff */
[----:B----4-:R-:W-:-:S05]  /*a48a0*/  IADD3 R109, P1, R22, R6, RZ ;  /* 0x00000006166d7210 */ /* 0x010fca0007f3e0ff */
[----:B------:R-:W-:Y:S02]  /*a48b0*/  IMAD.X R110, R23, 0x1, R2, P1 ;  /* 0x00000001176e7824 */ /* 0x000fe400008e0602 */
[----:B------:R-:W4:Y:S01]  /*a48c0*/  LDL.LU.64 R22, [R1+0x2010] ;  /* 0x0020100001167983 */ /* 0x000f220000300a00 */
[----:B------:R-:W-:-:S04]  /*a48d0*/  IADD3 R107, P1, R16, R6, RZ ;  /* 0x00000006106b7210 */ /* 0x000fc80007f3e0ff */
[----:B------:R-:W-:Y:S02]  /*a48e0*/  IADD3.X R108, R17, R2, RZ, P1, !PT ;  /* 0x00000002116c7210 */ /* 0x000fe40000ffe4ff */
[----:B------:R-:W-:-:S05]  /*a48f0*/  IADD3 R16, P1, R88, R6, RZ ;  /* 0x0000000658107210 */ /* 0x000fca0007f3e0ff */
[----:B------:R-:W-:Y:S01]  /*a4900*/  IMAD.X R17, R89, 0x1, R2, P1 ;  /* 0x0000000159117824 */ /* 0x000fe200008e0602 */
[----:B------:R-:W-:-:S04]  /*a4910*/  IADD3 R105, P1, R20, R6, RZ ;  /* 0x0000000614697210 */ /* 0x000fc80007f3e0ff */
[----:B------:R-:W-:Y:S02]  /*a4920*/  IADD3.X R106, R21, R2, RZ, P1, !PT ;  /* 0x00000002156a7210 */ /* 0x000fe40000ffe4ff */
[----:B------:R-:W4:Y:S04]  /*a4930*/  LDL.LU.64 R20, [R1+0x2008] ;  /* 0x0020080001147983 */ /* 0x000f280000300a00 */
[----:B------:R-:W4:Y:S04]  /*a4940*/  LDL.LU.64 R90, [R1+0x2000] ;  /* 0x00200000015a7983 */ /* 0x000f280000300a00 */
[----:B------:R-:W4:Y:S04]  /*a4950*/  LDL.LU.64 R186, [R1+0x1ff8] ;  /* 0x001ff80001ba7983 */ /* 0x000f280000300a00 */
[----:B------:R-:W4:Y:S01]  /*a4960*/  LDL.LU.64 R88, [R1+0x1ff0] ;  /* 0x001ff00001587983 */ /* 0x000f220000300a00 */
[----:B--2---:R-:W-:-:S05]  /*a4970*/  IADD3 R103, P1, R86, R6, RZ ;  /* 0x0000000656677210 */ /* 0x004fca0007f3e0ff */
[----:B------:R-:W-:Y:S01]  /*a4980*/  IMAD.X R104, R87, 0x1, R2, P1 ;  /* 0x0000000157687824 */ /* 0x000fe200008e0602 */
[----:B---3--:R-:W-:-:S04]  /*a4990*/  IADD3 R101, P1, R84, R6, RZ ;  /* 0x0000000654657210 */ /* 0x008fc80007f3e0ff */
[----:B------:R-:W-:Y:S02]  /*a49a0*/  IADD3.X R102, R85, R2, RZ, P1, !PT ;  /* 0x0000000255667210 */ /* 0x000fe40000ffe4ff */
[----:B------:R-:W-:-:S05]  /*a49b0*/  IADD3 R99, P1, R14, R6, RZ ;  /* 0x000000060e637210 */ /* 0x000fca0007f3e0ff */
[----:B------:R-:W-:Y:S01]  /*a49c0*/  IMAD.X R100, R15, 0x1, R2, P1 ;  /* 0x000000010f647824 */ /* 0x000fe200008e0602 */
[----:B------:R-:W-:-:S04]  /*a49d0*/  IADD3 R14, P1, R12, R6, RZ ;  /* 0x000000060c0e7210 */ /* 0x000fc80007f3e0ff */
[----:B------:R-:W-:Y:S02]  /*a49e0*/  IADD3.X R15, R13, R2, RZ, P1, !PT ;  /* 0x000000020d0f7210 */ /* 0x000fe40000ffe4ff */
[----:B------:R-:W2:Y:S04]  /*a49f0*/  LDL.LU.64 R12, [R1+0x1fe8] ;  /* 0x001fe800010c7983 */ /* 0x000ea80000300a00 */
[----:B------:R-:W3:Y:S04]  /*a4a00*/  LDL.LU.64 R86, [R1+0x1fe0] ;  /* 0x001fe00001567983 */ /* 0x000ee80000300a00 */
[----:B------:R-:W3:Y:S01]  /*a4a10*/  LDL.LU.64 R84, [R1+0x1fd8] ;  /* 0x001fd80001547983 */ /* 0x000ee20000300a00 */
[----:B----4-:R-:W-:-:S05]  /*a4a20*/  IADD3 R97, P1, R22, R6, RZ ;  /* 0x0000000616617210 */ /* 0x010fca0007f3e0ff */
[----:B------:R-:W-:Y:S02]  /*a4a30*/  IMAD.X R98, R23, 0x1, R2, P1 ;  /* 0x0000000117627824 */ /* 0x000fe400008e0602 */
[----:B------:R-:W1:Y:S01]  /*a4a40*/  LDL.LU.64 R22, [R1+0x1fd0] ;  /* 0x001fd00001167983 */ /* 0x000e620000300a00 */
[----:B------:R-:W-:-:S04]  /*a4a50*/  IADD3 R95, P1, R20, R6, RZ ;  /* 0x00000006145f7210 */ /* 0x000fc80007f3e0ff */
[----:B------:R-:W-:Y:S02]  /*a4a60*/  IADD3.X R96, R21, R2, RZ, P1, !PT ;  /* 0x0000000215607210 */ /* 0x000fe40000ffe4ff */
[----:B------:R-:W4:Y:S04]  /*a4a70*/  LDL.LU.64 R20, [R1+0x1fc8] ;  /* 0x001fc80001147983 */ /* 0x000f280000300a00 */
[----:B------:R-:W4:Y:S04]  /*a4a80*/  LDL.LU.64 R182, [R1+0x1fc0] ;  /* 0x001fc00001b67983 */ /* 0x000f280000300a00 */
[----:B------:R-:W4:Y:S01]  /*a4a90*/  LDL.LU.64 R178, [R1+0x1fb8] ;  /* 0x001fb80001b27983 */ /* 0x000f220000300a00 */
[----:B------:R-:W-:-:S05]  /*a4aa0*/  IADD3 R93, P1, R90, R6, RZ ;  /* 0x000000065a5d7210 */ /* 0x000fca0007f3e0ff */
[----:B------:R-:W-:Y:S01]  /*a4ab0*/  IMAD.X R94, R91, 0x1, R2, P1 ;  /* 0x000000015b5e7824 */ /* 0x000fe200008e0602 */
[----:B------:R-:W-:-:S04]  /*a4ac0*/  IADD3 R91, P1, R186, R6, RZ ;  /* 0x00000006ba5b7210 */ /* 0x000fc80007f3e0ff */
[----:B------:R-:W-:Y:S02]  /*a4ad0*/  IADD3.X R92, R187, R2, RZ, P1, !PT ;  /* 0x00000002bb5c7210 */ /* 0x000fe40000ffe4ff */
[-C--:B------:R-:W-:Y:S01]  /*a4ae0*/  IADD3 R5, P1, R88, R6.reuse, RZ ;  /* 0x0000000658057210 */ /* 0x080fe20007f3e0ff */
[----:B------:R-:W4:Y:S04]  /*a4af0*/  LDL.LU.64 R186, [R1+0x4c40] ;  /* 0x004c400001ba7983 */ /* 0x000f280000300a00 */
[----:B------:R-:W-:Y:S01]  /*a4b00*/  IMAD.X R90, R89, 0x1, R2, P1 ;  /* 0x00000001595a7824 */ /* 0x000fe200008e0602 */
[----:B--2---:R-:W-:-:S04]  /*a4b10*/  IADD3 R88, P1, R12, R6, RZ ;  /* 0x000000060c587210 */ /* 0x004fc80007f3e0ff */
[----:B------:R-:W-:Y:S02]  /*a4b20*/  IADD3.X R89, R13, R2, RZ, P1, !PT ;  /* 0x000000020d597210 */ /* 0x000fe40000ffe4ff */
[----:B---3--:R-:W-:-:S05]  /*a4b30*/  IADD3 R12, P1, R86, R6, RZ ;  /* 0x00000006560c7210 */ /* 0x008fca0007f3e0ff */
[----:B------:R-:W-:Y:S01]  /*a4b40*/  IMAD.X R13, R87, 0x1, R2, P1 ;  /* 0x00000001570d7824 */ /* 0x000fe200008e0602 */
[----:B------:R-:W-:-:S04]  /*a4b50*/  IADD3 R86, P1, R84, R6, RZ ;  /* 0x0000000654567210 */ /* 0x000fc80007f3e0ff */
[----:B------:R-:W-:Y:S02]  /*a4b60*/  IADD3.X R87, R85, R2, RZ, P1, !PT ;  /* 0x0000000255577210 */ /* 0x000fe40000ffe4ff */
[----:B-1----:R-:W-:-:S05]  /*a4b70*/  IADD3 R84, P1, R22, R6, RZ ;  /* 0x0000000616547210 */ /* 0x002fca0007f3e0ff */
[----:B------:R-:W-:Y:S01]  /*a4b80*/  IMAD.X R85, R23, 0x1, R2, P1 ;  /* 0x0000000117557824 */ /* 0x000fe200008e0602 */
[----:B----4-:R-:W-:-:S04]  /*a4b90*/  IADD3 R23, P1, R20, R6, RZ ;  /* 0x0000000614177210 */ /* 0x010fc80007f3e0ff */
[----:B------:R-:W-:Y:S02]  /*a4ba0*/  IADD3.X R83, R21, R2, RZ, P1, !PT ;  /* 0x0000000215537210 */ /* 0x000fe40000ffe4ff */
[----:B------:R-:W-:-:S05]  /*a4bb0*/  IADD3 R21, P1, R182, R6, RZ ;  /* 0x00000006b6157210 */ /* 0x000fca0007f3e0ff */
[----:B------:R-:W-:Y:S01]  /*a4bc0*/  IMAD.X R22, R183, 0x1, R2, P1 ;  /* 0x00000001b7167824 */ /* 0x000fe200008e0602 */
[----:B------:R-:W-:Y:S01]  /*a4bd0*/  IADD3 R19, P1, R178, R6, RZ ;  /* 0x00000006b2137210 */ /* 0x000fe20007f3e0ff */
[----:B------:R-:W-:Y:S02]  /*a4be0*/  IMAD.MOV.U32 R178, RZ, RZ, R160 ;  /* 0x000000ffffb27224 */ /* 0x000fe400078e00a0 */
[----:B------:R-:W-:Y:S02]  /*a4bf0*/  IMAD.MOV.U32 R160, RZ, RZ, R159 ;  /* 0x000000ffffa07224 */ /* 0x000fe400078e009f */
        /* <DEDUP_REMOVED lines=27> */
[----:B------:R-:W-:-:S02]  /*a4db0*/  MOV R132, R131 ;  /* 0x0000008300847202 */ /* 0x000fc40000000f00 */
[----:B------:R-:W-:Y:S01]  /*a4dc0*/  IADD3.X R20, R179, R2, RZ, P1, !PT ;  /* 0x00000002b3147210 */ /* 0x000fe20000ffe4ff */
[----:B------:R-:W-:Y:S01]  /*a4dd0*/  IMAD.MOV.U32 R182, RZ, RZ, R161 ;  /* 0x000000ffffb67224 */ /* 0x000fe200078e00a1 */
[----:B------:R-:W-:Y:S01]  /*a4de0*/  MOV R183, R4 ;  /* 0x0000000400b77202 */ /* 0x000fe20000000f00 */
[----:B------:R-:W-:Y:S01]  /*a4df0*/  IMAD.MOV.U32 R131, RZ, RZ, R130 ;  /* 0x000000ffff837224 */ /* 0x000fe200078e0082 */
[----:B------:R-:W-:Y:S02]  /*a4e00*/  MOV R179, R9 ;  /* 0x0000000900b37202 */ /* 0x000fe40000000f00 */
[----:B------:R-:W-:Y:S02]  /*a4e10*/  MOV R130, R129 ;  /* 0x0000008100827202 */ /* 0x000fe40000000f00 */
[----:B------:R-:W-:Y:S01]  /*a4e20*/  MOV R161, R252 ;  /* 0x000000fc00a17202 */ /* 0x000fe20000000f00 */
[----:B------:R-:W-:Y:S01]  /*a4e30*/  IMAD.MOV.U32 R129, RZ, RZ, R128 ;  /* 0x000000ffff817224 */ /* 0x000fe200078e0080 */
[----:B------:R-:W-:Y:S01]  /*a4e40*/  MOV R128, R127 ;  /* 0x0000007f00807202 */ /* 0x000fe20000000f00 */
[----:B------:R-:W-:Y:S01]  /*a4e50*/  IMAD.MOV.U32 R127, RZ, RZ, R126 ;  /* 0x000000ffff7f7224 */ /* 0x000fe200078e007e */
[----:B------:R-:W-:Y:S01]  /*a4e60*/  STL.64 [R1+0x2838], R182 ;  /* 0x002838b601007387 */ /* 0x000fe20000100a00 */
[----:B------:R-:W-:-:S03]  /*a4e70*/  MOV R126, R125 ;  /* 0x0000007d007e7202 */ /* 0x000fc60000000f00 */
[----:B------:R-:W-:Y:S01]  /*a4e80*/  STL.64 [R1+0x27f8], R178 ;  /* 0x0027f8b201007387 */ /* 0x000fe20000100a00 */
[----:B------:R-:W-:-:S03]  /*a4e90*/  IMAD.MOV.U32 R125, RZ, RZ, R124 ;  /* 0x000000ffff7d7224 */ /* 0x000fc600078e007c */
        /* <DEDUP_REMOVED lines=86> */
[----:B------:R-:W-:-:S03]  /*a5400*/  IMAD.MOV.U32 R90, RZ, RZ, R88 ;  /* 0x000000ffff5a7224 */ /* 0x000fc600078e0058 */
[----:B------:R-:W-:Y:S04]  /*a5410*/  LDGSTS.E [R3+0x20580], desc[UR60][R130.64], P0 ;  /* 0x2058000082037fae */ /* 0x000fe8000812187c */
[----:B------:R-:W-:Y:S01]  /*a5420*/  STL.64 [R1+0x2010], R98 ;  /* 0x0020106201007387 */ /* 0x000fe20000100a00 */
[----:B------:R-:W-:Y:S01]  /*a5430*/  MOV R91, R89 ;  /* 0x00000059005b7202 */ /* 0x000fe20000000f00 */
[----:B------:R-:W-:Y:S02]  /*a5440*/  IMAD.MOV.U32 R88, RZ, RZ, R86 ;  /* 0x000000ffff587224 */ /* 0x000fe400078e0056 */
[----:B------:R-:W-:Y:S04]  /*a5450*/  LDGSTS.E [R3+0x20980], desc[UR60][R128.64], P0 ;  /* 0x2098000080037fae */ /* 0x000fe8000812187c */
[----:B------:R-:W-:Y:S01]  /*a5460*/  STL.64 [R1+0x2008], R96 ;  /* 0x0020086001007387 */ /* 0x000fe20000100a00 */
[----:B------:R-:W-:-:S03]  /*a5470*/  IMAD.MOV.U32 R86, RZ, RZ, R84 ;  /* 0x000000ffff567224 */ /* 0x000fc600078e0054 */
[----:B------:R-:W-:Y:S04]  /*a5480*/  LDGSTS.E [R3+0x20d80], desc[UR60][R126.64], P0 ;  /* 0x20d800007e037fae */ /* 0x000fe8000812187c */
[----:B------:R-:W-:Y:S01]  /*a5490*/  STL.64 [R1+0x2000], R94 ;  /* 0x0020005e01007387 */ /* 0x000fe20000100a00 */
[----:B------:R-:W-:Y:S01]  /*a54a0*/  MOV R89, R87 ;  /* 0x0000005700597202 */ /* 0x000fe20000000f00 */
[----:B------:R-:W-:Y:S02]  /*a54b0*/  IMAD.MOV.U32 R84, RZ, RZ, R23 ;  /* 0x000000ffff547224 */ /* 0x000fe400078e0017 */
[----:B------:R-:W-:Y:S04]  /*a54c0*/  LDGSTS.E [R3+0x21180], desc[UR60][R124.64], P0 ;  /* 0x211800007c037fae */ /* 0x000fe8000812187c */
[----:B------:R-:W-:Y:S01]  /*a54d0*/  STL.64 [R1+0x1ff8], R92 ;  /* 0x001ff85c01007387 */ /* 0x000fe20000100a00 */
[----:B------:R-:W-:Y:S01]  /*a54e0*/  MOV R87, R85 ;  /* 0x0000005500577202 */ /* 0x000fe20000000f00 */
[----:B------:R-:W-:-:S02]  /*a54f0*/  IMAD.MOV.U32 R23, RZ, RZ, R22 ;  /* 0x000000ffff177224 */ /* 0x000fc400078e0016 */
[----:B------:R-:W-:Y:S04]  /*a5500*/  LDGSTS.E [R3+0x21580], desc[UR60][R122.64], P0 ;  /* 0x215800007a037fae */ /* 0x000fe8000812187c */
[----:B------:R3:W-:Y:S01]  /*a5510*/  STL.64 [R1+0x1ff0], R4 ;  /* 0x001ff00401007387 */ /* 0x0007e20000100a00 */
[----:B------:R-:W-:Y:S02]  /*a5520*/  MOV R85, R83 ;  /* 0x0000005300557202 */ /* 0x000fe40000000f00 */
[----:B------:R-:W-:Y:S01]  /*a5530*/  MOV R22, R21 ;  /* 0x0000001500167202 */ /* 0x000fe20000000f00 */
[----:B------:R-:W-:Y:S04]  /*a5540*/  LDGSTS.E [R3+0x21980], desc[UR60][R120.64], P0 ;  /* 0x2198000078037fae */ /* 0x000fe8000812187c */
[----:B------:R-:W-:Y:S01]  /*a5550*/  STL.64 [R1+0x1fe8], R90 ;  /* 0x001fe85a01007387 */ /* 0x000fe20000100a00 */
[----:B------:R-:W-:-:S03]  /*a5560*/  IMAD.MOV.U32 R21, RZ, RZ, R20 ;  /* 0x000000ffff157224 */ /* 0x000fc600078e0014 */
        /* <DEDUP_REMOVED lines=27> */
[----:B------:R-:W4:Y:S04]  /*a5720*/  LDL.LU R19, [R1+0x3950] ;  /* 0x0039500001137983 */ /* 0x000f280000300800 */
[----:B------:R-:W-:Y:S04]  /*a5730*/  LDGSTS.E [R3+0x26580], desc[UR60][R12.64], P0 ;  /* 0x265800000c037fae */ /* 0x000fe8000812187c */
[----:B--2---:R-:W2:Y:S04]  /*a5740*/  LDL.LU R14, [R1+0x3990] ;  /* 0x00399000010e7983 */ /* 0x004ea80000300800 */
[----:B------:R-:W2:Y:S04]  /*a5750*/  LDL.LU R15, [R1+0x39d4] ;  /* 0x0039d400010f7983 */ /* 0x000ea80000300800 */
[----:B------:R-:W-:Y:S04]  /*a5760*/  LDGSTS.E [R3+0x26980], desc[UR60][R88.64], P0 ;  /* 0x2698000058037fae */ /* 0x000fe8000812187c */
[----:B------:R-:W-:Y:S04]  /*a5770*/  LDGSTS.E [R3+0x26d80], desc[UR60][R86.64], P0 ;  /* 0x26d8000056037fae */ /* 0x000fe8000812187c */
[----:B------:R-:W-:Y:S04]  /*a5780*/  LDGSTS.E [R3+0x27180], desc[UR60][R84.64], P0 ;  /* 0x2718000054037fae */ /* 0x000fe8000812187c */
[----:B---3--:R-:W3:Y:S04]  /*a5790*/  LDL.LU R4, [R1+0x3a14] ;  /* 0x003a140001047983 */ /* 0x008ee80000300800 */
[----:B------:R-:W3:Y:S04]  /*a57a0*/  LDL.LU R16, [R1+0x39d0] ;  /* 0x0039d00001107983 */ /* 0x000ee80000300800 */
        /* <DEDUP_REMOVED lines=14> */
[----:B------:R-:W-:Y:S01]  /*a5890*/  IMAD.X R19, R19, 0x1, R2, P1 ;  /* 0x0000000113137824 */ /* 0x000fe200008e0602 */
[----:B------:R-:W-:Y:S04]  /*a58a0*/  STL [R1+0x3954], R17 ;  /* 0x0039541101007387 */ /* 0x000fe80000100800 */
[----:B------:R-:W-:Y:S01]  /*a58b0*/  STL [R1+0x3994], R9 ;  /* 0x0039940901007387 */ /* 0x000fe20000100800 */
[----:B--2---:R-:W-:-:S03]  /*a58c0*/  IADD3.X R14, R14, R2, RZ, P2, !PT ;  /* 0x000000020e0e7210 */ /* 0x004fc600017fe4ff */
[----:B------:R1:W-:Y:S01]  /*a58d0*/  STL [R1+0x3950], R19 ;  /* 0x0039501301007387 */ /* 0x0003e20000100800 */
[----:B------:R-:W-:Y:S01]  /*a58e0*/  MOV R23, R19 ;  /* 0x0000001300177202 */ /* 0x000fe20000000f00 */
[----:B------:R-:W-:Y:S01]  /*a58f0*/  IMAD.MOV.U32 R22, RZ, RZ, R17 ;  /* 0x000000ffff167224 */ /* 0x000fe200078e0011 */
[-C--:B------:R-:W-:Y:S02]  /*a5900*/  IADD3 R15, P1, R15, R6.reuse, RZ ;  /* 0x000000060f0f7210 */ /* 0x080fe40007f3e0ff */
[----:B---3--:R-:W-:Y:S02]  /*a5910*/  IADD3 R4, P2, R4, R6, RZ ;  /* 0x0000000604047210 */ /* 0x008fe40007f5e0ff */
[----:B------:R2:W-:Y:S04]  /*a5920*/  LDGSTS.E [R3+0x200], desc[UR60][R22.64], P0 ;  /* 0x0020000016037fae */ /* 0x0005e8000812187c */
[----:B-1----:R-:W3:Y:S04]  /*a5930*/  LDL.LU R19, [R1+0x3ad0] ;  /* 0x003ad00001137983 */ /* 0x002ee80000300800 */
[----:B------:R1:W-:Y:S04]  /*a5940*/  STL [R1+0x3990], R14 ;  /* 0x0039900e01007387 */ /* 0x0003e80000100800 */
[----:B------:R-:W3:Y:S01]  /*a5950*/  LDL.LU R17, [R1+0x3b10] ;  /* 0x003b100001117983 */ /* 0x000ee20000300800 */
[----:B------:R-:W-:Y:S01]  /*a5960*/  IMAD.X R16, R16, 0x1, R2, P1 ;  /* 0x0000000110107824 */ /* 0x000fe200008e0602 */
[----:B----4-:R-:W-:Y:S01]  /*a5970*/  IADD3.X R12, R12, R2, RZ, P2, !PT ;  /* 0x000000020c0c7210 */ /* 0x010fe200017fe4ff */
[----:B--2---:R-:W-:Y:S01]  /*a5980*/  IMAD.MOV.U32 R22, RZ, RZ, R9 ;  /* 0x000000ffff167224 */ /* 0x004fe200078e0009 */
[----:B------:R-:W-:Y:S01]  /*a5990*/  MOV R23, R14 ;  /* 0x0000000e00177202 */ /* 0x000fe20000000f00 */
[----:B------:R-:W2:Y:S04]  /*a59a0*/  LDL.LU R9, [R1+0x3b54] ;  /* 0x003b540001097983 */ /* 0x000ea80000300800 */
[----:B-1----:R-:W4:Y:S04]  /*a59b0*/  LDL.LU R14, [R1+0x3ba4] ;  /* 0x003ba400010e7983 */ /* 0x002f280000300800 */
[----:B------:R1:W-:Y:S04]  /*a59c0*/  STL [R1+0x39d4], R15 ;  /* 0x0039d40f01007387 */ /* 0x0003e80000100800 */
[----:B------:R1:W-:Y:S04]  /*a59d0*/  STL [R1+0x39d0], R16 ;  /* 0x0039d01001007387 */ /* 0x0003e80000100800 */
[----:B------:R1:W-:Y:S04]  /*a59e0*/  LDGSTS.E [R3+0x600], desc[UR60][R22.64], P0 ;  /* 0x0060000016037fae */ /* 0x0003e8000812187c */
[----:B------:R1:W-:Y:S04]  /*a59f0*/  STL [R1+0x3a14], R4 ;  /* 0x003a140401007387 */ /* 0x0003e80000100800 */
[----:B------:R1:W-:Y:S02]  /*a5a00*/  STL [R1+0x3a10], R12 ;  /* 0x003a100c01007387 */ /* 0x0003e40000100800 */
[----:B-1----:R-:W-:-:S02]  /*a5a10*/  IMAD.MOV.U32 R22, RZ, RZ, R15 ;  /* 0x000000ffff167224 */ /* 0x002fc400078e000f */
[----:B------:R-:W4:Y:S01]  /*a5a20*/  LDL.LU R15, [R1+0x3b50] ;  /* 0x003b5000010f7983 */ /* 0x000f220000300800 */
[----:B------:R-:W-:-:S03]  /*a5a30*/  MOV R23, R16 ;  /* 0x0000001000177202 */ /* 0x000fc60000000f00 */
[----:B------:R-:W4:Y:S01]  /*a5a40*/  LDL.LU R16, [R1+0x3ba0] ;  /* 0x003ba00001107983 */ /* 0x000f220000300800 */
[-C--:B------:R-:W-:Y:S02]  /*a5a50*/  IADD3 R5, P1, R5, R6.reuse, RZ ;  /* 0x0000000605057210 */ /* 0x080fe40007f3e0ff */
[----:B------:R-:W-:Y:S01]  /*a5a60*/  IADD3 R20, P2, R20, R6, RZ ;  /* 0x0000000614147210 */ /* 0x000fe20007f5e0ff */
[----:B------:R1:W-:Y:S02]  /*a5a70*/  LDGSTS.E [R3+0xa00], desc[UR60][R22.64], P0 ;  /* 0x00a0000016037fae */ /* 0x0003e4000812187c */
[----:B------:R-:W-:Y:S01]  /*a5a80*/  IMAD.X R13, R13, 0x1, R2, P1 ;  /* 0x000000010d0d7824 */ /* 0x000fe200008e0602 */
[----:B------:R-:W-:Y:S01]  /*a5a90*/  IADD3.X R21, R21, R2, RZ, P2, !PT ;  /* 0x0000000215157210 */ /* 0x000fe200017fe4ff */
        /* <DEDUP_REMOVED lines=8> */
[----:B------:R-:W-:Y:S01]  /*a5b20*/  STL [R1+0x3a90], R21 ;  /* 0x003a901501007387 */ /* 0x000fe20000100800 */
[----:B-1----:R-:W-:-:S03]  /*a5b30*/  IMAD.MOV.U32 R22, RZ, RZ, R5 ;  /* 0x000000ffff167224 */ /* 0x002fc600078e0005 */
[----:B------:R-:W4:Y:S01]  /*a5b40*/  LDL.LU R5, [R1+0x3be0] ;  /* 0x003be00001057983 */ /* 0x000f220000300800 */
[----:B------:R-:W-:-:S03]  /*a5b50*/  MOV R23, R13 ;  /* 0x0000000d00177202 */ /* 0x000fc60000000f00 */
[----:B------:R-:W4:Y:S01]  /*a5b60*/  LDL.LU R13, [R1+0x3c20] ;  /* 0x003c2000010d7983 */ /* 0x000f220000300800 */
[-C--:B------:R-:W-:Y:S02]  /*a5b70*/  IADD3 R10, P1, R10, R6.reuse, RZ ;  /* 0x000000060a0a7210 */ /* 0x080fe40007f3e0ff */
[----:B------:R-:W-:Y:S01]  /*a5b80*/  IADD3 R11, P2, R11, R6, RZ ;  /* 0x000000060b0b7210 */ /* 0x000fe20007f5e0ff */
[----:B------:R1:W-:Y:S04]  /*a5b90*/  LDGSTS.E [R3+0x1200], desc[UR60][R22.64], P0 ;  /* 0x0120000016037fae */ /* 0x0003e8000812187c */
[----:B------:R3:W-:Y:S04]  /*a5ba0*/  STL [R1+0x3ad4], R10 ;  /* 0x003ad40a01007387 */ /* 0x0007e80000100800 */
[----:B------:R-:W-:Y:S01]  /*a5bb0*/  LDGSTS.E [R3+0x1600], desc[UR60][R20.64], P0 ;  /* 0x0160000014037fae */ /* 0x000fe2000812187c */
[----:B-1----:R-:W-:-:S02]  /*a5bc0*/  IMAD.MOV.U32 R22, RZ, RZ, R10 ;  /* 0x000000ffff167224 */ /* 0x002fc400078e000a */
[----:B---3--:R-:W-:Y:S01]  /*a5bd0*/  IMAD.X R19, R19, 0x1, R2, P1 ;  /* 0x0000000113137824 */ /* 0x008fe200008e0602 */
[----:B------:R-:W-:-:S04]  /*a5be0*/  IADD3.X R17, R17, R2, RZ, P2, !PT ;  /* 0x0000000211117210 */ /* 0x000fc800017fe4ff */
[----:B------:R-:W-:Y:S04]  /*a5bf0*/  STL [R1+0x3ad0], R19 ;  /* 0x003ad01301007387 */ /* 0x000fe80000100800 */
[----:B------:R1:W-:Y:S01]  /*a5c00*/  STL [R1+0x3b14], R11 ;  /* 0x003b140b01007387 */ /* 0x0003e20000100800 */
[----:B------:R-:W-:-:S03]  /*a5c10*/  MOV R23, R19 ;  /* 0x0000001300177202 */ /* 0x000fc60000000f00 */
[----:B------:R-:W3:Y:S04]  /*a5c20*/  LDL.LU R20, [R1+0x3c64] ;  /* 0x003c640001147983 */ /* 0x000ee80000300800 */
[----:B------:R-:W-:Y:S04]  /*a5c30*/  STL [R1+0x3b10], R17 ;  /* 0x003b101101007387 */ /* 0x000fe80000100800 */
[----:B------:R-:W3:Y:S04]  /*a5c40*/  LDL.LU R10, [R1+0x3ca4] ;  /* 0x003ca400010a7983 */ /* 0x000ee80000300800 */
[----:B------:R1:W-:Y:S04]  /*a5c50*/  LDGSTS.E [R3+0x1a00], desc[UR60][R22.64], P0 ;  /* 0x01a0000016037fae */ /* 0x0003e8000812187c */
[----:B------:R-:W3:Y:S01]  /*a5c60*/  LDL.LU R21, [R1+0x3c60] ;  /* 0x003c600001157983 */ /* 0x000ee20000300800 */
[----:B--2---:R-:W-:Y:S01]  /*a5c70*/  IADD3 R9, P1, R9, R6, RZ ;  /* 0x0000000609097210 */ /* 0x004fe20007f3e0ff */
[----:B-1----:R-:W-:-:S02]  /*a5c80*/  IMAD.MOV.U32 R22, RZ, RZ, R11 ;  /* 0x000000ffff167224 */ /* 0x002fc400078e000b */
[----:B------:R-:W2:Y:S01]  /*a5c90*/  LDL.LU R11, [R1+0x3ca0] ;  /* 0x003ca000010b7983 */ /* 0x000ea20000300800 */
[----:B------:R-:W-:Y:S02]  /*a5ca0*/  MOV R23, R17 ;  /* 0x0000001100177202 */ /* 0x000fe40000000f00 */
[----:B----4-:R-:W-:Y:S01]  /*a5cb0*/  IADD3 R14, P2, R14, R6, RZ ;  /* 0x000000060e0e7210 */ /* 0x010fe20007f5e0ff */
[----:B------:R-:W-:Y:S01]  /*a5cc0*/  IMAD.X R15, R15, 0x1, R2, P1 ;  /* 0x000000010f0f7824 */ /* 0x000fe200008e0602 */
[----:B------:R-:W-:Y:S04]  /*a5cd0*/  STL [R1+0x3b54], R9 ;  /* 0x003b540901007387 */ /* 0x000fe80000100800 */
[----:B------:R1:W-:Y:S01]  /*a5ce0*/  LDGSTS.E [R3+0x1e00], desc[UR60][R22.64], P0 ;  /* 0x01e0000016037fae */ /* 0x0003e2000812187c */
[----:B------:R-:W-:-:S03]  /*a5cf0*/  IADD3.X R16, R16, R2, RZ, P2, !PT ;  /* 0x0000000210107210 */ /* 0x000fc600017fe4ff */
[----:B------:R4:W-:Y:S04]  /*a5d00*/  STL [R1+0x3b50], R15 ;  /* 0x003b500f01007387 */ /* 0x0009e80000100800 */
[----:B------:R-:W-:Y:S01]  /*a5d10*/  STL [R1+0x3ba4], R14 ;  /* 0x003ba40e01007387 */ /* 0x000fe20000100800 */
[----:B-1----:R-:W-:-:S03]  /*a5d20*/  MOV R23, R15 ;  /* 0x0000000f00177202 */ /* 0x002fc60000000f00 */
[----:B----4-:R-:W4:Y:S01]  /*a5d30*/  LDL.LU R15, [R1+0x3ce4] ;  /* 0x003ce400010f7983 */ /* 0x010f220000300800 */
[----:B------:R-:W-:-:S03]  /*a5d40*/  IMAD.MOV.U32 R22, RZ, RZ, R9 ;  /* 0x000000ffff167224 */ /* 0x000fc600078e0009 */
[----:B------:R1:W-:Y:S04]  /*a5d50*/  STL [R1+0x3ba0], R16 ;  /* 0x003ba01001007387 */ /* 0x0003e80000100800 */
[----:B------:R-:W4:Y:S04]  /*a5d60*/  LDL.LU R9, [R1+0x3d24] ;  /* 0x003d240001097983 */ /* 0x000f280000300800 */
[----:B------:R-:W4:Y:S01]  /*a5d70*/  LDL.LU R19, [R1+0x3ce0] ;  /* 0x003ce00001137983 */ /* 0x000f220000300800 */
[----:B------:R-:W-:Y:S01]  /*a5d80*/  IMAD.MOV.U32 R17, RZ, RZ, R16 ;  /* 0x000000ffff117224 */ /* 0x000fe200078e0010 */
[----:B------:R-:W-:-:S02]  /*a5d90*/  IADD3 R4, P1, R4, R6, RZ ;  /* 0x0000000604047210 */ /* 0x000fc40007f3e0ff */
[----:B------:R-:W-:Y:S01]  /*a5da0*/  IADD3 R12, P2, R12, R6, RZ ;  /* 0x000000060c0c7210 */ /* 0x000fe20007f5e0ff */
[----:B------:R-:W-:Y:S01]  /*a5db0*/  LDGSTS.E [R3+0x2200], desc[UR60][R22.64], P0 ;  /* 0x0220000016037fae */ /* 0x000fe2000812187c */
[----:B-1----:R-:W-:-:S03]  /*a5dc0*/  MOV R16, R14 ;  /* 0x0000000e00107202 */ /* 0x002fc60000000f00 */
[----:B------:R-:W4:Y:S04]  /*a5dd0*/  LDL.LU R14, [R1+0x3d20] ;  /* 0x003d2000010e7983 */ /* 0x000f280000300800 */
[----:B------:R-:W-:Y:S04]  /*a5de0*/  STL [R1+0x3be4], R4 ;  /* 0x003be40401007387 */ /* 0x000fe80000100800 */
[----:B------:R1:W-:Y:S01]  /*a5df0*/  LDGSTS.E [R3+0x2600], desc[UR60][R16.64], P0 ;  /* 0x0260000010037fae */ /* 0x0003e2000812187c */
[----:B------:R-:W-:Y:S01]  /*a5e00*/  IMAD.X R5, R5, 0x1, R2, P1 ;  /* 0x0000000105057824 */ /* 0x000fe200008e0602 */
[----:B------:R-:W-:-:S04]  /*a5e10*/  IADD3.X R13, R13, R2, RZ, P2, !PT ;  /* 0x000000020d0d7210 */ /* 0x000fc800017fe4ff */
[----:B------:R1:W-:Y:S02]  /*a5e20*/  STL [R1+0x3be0], R5 ;  /* 0x003be00501007387 */ /* 0x0003e40000100800 */
[----:B-1----:R-:W-:Y:S01]  /*a5e30*/  IMAD.MOV.U32 R16, RZ, RZ, R4 ;  /* 0x000000ffff107224 */ /* 0x002fe200078e0004 */
[----:B------:R-:W-:Y:S01]  /*a5e40*/  MOV R17, R5 ;  /* 0x0000000500117202 */ /* 0x000fe20000000f00 */
[----:B------:R-:W-:Y:S04]  /*a5e50*/  STL [R1+0x3c24], R12 ;  /* 0x003c240c01007387 */ /* 0x000fe80000100800 */
[----:B------:R-:W-:Y:S04]  /*a5e60*/  LDGSTS.E [R3+0x2a00], desc[UR60][R16.64], P0 ;  /* 0x02a0000010037fae */ /* 0x000fe8000812187c */
[----:B------:R-:W4:Y:S04]  /*a5e70*/  LDL.LU.64 R4, [R1+0x2830] ;  /* 0x0028300001047983 */ /* 0x000f280000300a00 */
[----:B------:R1:W-:Y:S04]  /*a5e80*/  STL [R1+0x3c20], R13 ;  /* 0x003c200d01007387 */ /* 0x0003e80000100800 */
[----:B------:R-:W4:Y:S04]  /*a5e90*/  LDL.LU.64 R90, [R1+0x27f0] ;  /* 0x0027f000015a7983 */ /* 0x000f280000300a00 */
[----:B------:R-:W-:Y:S04]  /*a5ea0*/  LDGSTS.E [R3+0x2e00], desc[UR60][R12.64], P0 ;  /* 0x02e000000c037fae */ /* 0x000fe8000812187c */
[----:B------:R-:W4:Y:S04]  /*a5eb0*/  LDL.LU.64 R16, [R1+0x27b0] ;  /* 0x0027b00001107983 */ /* 0x000f280000300a00 */
[----:B------:R-:W4:Y:S04]  /*a5ec0*/  LDL.LU.64 R88, [R1+0x2770] ;  /* 0x0027700001587983 */ /* 0x000f280000300a00 */
[----:B-1----:R-:W4:Y:S01]  /*a5ed0*/  LDL.LU.64 R12, [R1+0x2730] ;  /* 0x00273000010c7983 */ /* 0x002f220000300a00 */
[----:B---3--:R-:W-:-:S02]  /*a5ee0*/  IADD3 R20, P1, R20, R6, RZ ;  /* 0x0000000614147210 */ /* 0x008fc40007f3e0ff */
[----:B------:R-:W-:-:S03]  /*a5ef0*/  IADD3 R10, P2, R10, R6, RZ ;  /* 0x000000060a0a7210 */ /* 0x000fc60007f5e0ff */
[----:B------:R-:W-:Y:S01]  /*a5f00*/  IMAD.X R21, R21, 0x1, R2, P1 ;  /* 0x0000000115157824 */ /* 0x000fe200008e0602 */
[----:B------:R-:W-:Y:S04]  /*a5f10*/  STL [R1+0x3c64], R20 ;  /* 0x003c641401007387 */ /* 0x000fe80000100800 */
[----:B------:R1:W-:Y:S04]  /*a5f20*/  STL [R1+0x3c60], R21 ;  /* 0x003c601501007387 */ /* 0x0003e80000100800 */
[----:B------:R-:W-:Y:S04]  /*a5f30*/  STL [R1+0x3ca4], R10 ;  /* 0x003ca40a01007387 */ /* 0x000fe80000100800 */
[----:B------:R3:W-:Y:S01]  /*a5f40*/  LDGSTS.E [R3+0x3200], desc[UR60][R20.64], P0 ;  /* 0x0320000014037fae */ /* 0x0007e2000812187c */
[----:B--2---:R-:W-:-:S05]  /*a5f50*/  IADD3.X R11, R11, R2, RZ, P2, !PT ;  /* 0x000000020b0b7210 */ /* 0x004fca00017fe4ff */
[----:B------:R2:W-:Y:S04]  /*a5f60*/  STL [R1+0x3ca0], R11 ;  /* 0x003ca00b01007387 */ /* 0x0005e80000100800 */
[----:B------:R-:W3:Y:S04]  /*a5f70*/  LDL.LU.64 R22, [R1+0x26f0] ;  /* 0x0026f00001167983 */ /* 0x000ee80000300a00 */
[----:B-1----:R-:W3:Y:S04]  /*a5f80*/  LDL.LU.64 R20, [R1+0x26b0] ;  /* 0x0026b00001147983 */ /* 0x002ee80000300a00 */
[----:B------:R1:W-:Y:S04]  /*a5f90*/  LDGSTS.E [R3+0x3600], desc[UR60][R10.64], P0 ;  /* 0x036000000a037fae */ /* 0x0003e8000812187c */
[----:B--2---:R-:W2:Y:S04]  /*a5fa0*/  LDL.LU.64 R10, [R1+0x2670] ;  /* 0x00267000010a7983 */ /* 0x004ea80000300a00 */
[----:B------:R-:W2:Y:S01]  /*a5fb0*/  LDL.LU.64 R84, [R1+0x2630] ;  /* 0x0026300001547983 */ /* 0x000ea20000300a00 */
[----:B----4-:R-:W-:-:S02]  /*a5fc0*/  IADD3 R15, P1, R15, R6, RZ ;  /* 0x000000060f0f7210 */ /* 0x010fc40007f3e0ff */
[----:B------:R-:W-:-:S03]  /*a5fd0*/  IADD3 R9, P2, R9, R6, RZ ;  /* 0x0000000609097210 */ /* 0x000fc60007f5e0ff */
[----:B------:R-:W-:Y:S02]  /*a5fe0*/  IMAD.X R19, R19, 0x1, R2, P1 ;  /* 0x0000000113137824 */ /* 0x000fe400008e0602 */
[----:B------:R-:W-:Y:S01]  /*a5ff0*/  IMAD.MOV.U32 R86, RZ, RZ, R15 ;  /* 0x000000ffff567224 */ /* 0x000fe200078e000f */
[----:B------:R4:W-:Y:S02]  /*a6000*/  STL [R1+0x3ce4], R15 ;  /* 0x003ce40f01007387 */ /* 0x0009e40000100800 */
[----:B------:R-:W-:Y:S02]  /*a6010*/  MOV R87, R19 ;  /* 0x0000001300577202 */ /* 0x000fe40000000f00 */
[----:B------:R-:W-:Y:S01]  /*a6020*/  STL [R1+0x3ce0], R19 ;  /* 0x003ce01301007387 */ /* 0x000fe20000100800 */
[----:B------:R-:W-:-:S03]  /*a6030*/  IADD3.X R14, R14, R2, RZ, P2, !PT ;  /* 0x000000020e0e7210 */ /* 0x000fc600017fe4ff */
[----:B------:R-:W-:Y:S04]  /*a6040*/  STL [R1+0x3d24], R9 ;  /* 0x003d240901007387 */ /* 0x000fe80000100800 */
[----:B------:R-:W-:Y:S04]  /*a6050*/  LDGSTS.E [R3+0x3a00], desc[UR60][R86.64], P0 ;  /* 0x03a0000056037fae */ /* 0x000fe8000812187c */
[----:B------:R1:W-:Y:S04]  /*a6060*/  STL [R1+0x3d20], R14 ;  /* 0x003d200e01007387 */ /* 0x0003e80000100800 */
[----:B------:R-:W2:Y:S01]  /*a6070*/  LDL.LU.64 R86, [R1+0x24c0] ;  /* 0x0024c00001567983 */ /* 0x000ea20000300a00 */
[----:B----4-:R-:W-:Y:S01]  /*a6080*/  IMAD.MOV.U32 R15, RZ, RZ, R14 ;  /* 0x000000ffff0f7224 */ /* 0x010fe200078e000e */
[----:B-1----:R-:W-:-:S02]  /*a6090*/  MOV R14, R9 ;  /* 0x00000009000e7202 */ /* 0x002fc40000000f00 */
[----:B------:R-:W4:Y:S01]  /*a60a0*/  LDL.LU.64 R94, [R1+0x2488] ;  /* 0x00248800015e7983 */ /* 0x000f220000300a00 */
[----:B------:R-:W-:-:S03]  /*a60b0*/  IADD3 R161, P1, R4, R6, RZ ;  /* 0x0000000604a17210 */ /* 0x000fc60007f3e0ff */
[----:B------:R1:W-:Y:S02]  /*a60c0*/  LDGSTS.E [R3+0x3e00], desc[UR60][R14.64], P0 ;  /* 0x03e000000e037fae */ /* 0x0003e4000812187c */
[----:B------:R-:W-:Y:S01]  /*a60d0*/  IMAD.X R4, R5, 0x1, R2, P1 ;  /* 0x0000000105047824 */ /* 0x000fe200008e0602 */
[----:B------:R-:W-:-:S04]  /*a60e0*/  IADD3 R160, P1, R90, R6, RZ ;  /* 0x000000065aa07210 */ /* 0x000fc80007f3e0ff */
[----:B------:R-:W-:Y:S02]  /*a60f0*/  IADD3.X R9, R91, R2, RZ, P1, !PT ;  /* 0x000000025b097210 */ /* 0x000fe40000ffe4ff */
[-C--:B------:R-:W-:Y:S01]  /*a6100*/  IADD3 R159, P1, R16, R6.reuse, RZ ;  /* 0x00000006109f7210 */ /* 0x080fe20007f3e0ff */
[----:B------:R-:W4:Y:S04]  /*a6110*/  LDL.LU.64 R14, [R1+0x2450] ;  /* 0x00245000010e7983 */ /* 0x000f280000300a00 */
[----:B------:R-:W4:Y:S01]  /*a6120*/  LDL.LU.64 R92, [R1+0x2418] ;  /* 0x00241800015c7983 */ /* 0x000f220000300a00 */
[----:B------:R-:W-:Y:S01]  /*a6130*/  IMAD.X R252, R17, 0x1, R2, P1 ;  /* 0x0000000111fc7824 */ /* 0x000fe200008e0602 */
[----:B------:R-:W-:Y:S02]  /*a6140*/  IADD3 R157, P1, R88, R6, RZ ;  /* 0x00000006589d7210 */ /* 0x000fe40007f3e0ff */
[----:B------:R-:W4:Y:S02]  /*a6150*/  LDL.LU.64 R16, [R1+0x22d0] ;  /* 0x0022d00001107983 */ /* 0x000f240000300a00 */
[----:B------:R-:W-:-:S02]  /*a6160*/  IADD3.X R158, R89, R2, RZ, P1, !PT ;  /* 0x00000002599e7210 */ /* 0x000fc40000ffe4ff */
[----:B------:R-:W-:-:S05]  /*a6170*/  IADD3 R155, P1, R12, R6, RZ ;  /* 0x000000060c9b7210 */ /* 0x000fca0007f3e0ff */
[----:B------:R-:W-:Y:S02]  /*a6180*/  IMAD.X R156, R13, 0x1, R2, P1 ;  /* 0x000000010d9c7824 */ /* 0x000fe400008e0602 */
[----:B------:R-:W4:Y:S04]  /*a6190*/  LDL.LU.64 R12, [R1+0x22a0] ;  /* 0x0022a000010c7983 */ /* 0x000f280000300a00 */
[----:B------:R-:W4:Y:S04]  /*a61a0*/  LDL.LU.64 R90, [R1+0x2270] ;  /* 0x00227000015a7983 */ /* 0x000f280000300a00 */
[----:B------:R-:W4:Y:S01]  /*a61b0*/  LDL.LU.64 R88, [R1+0x2240] ;  /* 0x0022400001587983 */ /* 0x000f220000300a00 */
[----:B---3--:R-:W-:-:S04]  /*a61c0*/  IADD3 R153, P1, R22, R6, RZ ;  /* 0x0000000616997210 */ /* 0x008fc80007f3e0ff */
[----:B------:R-:W-:Y:S02]  /*a61d0*/  IADD3.X R154, R23, R2, RZ, P1, !PT ;  /* 0x00000002179a7210 */ /* 0x000fe40000ffe4ff */
[----:B------:R-:W-:-:S05]  /*a61e0*/  IADD3 R151, P1, R20, R6, RZ ;  /* 0x0000000614977210 */ /* 0x000fca0007f3e0ff */
[----:B------:R-:W-:Y:S01]  /*a61f0*/  IMAD.X R152, R21, 0x1, R2, P1 ;  /* 0x0000000115987824 */ /* 0x000fe200008e0602 */
[----:B--2---:R-:W-:-:S04]  /*a6200*/  IADD3 R22, P1, R10, R6, RZ ;  /* 0x000000060a167210 */ /* 0x004fc80007f3e0ff */
[----:B------:R-:W-:Y:S02]  /*a6210*/  IADD3.X R23, R11, R2, RZ, P1, !PT ;  /* 0x000000020b177210 */ /* 0x000fe40000ffe4ff */
[-C--:B------:R-:W-:Y:S01]  /*a6220*/  IADD3 R20, P1, R84, R6.reuse, RZ ;  /* 0x0000000654147210 */ /* 0x080fe20007f3e0ff */
[----:B------:R-:W2:Y:S04]  /*a6230*/  LDL.LU.64 R10, [R1+0x2120] ;  /* 0x00212000010a7983 */ /* 0x000ea80000300a00 */
[----:B------:R-:W-:Y:S02]  /*a6240*/  IMAD.X R21, R85, 0x1, R2, P1 ;  /* 0x0000000155157824 */ /* 0x000fe400008e0602 */
[----:B------:R-:W3:Y:S04]  /*a6250*/  LDL.LU.64 R84, [R1+0x20f8] ;  /* 0x0020f80001547983 */ /* 0x000ee80000300a00 */
[----:B------:R-:W3:Y:S01]  /*a6260*/  LDL.LU.64 R98, [R1+0x20d0] ;  /* 0x0020d00001627983 */ /* 0x000ee20000300a00 */
[----:B------:R-:W-:-:S04]  /*a6270*/  IADD3 R149, P1, R86, R6, RZ ;  /* 0x0000000656957210 */ /* 0x000fc80007f3e0ff */
[----:B------:R-:W-:Y:S02]  /*a6280*/  IADD3.X R150, R87, R2, RZ, P1, !PT ;  /* 0x0000000257967210 */ /* 0x000fe40000ffe4ff */
[----:B------:R-:W3:Y:S01]  /*a6290*/  LDL.LU.64 R86, [R1+0x20a8] ;  /* 0x0020a80001567983 */ /* 0x000ee20000300a00 */
[----:B----4-:R-:W-:-:S03]  /*a62a0*/  IADD3 R147, P1, R94, R6, RZ ;  /* 0x000000065e937210 */ /* 0x010fc60007f3e0ff */
[----:B------:R-:W4:Y:S02]  /*a62b0*/  LDL.LU.64 R96, [R1+0x2080] ;  /* 0x0020800001607983 */ /* 0x000f240000300a00 */
[----:B------:R-:W-:Y:S01]  /*a62c0*/  IMAD.X R148, R95, 0x1, R2, P1 ;  /* 0x000000015f947824 */ /* 0x000fe200008e0602 */
[----:B------:R-:W-:-:S04]  /*a62d0*/  IADD3 R145, P1, R14, R6, RZ ;  /* 0x000000060e917210 */ /* 0x000fc80007f3e0ff */
[----:B------:R-:W-:Y:S02]  /*a62e0*/  IADD3.X R146, R15, R2, RZ, P1, !PT ;  /* 0x000000020f927210 */ /* 0x000fe40000ffe4ff */
[-C--:B------:R-:W-:Y:S01]  /*a62f0*/  IADD3 R143, P1, R92, R6.reuse, RZ ;  /* 0x000000065c8f7210 */ /* 0x080fe20007f3e0ff */
[----:B------:R-:W4:Y:S04]  /*a6300*/  LDL.LU.64 R14, [R1+0x1f90] ;  /* 0x001f9000010e7983 */ /* 0x000f280000300a00 */
[----:B------:R-:W-:Y:S01]  /*a6310*/  IMAD.X R144, R93, 0x1, R2, P1 ;  /* 0x000000015d907824 */ /* 0x000fe200008e0602 */
[----:B------:R-:W-:Y:S01]  /*a6320*/  IADD3 R141, P1, R16, R6, RZ ;  /* 0x00000006108d7210 */ /* 0x000fe20007f3e0ff */
[----:B------:R-:W4:Y:S04]  /*a6330*/  LDL.LU.64 R92, [R1+0x1f70] ;  /* 0x001f7000015c7983 */ /* 0x000f280000300a00 */
[----:B------:R-:W4:Y:S01]  /*a6340*/  LDL.LU.64 R94, [R1+0x1f50] ;  /* 0x001f5000015e7983 */ /* 0x000f220000300a00 */
[----:B------:R-:W-:-:S02]  /*a6350*/  IADD3.X R142, R17, R2, RZ, P1, !PT ;  /* 0x00000002118e7210 */ /* 0x000fc40000ffe4ff */
[-C--:B------:R-:W-:Y:S01]  /*a6360*/  IADD3 R139, P1, R12, R6.reuse, RZ ;  /* 0x000000060c8b7210 */ /* 0x080fe20007f3e0ff */
[----:B------:R-:W4:Y:S04]  /*a6370*/  LDL.LU.64 R16, [R1+0x1f30] ;  /* 0x001f300001107983 */ /* 0x000f280000300a00 */
[----:B------:R-:W-:Y:S01]  /*a6380*/  IMAD.X R140, R13, 0x1, R2, P1 ;  /* 0x000000010d8c7824 */ /* 0x000fe200008e0602 */
[----:B------:R-:W-:Y:S01]  /*a6390*/  IADD3 R137, P1, R90, R6, RZ ;  /* 0x000000065a897210 */ /* 0x000fe20007f3e0ff */
[----:B------:R-:W4:Y:S03]  /*a63a0*/  LDL.LU.64 R12, [R1+0x1f10] ;  /* 0x001f1000010c7983 */ /* 0x000f260000300a00 */
[----:B------:R-:W-:-:S02]  /*a63b0*/  IADD3.X R138, R91, R2, RZ, P1, !PT ;  /* 0x000000025b8a7210 */ /* 0x000fc40000ffe4ff */
[-C--:B------:R-:W-:Y:S01]  /*a63c0*/  IADD3 R135, P1, R88, R6.reuse, RZ ;  /* 0x0000000658877210 */ /* 0x080fe20007f3e0ff */
[----:B------:R-:W4:Y:S04]  /*a63d0*/  LDL.LU.64 R90, [R1+0x1ef0] ;  /* 0x001ef000015a7983 */ /* 0x000f280000300a00 */
[----:B------:R-:W-:Y:S02]  /*a63e0*/  IMAD.X R136, R89, 0x1, R2, P1 ;  /* 0x0000000159887824 */ /* 0x000fe400008e0602 */
[----:B------:R-:W4:Y:S01]  /*a63f0*/  LDL.LU.64 R88, [R1+0x1ee8] ;  /* 0x001ee80001587983 */ /* 0x000f220000300a00 */
[----:B--2---:R-:W-:-:S04]  /*a6400*/  IADD3 R133, P1, R10, R6, RZ ;  /* 0x000000060a857210 */ /* 0x004fc80007f3e0ff */
[----:B------:R-:W-:Y:S02]  /*a6410*/  IADD3.X R134, R11, R2, RZ, P1, !PT ;  /* 0x000000020b867210 */ /* 0x000fe40000ffe4ff */
[-C--:B---3--:R-:W-:Y:S01]  /*a6420*/  IADD3 R131, P1, R84, R6.reuse, RZ ;  /* 0x0000000654837210 */ /* 0x088fe20007f3e0ff */
[----:B------:R-:W2:Y:S04]  /*a6430*/  LDL.LU.64 R10, [R1+0x1ee0] ;  /* 0x001ee000010a7983 */ /* 0x000ea80000300a00 */
[----:B------:R-:W-:Y:S01]  /*a6440*/  IMAD.X R132, R85, 0x1, R2, P1 ;  /* 0x0000000155847824 */ /* 0x000fe200008e0602 */
[----:B------:R-:W-:Y:S01]  /*a6450*/  IADD3 R129, P1, R98, R6, RZ ;  /* 0x0000000662817210 */ /* 0x000fe20007f3e0ff */
[----:B------:R-:W3:Y:S03]  /*a6460*/  LDL.LU.64 R84, [R1+0x1ed8] ;  /* 0x001ed80001547983 */ /* 0x000ee60000300a00 */
[----:B------:R-:W-:-:S02]  /*a6470*/  IADD3.X R130, R99, R2, RZ, P1, !PT ;  /* 0x0000000263827210 */ /* 0x000fc40000ffe4ff */
[----:B------:R-:W-:-:S05]  /*a6480*/  IADD3 R127, P1, R86, R6, RZ ;  /* 0x00000006567f7210 */ /* 0x000fca0007f3e0ff */
[----:B------:R-:W-:Y:S02]  /*a6490*/  IMAD.X R128, R87, 0x1, R2, P1 ;  /* 0x0000000157807824 */ /* 0x000fe400008e0602 */
[----:B------:R-:W3:Y:S01]  /*a64a0*/  LDL.LU.64 R86, [R1+0x1e50] ;  /* 0x001e500001567983 */ /* 0x000ee20000300a00 */
[----:B----4-:R-:W-:-:S04]  /*a64b0*/  IADD3 R125, P1, R96, R6, RZ ;  /* 0x00000006607d7210 */ /* 0x010fc80007f3e0ff */
[----:B------:R-:W-:Y:S02]  /*a64c0*/  IADD3.X R126, R97, R2, RZ, P1, !PT ;  /* 0x00000002617e7210 */ /* 0x000fe40000ffe4ff */
[----:B------:R-:W-:-:S05]  /*a64d0*/  IADD3 R123, P1, R14, R6, RZ ;  /* 0x000000060e7b7210 */ /* 0x000fca0007f3e0ff */
[--C-:B------:R-:W-:Y:S01]  /*a64e0*/  IMAD.X R124, R15, 0x1, R2.reuse, P1 ;  /* 0x000000010f7c7824 */ /* 0x100fe200008e0602 */
[----:B------:R-:W-:Y:S01]  /*a64f0*/  IADD3 R121, P1, R92, R6, RZ ;  /* 0x000000065c797210 */ /* 0x000fe20007f3e0ff */
[----:B------:R-:W4:Y:S03]  /*a6500*/  LDL.LU.64 R14, [R1+0x1ed0] ;  /* 0x001ed000010e7983 */ /* 0x000f260000300a00 */
[----:B------:R-:W-:Y:S02]  /*a6510*/  IADD3.X R122, R93, R2, RZ, P1, !PT ;  /* 0x000000025d7a7210 */ /* 0x000fe40000ffe4ff */
[-C--:B------:R-:W-:Y:S01]  /*a6520*/  IADD3 R119, P1, R94, R6.reuse, RZ ;  /* 0x000000065e777210 */ /* 0x080fe20007f3e0ff */
[----:B------:R-:W1:Y:S04]  /*a6530*/  LDL.LU.64 R92, [R1+0x1ec8] ;  /* 0x001ec800015c7983 */ /* 0x000e680000300a00 */
[----:B------:R-:W-:Y:S01]  /*a6540*/  IMAD.X R120, R95, 0x1, R2, P1 ;  /* 0x000000015f787824 */ /* 0x000fe200008e0602 */
[----:B------:R-:W-:-:S04]  /*a6550*/  IADD3 R117, P1, R16, R6, RZ ;  /* 0x0000000610757210 */ /* 0x000fc80007f3e0ff */
[----:B------:R-:W-:Y:S02]  /*a6560*/  IADD3.X R118, R17, R2, RZ, P1, !PT ;  /* 0x0000000211767210 */ /* 0x000fe40000ffe4ff */
[-C--:B------:R-:W-:Y:S01]  /*a6570*/  IADD3 R115, P1, R12, R6.reuse, RZ ;  /* 0x000000060c737210 */ /* 0x080fe20007f3e0ff */
[----:B------:R-:W4:Y:S04]  /*a6580*/  LDL.LU.64 R16, [R1+0x1ec0] ;  /* 0x001ec00001107983 */ /* 0x000f280000300a00 */
[----:B------:R-:W-:Y:S01]  /*a6590*/  IMAD.X R116, R13, 0x1, R2, P1 ;  /* 0x000000010d747824 */ /* 0x000fe200008e0602 */
[----:B------:R-:W-:-:S04]  /*a65a0*/  IADD3 R12, P1, R90, R6, RZ ;  /* 0x000000065a0c7210 */ /* 0x000fc80007f3e0ff */
[----:B------:R-:W-:Y:S02]  /*a65b0*/  IADD3.X R13, R91, R2, RZ, P1, !PT ;  /* 0x000000025b0d7210 */ /* 0x000fe40000ffe4ff */
[-C--:B------:R-:W-:Y:S01]  /*a65c0*/  IADD3 R113, P1, R88, R6.reuse, RZ ;  /* 0x0000000658717210 */ /* 0x080fe20007f3e0ff */
[----:B------:R-:W4:Y:S04]  /*a65d0*/  LDL.LU.64 R90, [R1+0x1eb8] ;  /* 0x001eb800015a7983 */ /* 0x000f280000300a00 */
[----:B------:R-:W-:Y:S02]  /*a65e0*/  IMAD.X R114, R89, 0x1, R2, P1 ;  /* 0x0000000159727824 */ /* 0x000fe400008e0602 */
[----:B------:R-:W4:Y:S01]  /*a65f0*/  LDL.LU.64 R88, [R1+0x1eb0] ;  /* 0x001eb00001587983 */ /* 0x000f220000300a00 */
[----:B--2---:R-:W-:-:S04]  /*a6600*/  IADD3 R111, P1, R10, R6, RZ ;  /* 0x000000060a6f7210 */ /* 0x004fc80007f3e0ff */
[----:B------:R-:W-:Y:S02]  /*a6610*/  IADD3.X R112, R11, R2, RZ, P1, !PT ;  /* 0x000000020b707210 */ /* 0x000fe40000ffe4ff */
[----:B---3--:R-:W-:-:S05]  /*a6620*/  IADD3 R10, P1, R84, R6, RZ ;  /* 0x00000006540a7210 */ /* 0x008fca0007f3e0ff */
[----:B------:R-:W-:Y:S01]  /*a6630*/  IMAD.X R11, R85, 0x1, R2, P1 ;  /* 0x00000001550b7824 */ /* 0x000fe200008e0602 */
[----:B------:R-:W-:-:S04]  /*a6640*/  IADD3 R84, P1, R86, R6, RZ ;  /* 0x0000000656547210 */ /* 0x000fc80007f3e0ff */
[----:B------:R-:W-:Y:S02]  /*a6650*/  IADD3.X R85, R87, R2, RZ, P1, !PT ;  /* 0x0000000257557210 */ /* 0x000fe40000ffe4ff */
[----:B------:R-:W2:Y:S04]  /*a6660*/  LDL.LU.64 R86, [R1+0x1ea8] ;  /* 0x001ea80001567983 */ /* 0x000ea80000300a00 */
[----:B------:R-:W3:Y:S01]  /*a6670*/  LDL.LU.64 R98, [R1+0x1ea0] ;  /* 0x001ea00001627983 */ /* 0x000ee20000300a00 */
[----:B----4-:R-:W-:-:S05]  /*a6680*/  IADD3 R109, P1, R14, R6, RZ ;  /* 0x000000060e6d7210 */ /* 0x010fca0007f3e0ff */
[----:B------:R-:W-:Y:S01]  /*a6690*/  IMAD.X R110, R15, 0x1, R2, P1 ;  /* 0x000000010f6e7824 */ /* 0x000fe200008e0602 */
[----:B-1----:R-:W-:-:S04]  /*a66a0*/  IADD3 R14, P1, R92, R6, RZ ;  /* 0x000000065c0e7210 */ /* 0x002fc80007f3e0ff */
[----:B------:R-:W-:Y:S02]  /*a66b0*/  IADD3.X R15, R93, R2, RZ, P1, !PT ;  /* 0x000000025d0f7210 */ /* 0x000fe40000ffe4ff */
[----:B------:R-:W-:-:S05]  /*a66c0*/  IADD3 R107, P1, R16, R6, RZ ;  /* 0x00000006106b7210 */ /* 0x000fca0007f3e0ff */
[----:B------:R-:W-:Y:S02]  /*a66d0*/  IMAD.X R108, R17, 0x1, R2, P1 ;  /* 0x00000001116c7824 */ /* 0x000fe400008e0602 */
[----:B------:R-:W4:Y:S04]  /*a66e0*/  LDL.LU.64 R16, [R1+0x1e98] ;  /* 0x001e980001107983 */ /* 0x000f280000300a00 */
[----:B------:R-:W4:Y:S04]  /*a66f0*/  LDL.LU.64 R96, [R1+0x1e90] ;  /* 0x001e900001607983 */ /* 0x000f280000300a00 */
[----:B------:R-:W4:Y:S04]  /*a6700*/  LDL.LU.64 R94, [R1+0x1e88] ;  /* 0x001e8800015e7983 */ /* 0x000f280000300a00 */
[----:B------:R-:W4:Y:S01]  /*a6710*/  LDL.LU.64 R92, [R1+0x1e80] ;  /* 0x001e8000015c7983 */ /* 0x000f220000300a00 */
        /* <DEDUP_REMOVED lines=8> */
[----:B------:R-:W2:Y:S04]  /*a67a0*/  LDL.LU.64 R86, [R1+0x1e68] ;  /* 0x001e680001567983 */ /* 0x000ea80000300a00 */
[----:B------:R-:W2:Y:S04]  /*a67b0*/  LDL.LU.64 R182, [R1+0x1e60] ;  /* 0x001e600001b67983 */ /* 0x000ea80000300a00 */
[----:B------:R-:W2:Y:S01]  /*a67c0*/  LDL.LU.64 R178, [R1+0x1e58] ;  /* 0x001e580001b27983 */ /* 0x000ea20000300a00 */
[----:B---3--:R-:W-:-:S05]  /*a67d0*/  IADD3 R5, P1, R98, R6, RZ ;  /* 0x0000000662057210 */ /* 0x008fca0007f3e0ff */
[----:B------:R-:W-:Y:S01]  /*a67e0*/  IMAD.X R100, R99, 0x1, R2, P1 ;  /* 0x0000000163647824 */ /* 0x000fe200008e0602 */
[----:B----4-:R-:W-:-:S04]  /*a67f0*/  IADD3 R98, P1, R16, R6, RZ ;  /* 0x0000000610627210 */ /* 0x010fc80007f3e0ff */
[----:B------:R-:W-:Y:S02]  /*a6800*/  IADD3.X R99, R17, R2, RZ, P1, !PT ;  /* 0x0000000211637210 */ /* 0x000fe40000ffe4ff */
[----:B------:R-:W-:-:S05]  /*a6810*/  IADD3 R16, P1, R96, R6, RZ ;  /* 0x0000000660107210 */ /* 0x000fca0007f3e0ff */
[----:B------:R-:W-:Y:S01]  /*a6820*/  IMAD.X R17, R97, 0x1, R2, P1 ;  /* 0x0000000161117824 */ /* 0x000fe200008e0602 */
[----:B------:R-:W-:-:S04]  /*a6830*/  IADD3 R96, P1, R94, R6, RZ ;  /* 0x000000065e607210 */ /* 0x000fc80007f3e0ff */
[----:B------:R-:W-:Y:S02]  /*a6840*/  IADD3.X R97, R95, R2, RZ, P1, !PT ;  /* 0x000000025f617210 */ /* 0x000fe40000ffe4ff */
[----:B------:R-:W-:-:S05]  /*a6850*/  IADD3 R94, P1, R92, R6, RZ ;  /* 0x000000065c5e7210 */ /* 0x000fca0007f3e0ff */
[----:B------:R-:W-:Y:S01]  /*a6860*/  IMAD.X R95, R93, 0x1, R2, P1 ;  /* 0x000000015d5f7824 */ /* 0x000fe200008e0602 */
[----:B------:R-:W-:-:S04]  /*a6870*/  IADD3 R92, P1, R90, R6, RZ ;  /* 0x000000065a5c7210 */ /* 0x000fc80007f3e0ff */
[----:B------:R-:W-:Y:S02]  /*a6880*/  IADD3.X R93, R91, R2, RZ, P1, !PT ;  /* 0x000000025b5d7210 */ /* 0x000fe40000ffe4ff */
[----:B------:R-:W-:-:S05]  /*a6890*/  IADD3 R90, P1, R88, R6, RZ ;  /* 0x00000006585a7210 */ /* 0x000fca0007f3e0ff */
[----:B------:R-:W-:Y:S01]  /*a68a0*/  IMAD.X R91, R89, 0x1, R2, P1 ;  /* 0x00000001595b7824 */ /* 0x000fe200008e0602 */
[----:B--2---:R-:W-:-:S04]  /*a68b0*/  IADD3 R88, P1, R86, R6, RZ ;  /* 0x0000000656587210 */ /* 0x004fc80007f3e0ff */
        /* <DEDUP_REMOVED lines=36> */
[----:B------:R1:W-:Y:S01]  /*a6b00*/  STL.64 [R1+0x2830], R182 ;  /* 0x002830b601007387 */ /* 0x0003e20000100a00 */
[----:B------:R-:W-:-:S03]  /*a6b10*/  MOV R134, R133 ;  /* 0x0000008500867202 */ /* 0x000fc60000000f00 */
[----:B------:R2:W-:Y:S01]  /*a6b20*/  STL.64 [R1+0x27f0], R178 ;  /* 0x0027f0b201007387 */ /* 0x0005e20000100a00 */
[----:B------:R-:W-:-:S03]  /*a6b30*/  IMAD.MOV.U32 R133, RZ, RZ, R132 ;  /* 0x000000ffff857224 */ /* 0x000fc600078e0084 */
        /* <DEDUP_REMOVED lines=50> */
[----:B------:R4:W-:Y:S01]  /*a6e60*/  STL.64 [R1+0x1ef0], R12 ;  /* 0x001ef00c01007387 */ /* 0x0009e20000100a00 */
[----:B------:R-:W-:-:S03]  /*a6e70*/  IMAD.MOV.U32 R107, RZ, RZ, R106 ;  /* 0x000000ffff6b7224 */ /* 0x000fc600078e006a */
[----:B------:R-:W-:Y:S01]  /*a6e80*/  STL.64 [R1+0x1ee8], R114 ;  /* 0x001ee87201007387 */ /* 0x000fe20000100a00 */
[----:B------:R-:W-:-:S03]  /*a6e90*/  MOV R106, R105 ;  /* 0x00000069006a7202 */ /* 0x000fc60000000f00 */
[----:B------:R-:W-:Y:S01]  /*a6ea0*/  STL.64 [R1+0x1ee0], R112 ;  /* 0x001ee07001007387 */ /* 0x000fe20000100a00 */
[----:B------:R-:W-:-:S03]  /*a6eb0*/  IMAD.MOV.U32 R105, RZ, RZ, R104 ;  /* 0x000000ffff697224 */ /* 0x000fc600078e0068 */
[----:B------:R4:W-:Y:S01]  /*a6ec0*/  STL.64 [R1+0x1ed8], R10 ;  /* 0x001ed80a01007387 */ /* 0x0009e20000100a00 */
[----:B------:R-:W-:-:S03]  /*a6ed0*/  MOV R104, R103 ;  /* 0x0000006700687202 */ /* 0x000fc60000000f00 */
[----:B------:R-:W-:Y:S01]  /*a6ee0*/  STL.64 [R1+0x1e50], R84 ;  /* 0x001e505401007387 */ /* 0x000fe20000100a00 */
[----:B------:R-:W-:-:S03]  /*a6ef0*/  IMAD.MOV.U32 R103, RZ, RZ, R102 ;  /* 0x000000ffff677224 */ /* 0x000fc600078e0066 */
[----:B------:R-:W-:Y:S04]  /*a6f00*/  LDGSTS.E [R3+0x4200], desc[UR60][R182.64], P0 ;  /* 0x04200000b6037fae */ /* 0x000fe8000812187c */
[----:B------:R-:W-:Y:S01]  /*a6f10*/  STL.64 [R1+0x1ed0], R110 ;  /* 0x001ed06e01007387 */ /* 0x000fe20000100a00 */
[----:B------:R-:W-:Y:S01]  /*a6f20*/  MOV R102, R101 ;  /* 0x0000006500667202 */ /* 0x000fe20000000f00 */
[----:B------:R-:W-:Y:S02]  /*a6f30*/  IMAD.MOV.U32 R4, RZ, RZ, R5 ;  /* 0x000000ffff047224 */ /* 0x000fe400078e0005 */
[----:B------:R-:W-:Y:S04]  /*a6f40*/  LDGSTS.E [R3+0x4600], desc[UR60][R178.64], P0 ;  /* 0x04600000b2037fae */ /* 0x000fe8000812187c */
[----:B------:R4:W-:Y:S01]  /*a6f50*/  STL.64 [R1+0x1ec8], R14 ;  /* 0x001ec80e01007387 */ /* 0x0009e20000100a00 */
[----:B------:R-:W-:-:S03]  /*a6f60*/  MOV R5, R100 ;  /* 0x0000006400057202 */ /* 0x000fc60000000f00 */
[----:B------:R-:W-:Y:S04]  /*a6f70*/  LDGSTS.E [R3+0x4a00], desc[UR60][R160.64], P0 ;  /* 0x04a00000a0037fae */ /* 0x000fe8000812187c */
[----:B------:R-:W-:Y:S01]  /*a6f80*/  STL.64 [R1+0x1ec0], R108 ;  /* 0x001ec06c01007387 */ /* 0x000fe20000100a00 */
[----:B------:R-:W-:Y:S01]  /*a6f90*/  IMAD.MOV.U32 R100, RZ, RZ, R98 ;  /* 0x000000ffff647224 */ /* 0x000fe200078e0062 */
[----:B------:R-:W-:Y:S02]  /*a6fa0*/  MOV R101, R99 ;  /* 0x0000006300657202 */ /* 0x000fe40000000f00 */
[----:B------:R-:W-:Y:S04]  /*a6fb0*/  LDGSTS.E [R3+0x4e00], desc[UR60][R158.64], P0 ;  /* 0x04e000009e037fae */ /* 0x000fe8000812187c */
[----:B------:R-:W-:Y:S04]  /*a6fc0*/  STL.64 [R1+0x1eb8], R106 ;  /* 0x001eb86a01007387 */ /* 0x000fe80000100a00 */
[----:B------:R-:W-:Y:S04]  /*a6fd0*/  LDGSTS.E [R3+0x5200], desc[UR60][R156.64], P0 ;  /* 0x052000009c037fae */ /* 0x000fe8000812187c */
[----:B------:R-:W-:Y:S01]  /*a6fe0*/  STL.64 [R1+0x1eb0], R104 ;  /* 0x001eb06801007387 */ /* 0x000fe20000100a00 */
[----:B------:R-:W-:Y:S01]  /*a6ff0*/  IMAD.MOV.U32 R98, RZ, RZ, R96 ;  /* 0x000000ffff627224 */ /* 0x000fe200078e0060 */
[----:B------:R-:W-:-:S02]  /*a7000*/  MOV R99, R97 ;  /* 0x0000006100637202 */ /* 0x000fc40000000f00 */
[----:B------:R-:W-:Y:S04]  /*a7010*/  LDGSTS.E [R3+0x5600], desc[UR60][R154.64], P0 ;  /* 0x056000009a037fae */ /* 0x000fe8000812187c */
[----:B------:R-:W-:Y:S01]  /*a7020*/  STL.64 [R1+0x1ea8], R102 ;  /* 0x001ea86601007387 */ /* 0x000fe20000100a00 */
[----:B------:R-:W-:Y:S01]  /*a7030*/  IMAD.MOV.U32 R96, RZ, RZ, R94 ;  /* 0x000000ffff607224 */ /* 0x000fe200078e005e */
[----:B------:R-:W-:Y:S02]  /*a7040*/  MOV R97, R95 ;  /* 0x0000005f00617202 */ /* 0x000fe40000000f00 */
[----:B------:R-:W-:Y:S04]  /*a7050*/  LDGSTS.E [R3+0x5a00], desc[UR60][R152.64], P0 ;  /* 0x05a0000098037fae */ /* 0x000fe8000812187c */
[----:B------:R4:W-:Y:S01]  /*a7060*/  STL.64 [R1+0x1ea0], R4 ;  /* 0x001ea00401007387 */ /* 0x0009e20000100a00 */
[----:B------:R-:W-:Y:S01]  /*a7070*/  IMAD.MOV.U32 R94, RZ, RZ, R92 ;  /* 0x000000ffff5e7224 */ /* 0x000fe200078e005c */
[----:B------:R-:W-:-:S02]  /*a7080*/  MOV R95, R93 ;  /* 0x0000005d005f7202 */ /* 0x000fc40000000f00 */
[----:B------:R-:W-:Y:S04]  /*a7090*/  LDGSTS.E [R3+0x5e00], desc[UR60][R22.64], P0 ;  /* 0x05e0000016037fae */ /* 0x000fe8000812187c */
[----:B------:R-:W-:Y:S01]  /*a70a0*/  STL.64 [R1+0x1e98], R100 ;  /* 0x001e986401007387 */ /* 0x000fe20000100a00 */
[----:B------:R-:W-:Y:S01]  /*a70b0*/  IMAD.MOV.U32 R92, RZ, RZ, R90 ;  /* 0x000000ffff5c7224 */ /* 0x000fe200078e005a */
[----:B------:R-:W-:Y:S02]  /*a70c0*/  MOV R93, R91 ;  /* 0x0000005b005d7202 */ /* 0x000fe40000000f00 */
[----:B------:R-:W-:Y:S04]  /*a70d0*/  LDGSTS.E [R3+0x6200], desc[UR60][R20.64], P0 ;  /* 0x0620000014037fae */ /* 0x000fe8000812187c */
[----:B------:R4:W-:Y:S04]  /*a70e0*/  STL.64 [R1+0x1e90], R16 ;  /* 0x001e901001007387 */ /* 0x0009e80000100a00 */
[----:B------:R-:W-:Y:S04]  /*a70f0*/  LDGSTS.E [R3+0x6600], desc[UR60][R150.64], P0 ;  /* 0x0660000096037fae */ /* 0x000fe8000812187c */
[----:B------:R-:W-:Y:S01]  /*a7100*/  STL.64 [R1+0x1e88], R98 ;  /* 0x001e886201007387 */ /* 0x000fe20000100a00 */
[----:B------:R-:W-:Y:S01]  /*a7110*/  IMAD.MOV.U32 R90, RZ, RZ, R88 ;  /* 0x000000ffff5a7224 */ /* 0x000fe200078e0058 */
[----:B------:R-:W-:-:S02]  /*a7120*/  MOV R91, R89 ;  /* 0x00000059005b7202 */ /* 0x000fc40000000f00 */
[----:B------:R-:W-:Y:S04]  /*a7130*/  LDGSTS.E [R3+0x6a00], desc[UR60][R148.64], P0 ;  /* 0x06a0000094037fae */ /* 0x000fe8000812187c */
[----:B------:R-:W-:Y:S04]  /*a7140*/  STL.64 [R1+0x1e80], R96 ;  /* 0x001e806001007387 */ /* 0x000fe80000100a00 */
[----:B------:R-:W-:Y:S01]  /*a7150*/  LDGSTS.E [R3+0x6e00], desc[UR60][R146.64], P0 ;  /* 0x06e0000092037fae */ /* 0x000fe2000812187c */
[----:B------:R-:W-:Y:S01]  /*a7160*/  IMAD.MOV.U32 R88, RZ, RZ, R86 ;  /* 0x000000ffff587224 */ /* 0x000fe200078e0056 */
[----:B------:R-:W-:-:S02]  /*a7170*/  MOV R89, R87 ;  /* 0x0000005700597202 */ /* 0x000fc40000000f00 */
[----:B------:R-:W-:Y:S04]  /*a7180*/  STL.64 [R1+0x1e78], R94 ;  /* 0x001e785e01007387 */ /* 0x000fe80000100a00 */
[----:B------:R-:W-:Y:S04]  /*a7190*/  LDGSTS.E [R3+0x7200], desc[UR60][R144.64], P0 ;  /* 0x0720000090037fae */ /* 0x000fe8000812187c */
[----:B------:R-:W-:Y:S04]  /*a71a0*/  STL.64 [R1+0x1e70], R92 ;  /* 0x001e705c01007387 */ /* 0x000fe80000100a00 */
[----:B------:R-:W-:Y:S01]  /*a71b0*/  LDGSTS.E [R3+0x7600], desc[UR60][R142.64], P0 ;  /* 0x076000008e037fae */ /* 0x000fe2000812187c */
[----:B------:R-:W-:Y:S01]  /*a71c0*/  IMAD.MOV.U32 R86, RZ, RZ, R19 ;  /* 0x000000ffff567224 */ /* 0x000fe200078e0013 */
[----:B------:R-:W-:-:S02]  /*a71d0*/  MOV R87, R83 ;  /* 0x0000005300577202 */ /* 0x000fc40000000f00 */
[----:B-1----:R-:W4:Y:S04]  /*a71e0*/  LDL.LU.64 R182, [R1+0x4c38] ;  /* 0x004c380001b67983 */ /* 0x002f280000300a00 */
[----:B------:R-:W-:Y:S04]  /*a71f0*/  LDGSTS.E [R3+0x7a00], desc[UR60][R140.64], P0 ;  /* 0x07a000008c037fae */ /* 0x000fe8000812187c */
[----:B------:R-:W-:Y:S04]  /*a7200*/  STL.64 [R1+0x1e68], R90 ;  /* 0x001e685a01007387 */ /* 0x000fe80000100a00 */
[----:B------:R-:W-:Y:S04]  /*a7210*/  LDGSTS.E [R3+0x7e00], desc[UR60][R138.64], P0 ;  /* 0x07e000008a037fae */ /* 0x000fe8000812187c */
[----:B--2---:R-:W2:Y:S04]  /*a7220*/  LDL.LU.64 R178, [R1+0x4c30] ;  /* 0x004c300001b27983 */ /* 0x004ea80000300a00 */
[----:B------:R-:W-:Y:S04]  /*a7230*/  LDGSTS.E [R3+0x20200], desc[UR60][R136.64], P0 ;  /* 0x2020000088037fae */ /* 0x000fe8000812187c */
[----:B------:R-:W-:Y:S04]  /*a7240*/  STL.64 [R1+0x1e60], R88 ;  /* 0x001e605801007387 */ /* 0x000fe80000100a00 */
[----:B------:R-:W-:Y:S04]  /*a7250*/  LDGSTS.E [R3+0x20600], desc[UR60][R134.64], P0 ;  /* 0x2060000086037fae */ /* 0x000fe8000812187c */
[----:B---3--:R-:W3:Y:S04]  /*a7260*/  LDL.LU.64 R160, [R1+0x4c28] ;  /* 0x004c280001a07983 */ /* 0x008ee80000300a00 */
[----:B------:R-:W-:Y:S04]  /*a7270*/  LDGSTS.E [R3+0x20a00], desc[UR60][R132.64], P0 ;  /* 0x20a0000084037fae */ /* 0x000fe8000812187c */
[----:B------:R-:W-:Y:S04]  /*a7280*/  STL.64 [R1+0x1e58], R86 ;  /* 0x001e585601007387 */ /* 0x000fe80000100a00 */
[----:B------:R-:W-:Y:S04]  /*a7290*/  LDGSTS.E [R3+0x20e00], desc[UR60][R130.64], P0 ;  /* 0x20e0000082037fae */ /* 0x000fe8000812187c */
[----:B----4-:R-:W4:Y:S04]  /*a72a0*/  LDL.LU.64 R158, [R1+0x4c20] ;  /* 0x004c2000019e7983 */ /* 0x010f280000300a00 */
[----:B------:R-:W-:Y:S04]  /*a72b0*/  LDGSTS.E [R3+0x21200], desc[UR60][R128.64], P0 ;  /* 0x2120000080037fae */ /* 0x000fe8000812187c */
[----:B------:R-:W4:Y:S04]  /*a72c0*/  LDL.LU.64 R156, [R1+0x4c18] ;  /* 0x004c1800019c7983 */ /* 0x000f280000300a00 */
        /* <DEDUP_REMOVED lines=9> */
[----:B------:R-:W-:Y:S04]  /*a7360*/  LDGSTS.E [R3+0x22a00], desc[UR60][R116.64], P0 ;  /* 0x22a0000074037fae */ /* 0x000fe8000812187c */
[----:B------:R-:W2:Y:S04]  /*a7370*/  LDL.LU R9, [R1+0x395c] ;  /* 0x00395c0001097983 */ /* 0x000ea80000300800 */
        /* <DEDUP_REMOVED lines=12> */
[----:B------:R-:W3:Y:S04]  /*a7440*/  LDL.LU R13, [R1+0x399c] ;  /* 0x00399c00010d7983 */ /* 0x000ee80000300800 */
[----:B------:R-:W4:Y:S04]  /*a7450*/  LDL.LU R11, [R1+0x3958] ;  /* 0x00395800010b7983 */ /* 0x000f280000300800 */
[----:B------:R-:W-:Y:S04]  /*a7460*/  LDGSTS.E [R3+0x25e00], desc[UR60][R16.64], P0 ;  /* 0x25e0000010037fae */ /* 0x000fe8000812187c */
[----:B------:R-:W4:Y:S04]  /*a7470*/  LDL.LU R15, [R1+0x3998] ;  /* 0x00399800010f7983 */ /* 0x000f280000300800 */
[----:B------:R-:W4:Y:S04]  /*a7480*/  LDL.LU R12, [R1+0x39dc] ;  /* 0x0039dc00010c7983 */ /* 0x000f280000300800 */
[----:B------:R-:W-:Y:S04]  /*a7490*/  LDGSTS.E [R3+0x26200], desc[UR60][R98.64], P0 ;  /* 0x2620000062037fae */ /* 0x000fe8000812187c */
[----:B------:R-:W-:Y:S04]  /*a74a0*/  LDGSTS.E [R3+0x26600], desc[UR60][R96.64], P0 ;  /* 0x2660000060037fae */ /* 0x000fe8000812187c */
        /* <DEDUP_REMOVED lines=8> */
[----:B------:R-:W4:Y:S04]  /*a7530*/  LDL.LU R5, [R1+0x3a5c] ;  /* 0x003a5c0001057983 */ /* 0x000f280000300800 */
[----:B------:R-:W4:Y:S04]  /*a7540*/  LDL.LU R14, [R1+0x3a98] ;  /* 0x003a9800010e7983 */ /* 0x000f280000300800 */
[----:B------:R-:W4:Y:S04]  /*a7550*/  LDL.LU R10, [R1+0x3a9c] ;  /* 0x003a9c00010a7983 */ /* 0x000f280000300800 */
[----:B------:R-:W-:Y:S04]  /*a7560*/  LDGSTS.E [R3+0x27a00], desc[UR60][R86.64], P0 ;  /* 0x27a0000056037fae */ /* 0x000fe8000812187c */
[----:B------:R1:W-:Y:S02]  /*a7570*/  LDGSTS.E [R3+0x27e00], desc[UR60][R84.64], P0 ;  /* 0x27e0000054037fae */ /* 0x0003e4000812187c */
[----:B-1----:R-:W-:-:S04]  /*a7580*/  LOP3.LUT R3, R7, 0x50, RZ, 0x3c, !PT ;  /* 0x0000005007037812 */ /* 0x002fc800078e3cff */
[----:B------:R-:W-:Y:S02]  /*a7590*/  IADD3 R3, R3, 0x100000, R8 ;  /* 0x0010000003037810 */ /* 0x000fe40007ffe008 */
[----:B--2---:R-:W-:-:S05]  /*a75a0*/  IADD3 R9, P1, R9, R6, RZ ;  /* 0x0000000609097210 */ /* 0x004fca0007f3e0ff */
[----:B------:R-:W-:Y:S01]  /*a75b0*/  STL [R1+0x395c], R9 ;  /* 0x00395c0901007387 */ /* 0x000fe20000100800 */
[----:B------:R-:W-:Y:S01]  /*a75c0*/  IMAD.MOV.U32 R84, RZ, RZ, R9 ;  /* 0x000000ffff547224 */ /* 0x000fe200078e0009 */
[----:B---3--:R-:W-:Y:S01]  /*a75d0*/  IADD3 R13, P2, R13, R6, RZ ;  /* 0x000000060d0d7210 */ /* 0x008fe20007f5e0ff */
[----:B----4-:R-:W-:-:S03]  /*a75e0*/  IMAD.X R11, R11, 0x1, R2, P1 ;  /* 0x000000010b0b7824 */ /* 0x010fc600008e0602 */
[----:B------:R-:W-:Y:S01]  /*a75f0*/  IADD3.X R15, R15, R2, RZ, P2, !PT ;  /* 0x000000020f0f7210 */ /* 0x000fe200017fe4ff */
[----:B------:R-:W-:Y:S01]  /*a7600*/  STL [R1+0x399c], R13 ;  /* 0x00399c0d01007387 */ /* 0x000fe20000100800 */
[----:B------:R-:W-:-:S03]  /*a7610*/  MOV R85, R11 ;  /* 0x0000000b00557202 */ /* 0x000fc60000000f00 */
[----:B------:R1:W-:Y:S04]  /*a7620*/  STL [R1+0x3958], R11 ;  /* 0x0039580b01007387 */ /* 0x0003e80000100800 */
[----:B------:R2:W-:Y:S04]  /*a7630*/  LDGSTS.E [R3+0x280], desc[UR60][R84.64], P0 ;  /* 0x0028000054037fae */ /* 0x0005e8000812187c */
[----:B-1----:R-:W3:Y:S04]  /*a7640*/  LDL.LU R11, [R1+0x3adc] ;  /* 0x003adc00010b7983 */ /* 0x002ee80000300800 */
[----:B------:R1:W-:Y:S04]  /*a7650*/  STL [R1+0x3998], R15 ;  /* 0x0039980f01007387 */ /* 0x0003e80000100800 */
[----:B------:R-:W4:Y:S01]  /*a7660*/  LDL.LU R9, [R1+0x3b1c] ;  /* 0x003b1c0001097983 */ /* 0x000f220000300800 */
[----:B------:R-:W-:-:S02]  /*a7670*/  IADD3 R12, P1, R12, R6, RZ ;  /* 0x000000060c0c7210 */ /* 0x000fc40007f3e0ff */
[----:B--2---:R-:W-:Y:S01]  /*a7680*/  MOV R85, R15 ;  /* 0x0000000f00557202 */ /* 0x004fe20000000f00 */
[----:B------:R-:W-:Y:S01]  /*a7690*/  IMAD.MOV.U32 R84, RZ, RZ, R13 ;  /* 0x000000ffff547224 */ /* 0x000fe200078e000d */
[----:B-1----:R-:W2:Y:S04]  /*a76a0*/  LDL.LU R15, [R1+0x3ad8] ;  /* 0x003ad800010f7983 */ /* 0x002ea80000300800 */
[----:B------:R-:W2:Y:S01]  /*a76b0*/  LDL.LU R13, [R1+0x3b18] ;  /* 0x003b1800010d7983 */ /* 0x000ea20000300800 */
[----:B------:R-:W-:Y:S01]  /*a76c0*/  IADD3 R4, P2, R4, R6, RZ ;  /* 0x0000000604047210 */ /* 0x000fe20007f5e0ff */
[----:B------:R-:W-:Y:S02]  /*a76d0*/  IMAD.X R19, R19, 0x1, R2, P1 ;  /* 0x0000000113137824 */ /* 0x000fe400008e0602 */
[----:B------:R1:W-:Y:S01]  /*a76e0*/  LDGSTS.E [R3+0x680], desc[UR60][R84.64], P0 ;  /* 0x0068000054037fae */ /* 0x0003e2000812187c */
[----:B------:R-:W-:-:S03]  /*a76f0*/  IADD3.X R16, R16, R2, RZ, P2, !PT ;  /* 0x0000000210107210 */ /* 0x000fc600017fe4ff */
[----:B------:R1:W-:Y:S04]  /*a7700*/  STL [R1+0x39dc], R12 ;  /* 0x0039dc0c01007387 */ /* 0x0003e80000100800 */
[----:B------:R1:W-:Y:S04]  /*a7710*/  STL [R1+0x39d8], R19 ;  /* 0x0039d81301007387 */ /* 0x0003e80000100800 */
[----:B------:R1:W-:Y:S04]  /*a7720*/  STL [R1+0x3a1c], R4 ;  /* 0x003a1c0401007387 */ /* 0x0003e80000100800 */
[----:B------:R1:W-:Y:S02]  /*a7730*/  STL [R1+0x3a18], R16 ;  /* 0x003a181001007387 */ /* 0x0003e40000100800 */
[----:B-1----:R-:W-:Y:S01]  /*a7740*/  IMAD.MOV.U32 R84, RZ, RZ, R12 ;  /* 0x000000ffff547224 */ /* 0x002fe200078e000c */
[----:B------:R-:W-:Y:S01]  /*a7750*/  MOV R85, R19 ;  /* 0x0000001300557202 */ /* 0x000fe20000000f00 */
[----:B------:R-:W2:Y:S04]  /*a7760*/  LDL.LU R12, [R1+0x3b5c] ;  /* 0x003b5c00010c7983 */ /* 0x000ea80000300800 */
[----:B------:R-:W2:Y:S04]  /*a7770*/  LDL.LU R83, [R1+0x3bac] ;  /* 0x003bac0001537983 */ /* 0x000ea80000300800 */
[----:B------:R-:W2:Y:S04]  /*a7780*/  LDL.LU R19, [R1+0x3b58] ;  /* 0x003b580001137983 */ /* 0x000ea80000300800 */
[----:B------:R1:W-:Y:S02]  /*a7790*/  LDGSTS.E [R3+0xa80], desc[UR60][R84.64], P0 ;  /* 0x00a8000054037fae */ /* 0x0003e4000812187c */
[----:B-1----:R-:W-:Y:S01]  /*a77a0*/  IMAD.MOV.U32 R84, RZ, RZ, R4 ;  /* 0x000000ffff547224 */ /* 0x002fe200078e0004 */
[----:B------:R-:W-:-:S05]  /*a77b0*/  MOV R85, R16 ;  /* 0x0000001000557202 */ /* 0x000fca0000000f00 */
[----:B------:R-:W-:Y:S04]  /*a77c0*/  LDGSTS.E [R3+0xe80], desc[UR60][R84.64], P0 ;  /* 0x00e8000054037fae */ /* 0x000fe8000812187c */
[----:B------:R-:W2:Y:S01]  /*a77d0*/  LDL.LU R84, [R1+0x3ba8] ;  /* 0x003ba80001547983 */ /* 0x000ea20000300800 */
[-C--:B------:R-:W-:Y:S02]  /*a77e0*/  IADD3 R5, P1, R5, R6.reuse, RZ ;  /* 0x0000000605057210 */ /* 0x080fe40007f3e0ff */
[----:B------:R-:W-:Y:S01]  /*a77f0*/  IADD3 R10, P2, R10, R6, RZ ;  /* 0x000000060a0a7210 */ /* 0x000fe20007f5e0ff */
[----:B------:R-:W2:Y:S02]  /*a7800*/  LDL.LU R4, [R1+0x3bec] ;  /* 0x003bec0001047983 */ /* 0x000ea40000300800 */
[----:B------:R-:W-:-:S02]  /*a7810*/  IMAD.X R17, R17, 0x1, R2, P1 ;  /* 0x0000000111117824 */ /* 0x000fc400008e0602 */
[----:B------:R-:W2:Y:S01]  /*a7820*/  LDL.LU R16, [R1+0x3c2c] ;  /* 0x003c2c0001107983 */ /* 0x000ea20000300800 */
[----:B------:R-:W-:-:S03]  /*a7830*/  IADD3.X R14, R14, R2, RZ, P2, !PT ;  /* 0x000000020e0e7210 */ /* 0x000fc600017fe4ff */
[----:B------:R1:W-:Y:S04]  /*a7840*/  STL [R1+0x3a5c], R5 ;  /* 0x003a5c0501007387 */ /* 0x0003e80000100800 */
[----:B------:R1:W-:Y:S04]  /*a7850*/  STL [R1+0x3a58], R17 ;  /* 0x003a581101007387 */ /* 0x0003e80000100800 */
[----:B------:R-:W-:Y:S01]  /*a7860*/  STL [R1+0x3a9c], R10 ;  /* 0x003a9c0a01007387 */ /* 0x000fe20000100800 */
[----:B------:R-:W-:-:S03]  /*a7870*/  IMAD.MOV.U32 R86, RZ, RZ, R5 ;  /* 0x000000ffff567224 */ /* 0x000fc600078e0005 */
[----:B------:R1:W-:Y:S04]  /*a7880*/  STL [R1+0x3a98], R14 ;  /* 0x003a980e01007387 */ /* 0x0003e80000100800 */
[----:B-1----:R-:W2:Y:S01]  /*a7890*/  LDL.LU R5, [R1+0x3be8] ;  /* 0x003be80001057983 */ /* 0x002ea20000300800 */
[----:B------:R-:W-:-:S03]  /*a78a0*/  MOV R87, R17 ;  /* 0x0000001100577202 */ /* 0x000fc60000000f00 */
        /* <DEDUP_REMOVED lines=9> */
[----:B------:R-:W-:Y:S01]  /*a7940*/  STL [R1+0x3adc], R11 ;  /* 0x003adc0b01007387 */ /* 0x000fe20000100800 */
[----:B--2---:R-:W-:Y:S01]  /*a7950*/  IMAD.X R15, R15, 0x1, R2, P1 ;  /* 0x000000010f0f7824 */ /* 0x004fe200008e0602 */
[----:B------:R-:W-:-:S04]  /*a7960*/  IADD3.X R13, R13, R2, RZ, P2, !PT ;  /* 0x000000020d0d7210 */ /* 0x000fc800017fe4ff */
[----:B------:R2:W-:Y:S04]  /*a7970*/  STL [R1+0x3ad8], R15 ;  /* 0x003ad80f01007387 */ /* 0x0005e80000100800 */
[----:B------:R-:W-:Y:S01]  /*a7980*/  STL [R1+0x3b1c], R9 ;  /* 0x003b1c0901007387 */ /* 0x000fe20000100800 */
[----:B-1----:R-:W-:-:S03]  /*a7990*/  MOV R87, R15 ;  /* 0x0000000f00577202 */ /* 0x002fc60000000f00 */
[----:B------:R1:W-:Y:S01]  /*a79a0*/  STL [R1+0x3b18], R13 ;  /* 0x003b180d01007387 */ /* 0x0003e20000100800 */
[----:B------:R-:W-:-:S05]  /*a79b0*/  IMAD.MOV.U32 R86, RZ, RZ, R11 ;  /* 0x000000ffff567224 */ /* 0x000fca00078e000b */
[----:B------:R3:W-:Y:S04]  /*a79c0*/  LDGSTS.E [R3+0x1a80], desc[UR60][R86.64], P0 ;  /* 0x01a8000056037fae */ /* 0x0007e8000812187c */
[----:B--2---:R-:W2:Y:S04]  /*a79d0*/  LDL.LU R15, [R1+0x3c68] ;  /* 0x003c6800010f7983 */ /* 0x004ea80000300800 */
[----:B------:R-:W4:Y:S01]  /*a79e0*/  LDL.LU R11, [R1+0x3ca8] ;  /* 0x003ca800010b7983 */ /* 0x000f220000300800 */
[-C--:B------:R-:W-:Y:S02]  /*a79f0*/  IADD3 R12, P1, R12, R6.reuse, RZ ;  /* 0x000000060c0c7210 */ /* 0x080fe40007f3e0ff */
[----:B------:R-:W-:-:S03]  /*a7a00*/  IADD3 R83, P2, R83, R6, RZ ;  /* 0x0000000653537210 */ /* 0x000fc60007f5e0ff */
[----:B------:R-:W-:Y:S02]  /*a7a10*/  IMAD.X R19, R19, 0x1, R2, P1 ;  /* 0x0000000113137824 */ /* 0x000fe400008e0602 */
[----:B---3--:R-:W-:Y:S01]  /*a7a20*/  IMAD.MOV.U32 R86, RZ, RZ, R9 ;  /* 0x000000ffff567224 */ /* 0x008fe200078e0009 */
[----:B------:R-:W-:Y:S02]  /*a7a30*/  MOV R87, R13 ;  /* 0x0000000d00577202 */ /* 0x000fe40000000f00 */
[----:B-1----:R-:W3:Y:S04]  /*a7a40*/  LDL.LU R13, [R1+0x3cec] ;  /* 0x003cec00010d7983 */ /* 0x002ee80000300800 */
[----:B------:R-:W3:Y:S04]  /*a7a50*/  LDL.LU R9, [R1+0x3d2c] ;  /* 0x003d2c0001097983 */ /* 0x000ee80000300800 */
[----:B------:R-:W-:Y:S04]  /*a7a60*/  STL [R1+0x3b5c], R12 ;  /* 0x003b5c0c01007387 */ /* 0x000fe80000100800 */
[----:B------:R1:W-:Y:S04]  /*a7a70*/  STL [R1+0x3b58], R19 ;  /* 0x003b581301007387 */ /* 0x0003e80000100800 */
[----:B------:R1:W-:Y:S04]  /*a7a80*/  LDGSTS.E [R3+0x1e80], desc[UR60][R86.64], P0 ;  /* 0x01e8000056037fae */ /* 0x0003e8000812187c */
[----:B------:R-:W-:Y:S01]  /*a7a90*/  STL [R1+0x3bac], R83 ;  /* 0x003bac5301007387 */ /* 0x000fe20000100800 */
[----:B-1----:R-:W-:-:S02]  /*a7aa0*/  MOV R87, R19 ;  /* 0x0000001300577202 */ /* 0x002fc40000000f00 */
[----:B------:R-:W-:Y:S01]  /*a7ab0*/  IADD3.X R84, R84, R2, RZ, P2, !PT ;  /* 0x0000000254547210 */ /* 0x000fe200017fe4ff */
[----:B------:R-:W-:-:S04]  /*a7ac0*/  IMAD.MOV.U32 R86, RZ, RZ, R12 ;  /* 0x000000ffff567224 */ /* 0x000fc800078e000c */
[----:B------:R1:W-:Y:S04]  /*a7ad0*/  STL [R1+0x3ba8], R84 ;  /* 0x003ba85401007387 */ /* 0x0003e80000100800 */
[----:B------:R-:W3:Y:S04]  /*a7ae0*/  LDL.LU R19, [R1+0x3ce8] ;  /* 0x003ce80001137983 */ /* 0x000ee80000300800 */
[----:B------:R-:W3:Y:S01]  /*a7af0*/  LDL.LU R12, [R1+0x3d28] ;  /* 0x003d2800010c7983 */ /* 0x000ee20000300800 */
[-C--:B------:R-:W-:Y:S01]  /*a7b00*/  IADD3 R4, P1, R4, R6.reuse, RZ ;  /* 0x0000000604047210 */ /* 0x080fe20007f3e0ff */
[----:B------:R-:W-:Y:S01]  /*a7b10*/  IMAD.MOV.U32 R85, RZ, RZ, R84 ;  /* 0x000000ffff557224 */ /* 0x000fe200078e0054 */
[----:B------:R-:W-:Y:S01]  /*a7b20*/  IADD3 R16, P2, R16, R6, RZ ;  /* 0x0000000610107210 */ /* 0x000fe20007f5e0ff */
[----:B------:R-:W-:Y:S01]  /*a7b30*/  LDGSTS.E [R3+0x2280], desc[UR60][R86.64], P0 ;  /* 0x0228000056037fae */ /* 0x000fe2000812187c */
[----:B-1----:R-:W-:Y:S01]  /*a7b40*/  MOV R84, R83 ;  /* 0x0000005300547202 */ /* 0x002fe20000000f00 */
[----:B------:R-:W-:-:S02]  /*a7b50*/  IMAD.X R5, R5, 0x1, R2, P1 ;  /* 0x0000000105057824 */ /* 0x000fc400008e0602 */
[----:B------:R-:W-:Y:S04]  /*a7b60*/  STL [R1+0x3bec], R4 ;  /* 0x003bec0401007387 */ /* 0x000fe80000100800 */
[----:B------:R1:W-:Y:S04]  /*a7b70*/  LDGSTS.E [R3+0x2680], desc[UR60][R84.64], P0 ;  /* 0x0268000054037fae */ /* 0x0003e8000812187c */
[----:B------:R1:W-:Y:S04]  /*a7b80*/  STL [R1+0x3be8], R5 ;  /* 0x003be80501007387 */ /* 0x0003e80000100800 */
[----:B------:R-:W-:Y:S01]  /*a7b90*/  STL [R1+0x3c2c], R16 ;  /* 0x003c2c1001007387 */ /* 0x000fe20000100800 */
[----:B------:R-:W-:Y:S01]  /*a7ba0*/  IADD3.X R17, R17, R2, RZ, P2, !PT ;  /* 0x0000000211117210 */ /* 0x000fe200017fe4ff */
[----:B-1----:R-:W-:Y:S01]  /*a7bb0*/  IMAD.MOV.U32 R84, RZ, RZ, R4 ;  /* 0x000000ffff547224 */ /* 0x002fe200078e0004 */
[----:B------:R-:W-:-:S02]  /*a7bc0*/  MOV R85, R5 ;  /* 0x0000000500557202 */ /* 0x000fc40000000f00 */
[----:B------:R-:W3:Y:S04]  /*a7bd0*/  LDL.LU.64 R4, [R1+0x2828] ;  /* 0x0028280001047983 */ /* 0x000ee80000300a00 */
[----:B------:R1:W-:Y:S04]  /*a7be0*/  STL [R1+0x3c28], R17 ;  /* 0x003c281101007387 */ /* 0x0003e80000100800 */
[----:B------:R-:W3:Y:S04]  /*a7bf0*/  LDL.LU.64 R92, [R1+0x27e8] ;  /* 0x0027e800015c7983 */ /* 0x000ee80000300a00 */
[----:B------:R-:W3:Y:S01]  /*a7c00*/  LDL.LU.64 R88, [R1+0x27a8] ;  /* 0x0027a80001587983 */ /* 0x000ee20000300a00 */
[----:B------:R-:W-:-:S02]  /*a7c10*/  IADD3 R14, P1, R14, R6, RZ ;  /* 0x000000060e0e7210 */ /* 0x000fc40007f3e0ff */
[----:B------:R-:W-:Y:S01]  /*a7c20*/  IADD3 R10, P2, R10, R6, RZ ;  /* 0x000000060a0a7210 */ /* 0x000fe20007f5e0ff */
[----:B------:R-:W3:Y:S04]  /*a7c30*/  LDL.LU.64 R86, [R1+0x2768] ;  /* 0x0027680001567983 */ /* 0x000ee80000300a00 */
[----:B------:R-:W-:Y:S04]  /*a7c40*/  STL [R1+0x3c6c], R14 ;  /* 0x003c6c0e01007387 */ /* 0x000fe80000100800 */
[----:B------:R-:W-:Y:S04]  /*a7c50*/  LDGSTS.E [R3+0x2a80], desc[UR60][R84.64], P0 ;  /* 0x02a8000054037fae */ /* 0x000fe8000812187c */
[----:B------:R-:W-:Y:S01]  /*a7c60*/  LDGSTS.E [R3+0x2e80], desc[UR60][R16.64], P0 ;  /* 0x02e8000010037fae */ /* 0x000fe2000812187c */
[----:B--2---:R-:W-:Y:S01]  /*a7c70*/  IMAD.X R15, R15, 0x1, R2, P1 ;  /* 0x000000010f0f7824 */ /* 0x004fe200008e0602 */
[----:B----4-:R-:W-:-:S04]  /*a7c80*/  IADD3.X R11, R11, R2, RZ, P2, !PT ;  /* 0x000000020b0b7210 */ /* 0x010fc800017fe4ff */
[----:B------:R-:W-:Y:S04]  /*a7c90*/  STL [R1+0x3c68], R15 ;  /* 0x003c680f01007387 */ /* 0x000fe80000100800 */
[----:B------:R-:W-:Y:S04]  /*a7ca0*/  STL [R1+0x3cac], R10 ;  /* 0x003cac0a01007387 */ /* 0x000fe80000100800 */
[----:B------:R2:W-:Y:S04]  /*a7cb0*/  STL [R1+0x3ca8], R11 ;  /* 0x003ca80b01007387 */ /* 0x0005e80000100800 */
[----:B------:R-:W4:Y:S04]  /*a7cc0*/  LDL.LU.64 R84, [R1+0x2728] ;  /* 0x0027280001547983 */ /* 0x000f280000300a00 */
[----:B-1----:R-:W4:Y:S04]  /*a7cd0*/  LDL.LU.64 R16, [R1+0x26e8] ;  /* 0x0026e80001107983 */ /* 0x002f280000300a00 */
[----:B------:R-:W-:Y:S04]  /*a7ce0*/  LDGSTS.E [R3+0x3280], desc[UR60][R14.64], P0 ;  /* 0x032800000e037fae */ /* 0x000fe8000812187c */
[----:B------:R-:W-:Y:S01]  /*a7cf0*/  LDGSTS.E [R3+0x3680], desc[UR60][R10.64], P0 ;  /* 0x036800000a037fae */ /* 0x000fe2000812187c */
[----:B---3--:R-:W-:-:S02]  /*a7d00*/  IADD3 R13, P1, R13, R6, RZ ;  /* 0x000000060d0d7210 */ /* 0x008fc40007f3e0ff */
[----:B------:R-:W-:Y:S01]  /*a7d10*/  IADD3 R9, P2, R9, R6, RZ ;  /* 0x0000000609097210 */ /* 0x000fe20007f5e0ff */
[----:B--2---:R-:W2:Y:S04]  /*a7d20*/  LDL.LU.64 R10, [R1+0x26a8] ;  /* 0x0026a800010a7983 */ /* 0x004ea80000300a00 */
[----:B------:R-:W3:Y:S04]  /*a7d30*/  LDL.LU.64 R14, [R1+0x2668] ;  /* 0x00266800010e7983 */ /* 0x000ee80000300a00 */
[----:B------:R-:W-:Y:S01]  /*a7d40*/  STL [R1+0x3cec], R13 ;  /* 0x003cec0d01007387 */ /* 0x000fe20000100800 */
[----:B------:R-:W-:-:S02]  /*a7d50*/  IMAD.MOV.U32 R90, RZ, RZ, R13 ;  /* 0x000000ffff5a7224 */ /* 0x000fc400078e000d */
[----:B------:R-:W-:Y:S01]  /*a7d60*/  IMAD.X R19, R19, 0x1, R2, P1 ;  /* 0x0000000113137824 */ /* 0x000fe200008e0602 */
[----:B------:R-:W-:-:S04]  /*a7d70*/  IADD3.X R12, R12, R2, RZ, P2, !PT ;  /* 0x000000020c0c7210 */ /* 0x000fc800017fe4ff */
[----:B------:R-:W-:Y:S04]  /*a7d80*/  STL [R1+0x3ce8], R19 ;  /* 0x003ce81301007387 */ /* 0x000fe80000100800 */
[----:B------:R-:W-:Y:S01]  /*a7d90*/  STL [R1+0x3d2c], R9 ;  /* 0x003d2c0901007387 */ /* 0x000fe20000100800 */
[----:B------:R-:W-:-:S03]  /*a7da0*/  MOV R91, R19 ;  /* 0x00000013005b7202 */ /* 0x000fc60000000f00 */
[----:B------:R1:W-:Y:S04]  /*a7db0*/  STL [R1+0x3d28], R12 ;  /* 0x003d280c01007387 */ /* 0x0003e80000100800 */
[----:B------:R-:W3:Y:S04]  /*a7dc0*/  LDL.LU.64 R98, [R1+0x2628] ;  /* 0x0026280001627983 */ /* 0x000ee80000300a00 */
[----:B------:R1:W-:Y:S02]  /*a7dd0*/  LDGSTS.E [R3+0x3a80], desc[UR60][R90.64], P0 ;  /* 0x03a800005a037fae */ /* 0x0003e4000812187c */
[----:B-1----:R-:W-:-:S02]  /*a7de0*/  MOV R91, R12 ;  /* 0x0000000c005b7202 */ /* 0x002fc40000000f00 */
[----:B------:R-:W3:Y:S01]  /*a7df0*/  LDL.LU.64 R12, [R1+0x24b8] ;  /* 0x0024b800010c7983 */ /* 0x000ee20000300a00 */
[----:B------:R-:W-:-:S03]  /*a7e00*/  IMAD.MOV.U32 R90, RZ, RZ, R9 ;  /* 0x000000ffff5a7224 */ /* 0x000fc600078e0009 */
[----:B------:R-:W3:Y:S01]  /*a7e10*/  LDL.LU.64 R96, [R1+0x2480] ;  /* 0x0024800001607983 */ /* 0x000ee20000300a00 */
[----:B------:R-:W-:-:S03]  /*a7e20*/  IADD3 R132, P1, R4, R6, RZ ;  /* 0x0000000604847210 */ /* 0x000fc60007f3e0ff */
[----:B------:R1:W-:Y:S02]  /*a7e30*/  LDGSTS.E [R3+0x3e80], desc[UR60][R90.64], P0 ;  /* 0x03e800005a037fae */ /* 0x0003e4000812187c */
[----:B------:R-:W-:Y:S01]  /*a7e40*/  IMAD.X R4, R5, 0x1, R2, P1 ;  /* 0x0000000105047824 */ /* 0x000fe200008e0602 */
[----:B------:R-:W-:-:S04]  /*a7e50*/  IADD3 R131, P1, R92, R6, RZ ;  /* 0x000000065c837210 */ /* 0x000fc80007f3e0ff */
[----:B------:R-:W-:Y:S01]  /*a7e60*/  IADD3.X R9, R93, R2, RZ, P1, !PT ;  /* 0x000000025d097210 */ /* 0x000fe20000ffe4ff */
[----:B------:R-:W3:Y:S04]  /*a7e70*/  LDL.LU.64 R90, [R1+0x2448] ;  /* 0x00244800015a7983 */ /* 0x000ee80000300a00 */
[----:B------:R-:W3:Y:S01]  /*a7e80*/  LDL.LU.64 R94, [R1+0x2410] ;  /* 0x00241000015e7983 */ /* 0x000ee20000300a00 */
[----:B------:R-:W-:-:S03]  /*a7e90*/  IADD3 R130, P1, R88, R6, RZ ;  /* 0x0000000658827210 */ /* 0x000fc60007f3e0ff */
[----:B------:R-:W3:Y:S02]  /*a7ea0*/  LDL.LU.64 R92, [R1+0x22c8] ;  /* 0x0022c800015c7983 */ /* 0x000ee40000300a00 */
[----:B------:R-:W-:Y:S01]  /*a7eb0*/  IMAD.X R252, R89, 0x1, R2, P1 ;  /* 0x0000000159fc7824 */ /* 0x000fe200008e0602 */
[----:B------:R-:W-:Y:S01]  /*a7ec0*/  IADD3 R128, P1, R86, R6, RZ ;  /* 0x0000000656807210 */ /* 0x000fe20007f3e0ff */
[----:B------:R-:W3:Y:S03]  /*a7ed0*/  LDL.LU.64 R88, [R1+0x2298] ;  /* 0x0022980001587983 */ /* 0x000ee60000300a00 */
[----:B------:R-:W-:Y:S02]  /*a7ee0*/  IADD3.X R129, R87, R2, RZ, P1, !PT ;  /* 0x0000000257817210 */ /* 0x000fe40000ffe4ff */
[----:B------:R-:W3:Y:S01]  /*a7ef0*/  LDL.LU.64 R86, [R1+0x2268] ;  /* 0x0022680001567983 */ /* 0x000ee20000300a00 */
[----:B----4-:R-:W-:-:S05]  /*a7f00*/  IADD3 R126, P1, R84, R6, RZ ;  /* 0x00000006547e7210 */ /* 0x010fca0007f3e0ff */
[----:B------:R-:W-:Y:S01]  /*a7f10*/  IMAD.X R127, R85, 0x1, R2, P1 ;  /* 0x00000001557f7824 */ /* 0x000fe200008e0602 */
[----:B------:R-:W-:Y:S01]  /*a7f20*/  IADD3 R124, P1, R16, R6, RZ ;  /* 0x00000006107c7210 */ /* 0x000fe20007f3e0ff */
[----:B------:R-:W4:Y:S03]  /*a7f30*/  LDL.LU.64 R84, [R1+0x2238] ;  /* 0x0022380001547983 */ /* 0x000f260000300a00 */
[----:B------:R-:W-:Y:S02]  /*a7f40*/  IADD3.X R125, R17, R2, RZ, P1, !PT ;  /* 0x00000002117d7210 */ /* 0x000fe40000ffe4ff */
[----:B------:R-:W4:Y:S01]  /*a7f50*/  LDL.LU.64 R16, [R1+0x2118] ;  /* 0x0021180001107983 */ /* 0x000f220000300a00 */
[----:B--2---:R-:W-:-:S05]  /*a7f60*/  IADD3 R122, P1, R10, R6, RZ ;  /* 0x000000060a7a7210 */ /* 0x004fca0007f3e0ff */
[----:B------:R-:W-:Y:S01]  /*a7f70*/  IMAD.X R123, R11, 0x1, R2, P1 ;  /* 0x000000010b7b7824 */ /* 0x000fe200008e0602 */
[----:B---3--:R-:W-:Y:S01]  /*a7f80*/  IADD3 R120, P1, R14, R6, RZ ;  /* 0x000000060e787210 */ /* 0x008fe20007f3e0ff */
[----:B------:R-:W2:Y:S03]  /*a7f90*/  LDL.LU.64 R10, [R1+0x20f0] ;  /* 0x0020f000010a7983 */ /* 0x000ea60000300a00 */
[----:B------:R-:W-:Y:S02]  /*a7fa0*/  IADD3.X R121, R15, R2, RZ, P1, !PT ;  /* 0x000000020f797210 */ /* 0x000fe40000ffe4ff */
[----:B------:R-:W3:Y:S01]  /*a7fb0*/  LDL.LU.64 R14, [R1+0x20c8] ;  /* 0x0020c800010e7983 */ /* 0x000ee20000300a00 */
[----:B------:R-:W-:-:S05]  /*a7fc0*/  IADD3 R118, P1, R98, R6, RZ ;  /* 0x0000000662767210 */ /* 0x000fca0007f3e0ff */
[----:B------:R-:W-:Y:S01]  /*a7fd0*/  IMAD.X R119, R99, 0x1, R2, P1 ;  /* 0x0000000163777824 */ /* 0x000fe200008e0602 */
[----:B------:R-:W-:-:S04]  /*a7fe0*/  IADD3 R116, P1, R12, R6, RZ ;  /* 0x000000060c747210 */ /* 0x000fc80007f3e0ff */
[----:B------:R-:W-:Y:S02]  /*a7ff0*/  IADD3.X R117, R13, R2, RZ, P1, !PT ;  /* 0x000000020d757210 */ /* 0x000fe40000ffe4ff */
[----:B------:R-:W3:Y:S01]  /*a8000*/  LDL.LU.64 R12, [R1+0x20a0] ;  /* 0x0020a000010c7983 */ /* 0x000ee20000300a00 */
[----:B------:R-:W-:-:S05]  /*a8010*/  IADD3 R114, P1, R96, R6, RZ ;  /* 0x0000000660727210 */ /* 0x000fca0007f3e0ff */
[----:B------:R-:W-:Y:S01]  /*a8020*/  IMAD.X R115, R97, 0x1, R2, P1 ;  /* 0x0000000161737824 */ /* 0x000fe200008e0602 */
[----:B------:R-:W-:-:S04]  /*a8030*/  IADD3 R112, P1, R90, R6, RZ ;  /* 0x000000065a707210 */ /* 0x000fc80007f3e0ff */
[----:B------:R-:W-:Y:S02]  /*a8040*/  IADD3.X R113, R91, R2, RZ, P1, !PT ;  /* 0x000000025b717210 */ /* 0x000fe40000ffe4ff */
[-C--:B------:R-:W-:Y:S01]  /*a8050*/  IADD3 R110, P1, R94, R6.reuse, RZ ;  /* 0x000000065e6e7210 */ /* 0x080fe20007f3e0ff */
[----:B------:R-:W3:Y:S04]  /*a8060*/  LDL.LU.64 R90, [R1+0x1fa8] ;  /* 0x001fa800015a7983 */ /* 0x000ee80000300a00 */
[----:B------:R-:W-:Y:S01]  /*a8070*/  IMAD.X R111, R95, 0x1, R2, P1 ;  /* 0x000000015f6f7824 */ /* 0x000fe200008e0602 */
[----:B------:R-:W-:-:S04]  /*a8080*/  IADD3 R108, P1, R92, R6, RZ ;  /* 0x000000065c6c7210 */ /* 0x000fc80007f3e0ff */
[----:B------:R-:W-:Y:S02]  /*a8090*/  IADD3.X R109, R93, R2, RZ, P1, !PT ;  /* 0x000000025d6d7210 */ /* 0x000fe40000ffe4ff */
[----:B------:R-:W-:-:S05]  /*a80a0*/  IADD3 R106, P1, R88, R6, RZ ;  /* 0x00000006586a7210 */ /* 0x000fca0007f3e0ff */
[----:B------:R-:W-:Y:S01]  /*a80b0*/  IMAD.X R107, R89, 0x1, R2, P1 ;  /* 0x00000001596b7824 */ /* 0x000fe200008e0602 */
[----:B------:R-:W-:Y:S01]  /*a80c0*/  IADD3 R104, P1, R86, R6, RZ ;  /* 0x0000000656687210 */ /* 0x000fe20007f3e0ff */
[----:B------:R-:W1:Y:S03]  /*a80d0*/  LDL.LU.64 R88, [R1+0x1f88] ;  /* 0x001f880001587983 */ /* 0x000e660000300a00 */
        /* <DEDUP_REMOVED lines=15> */
[----:B------:R-:W-:Y:S02]  /*a81d0*/  IMAD.X R95, R13, 0x1, R2, P1 ;  /* 0x000000010d5f7824 */ /* 0x000fe400008e0602 */
[----:B------:R-:W3:Y:S04]  /*a81e0*/  LDL.LU.64 R12, [R1+0x1e30] ;  /* 0x001e3000010c7983 */ /* 0x000ee80000300a00 */
[----:B------:R-:W3:Y:S04]  /*a81f0*/  LDL.LU.64 R136, [R1+0x1e18] ;  /* 0x001e180001887983 */ /* 0x000ee80000300a00 */
[----:B------:R-:W3:Y:S01]  /*a8200*/  LDL.LU.64 R134, [R1+0x1e00] ;  /* 0x001e000001867983 */ /* 0x000ee20000300a00 */
[----:B------:R-:W-:-:S04]  /*a8210*/  IADD3 R92, P1, R90, R6, RZ ;  /* 0x000000065a5c7210 */ /* 0x000fc80007f3e0ff */
[----:B------:R-:W-:Y:S02]  /*a8220*/  IADD3.X R93, R91, R2, RZ, P1, !PT ;  /* 0x000000025b5d7210 */ /* 0x000fe40000ffe4ff */
[----:B-1----:R-:W-:-:S05]  /*a8230*/  IADD3 R90, P1, R88, R6, RZ ;  /* 0x00000006585a7210 */ /* 0x002fca0007f3e0ff */
[----:B------:R-:W-:Y:S01]  /*a8240*/  IMAD.X R91, R89, 0x1, R2, P1 ;  /* 0x00000001595b7824 */ /* 0x000fe200008e0602 */
[----:B------:R-:W-:-:S04]  /*a8250*/  IADD3 R88, P1, R86, R6, RZ ;  /* 0x0000000656587210 */ /* 0x000fc80007f3e0ff */
[----:B------:R-:W-:Y:S02]  /*a8260*/  IADD3.X R89, R87, R2, RZ, P1, !PT ;  /* 0x0000000257597210 */ /* 0x000fe40000ffe4ff */
[----:B------:R-:W-:Y:S02]  /*a8270*/  MOV R133, R9 ;  /* 0x0000000900857202 */ /* 0x000fe40000000f00 */
[----:B----4-:R-:W-:-:S05]  /*a8280*/  IADD3 R86, P1, R84, R6, RZ ;  /* 0x0000000654567210 */ /* 0x010fca0007f3e0ff */
[----:B------:R-:W-:Y:S01]  /*a8290*/  IMAD.X R87, R85, 0x1, R2, P1 ;  /* 0x0000000155577824 */ /* 0x000fe200008e0602 */
[----:B------:R-:W-:-:S04]  /*a82a0*/  IADD3 R84, P1, R16, R6, RZ ;  /* 0x0000000610547210 */ /* 0x000fc80007f3e0ff */
[----:B------:R-:W-:Y:S02]  /*a82b0*/  IADD3.X R85, R17, R2, RZ, P1, !PT ;  /* 0x0000000211557210 */ /* 0x000fe40000ffe4ff */
        /* <DEDUP_REMOVED lines=8> */
[----:B------:R-:W-:Y:S01]  /*a8340*/  IADD3 R5, P1, R134, R6, RZ ;  /* 0x0000000686057210 */ /* 0x000fe20007f3e0ff */
[----:B------:R-:W-:Y:S02]  /*a8350*/  IMAD.MOV.U32 R134, RZ, RZ, R132 ;  /* 0x000000ffff867224 */ /* 0x000fe400078e0084 */
[----:B------:R-:W-:Y:S02]  /*a8360*/  IMAD.MOV.U32 R132, RZ, RZ, R131 ;  /* 0x000000ffff847224 */ /* 0x000fe400078e0083 */
[----:B------:R-:W-:Y:S01]  /*a8370*/  IMAD.X R19, R135, 0x1, R2, P1 ;  /* 0x0000000187137824 */ /* 0x000fe200008e0602 */
[----:B------:R-:W-:Y:S01]  /*a8380*/  MOV R135, R4 ;  /* 0x0000000400877202 */ /* 0x000fe20000000f00 */
[----:B------:R-:W-:-:S04]  /*a8390*/  IMAD.MOV.U32 R131, RZ, RZ, R252 ;  /* 0x000000ffff837224 */ /* 0x000fc800078e00fc */
[----:B------:R-:W-:Y:S04]  /*a83a0*/  STL.64 [R1+0x2828], R134 ;  /* 0x0028288601007387 */ /* 0x000fe80000100a00 */
[----:B------:R-:W-:Y:S04]  /*a83b0*/  STL.64 [R1+0x27e8], R132 ;  /* 0x0027e88401007387 */ /* 0x000fe80000100a00 */
[----:B------:R-:W-:Y:S04]  /*a83c0*/  STL.64 [R1+0x27a8], R130 ;  /* 0x0027a88201007387 */ /* 0x000fe80000100a00 */
[----:B------:R-:W-:Y:S04]  /*a83d0*/  STL.64 [R1+0x2768], R128 ;  /* 0x0027688001007387 */ /* 0x000fe80000100a00 */
        /* <DEDUP_REMOVED lines=42> */
[----:B------:R-:W-:Y:S01]  /*a8680*/  STL.64 [R1+0x1f28], R84 ;  /* 0x001f285401007387 */ /* 0x000fe20000100a00 */
[----:B------:R-:W-:-:S03]  /*a8690*/  MOV R4, R5 ;  /* 0x0000000500047202 */ /* 0x000fc60000000f00 */
[----:B------:R-:W-:Y:S04]  /*a86a0*/  LDGSTS.E [R3+0x21680], desc[UR60][R92.64], P0 ;  /* 0x216800005c037fae */ /* 0x000fe8000812187c */
[----:B------:R-:W-:Y:S01]  /*a86b0*/  STL.64 [R1+0x1f08], R16 ;  /* 0x001f081001007387 */ /* 0x000fe20000100a00 */
[----:B------:R-:W-:-:S03]  /*a86c0*/  IMAD.MOV.U32 R5, RZ, RZ, R19 ;  /* 0x000000ffff057224 */ /* 0x000fc600078e0013 */
[----:B------:R-:W-:Y:S04]  /*a86d0*/  LDGSTS.E [R3+0x21a80], desc[UR60][R90.64], P0 ;  /* 0x21a800005a037fae */ /* 0x000fe8000812187c */
[----:B------:R-:W2:Y:S04]  /*a86e0*/  LDL.LU R19, [R1+0x4bf4] ;  /* 0x004bf40001137983 */ /* 0x000ea80000300800 */
[----:B------:R-:W-:Y:S04]  /*a86f0*/  LDGSTS.E [R3+0x21e80], desc[UR60][R88.64], P0 ;  /* 0x21e8000058037fae */ /* 0x000fe8000812187c */
[----:B------:R1:W-:Y:S04]  /*a8700*/  STL.64 [R1+0x1e48], R10 ;  /* 0x001e480a01007387 */ /* 0x0003e80000100a00 */
[----:B------:R-:W-:Y:S04]  /*a8710*/  LDGSTS.E [R3+0x22280], desc[UR60][R86.64], P0 ;  /* 0x2228000056037fae */ /* 0x000fe8000812187c */
[----:B------:R-:W-:Y:S04]  /*a8720*/  STL.64 [R1+0x1e30], R14 ;  /* 0x001e300e01007387 */ /* 0x000fe80000100a00 */
[----:B------:R-:W-:Y:S04]  /*a8730*/  LDGSTS.E [R3+0x22680], desc[UR60][R84.64], P0 ;  /* 0x2268000054037fae */ /* 0x000fe8000812187c */
[----:B------:R3:W-:Y:S04]  /*a8740*/  STL.64 [R1+0x1e18], R12 ;  /* 0x001e180c01007387 */ /* 0x0007e80000100a00 */
[----:B------:R-:W-:Y:S04]  /*a8750*/  LDGSTS.E [R3+0x22a80], desc[UR60][R16.64], P0 ;  /* 0x22a8000010037fae */ /* 0x000fe8000812187c */
[----:B------:R4:W-:Y:S04]  /*a8760*/  STL.64 [R1+0x1e00], R4 ;  /* 0x001e000401007387 */ /* 0x0009e80000100a00 */
[----:B------:R-:W-:Y:S04]  /*a8770*/  LDGSTS.E [R3+0x22e80], desc[UR60][R10.64], P0 ;  /* 0x22e800000a037fae */ /* 0x000fe8000812187c */
[----:B------:R-:W-:Y:S04]  /*a8780*/  LDGSTS.E [R3+0x23280], desc[UR60][R14.64], P0 ;  /* 0x232800000e037fae */ /* 0x000fe8000812187c */
[----:B------:R-:W-:Y:S01]  /*a8790*/  LDGSTS.E [R3+0x23680], desc[UR60][R12.64], P0 ;  /* 0x236800000c037fae */ /* 0x000fe2000812187c */
[----:B------:R-:W-:-:S03]  /*a87a0*/  IADD3 R151, P1, R246, R6, RZ ;  /* 0x00000006f6977210 */ /* 0x000fc60007f3e0ff */
[----:B------:R4:W-:Y:S04]  /*a87b0*/  LDGSTS.E [R3+0x23a80], desc[UR60][R4.64], P0 ;  /* 0x23a8000004037fae */ /* 0x0009e8000812187c */
[----:B-1----:R-:W2:Y:S04]  /*a87c0*/  LDL.LU R11, [R1+0x3964] ;  /* 0x00396400010b7983 */ /* 0x002ea80000300800 */
[----:B------:R-:W2:Y:S04]  /*a87d0*/  LDL.LU R9, [R1+0x39a4] ;  /* 0x0039a40001097983 */ /* 0x000ea80000300800 */
[----:B------:R-:W2:Y:S04]  /*a87e0*/  LDL.LU R84, [R1+0x3960] ;  /* 0x0039600001547983 */ /* 0x000ea80000300800 */
[----:B---3--:R-:W3:Y:S01]  /*a87f0*/  LDL.LU R13, [R1+0x39a0] ;  /* 0x0039a000010d7983 */ /* 0x008ee20000300800 */
[----:B------:R-:W-:-:S02]  /*a8800*/  IADD3.X R246, R247, R2, RZ, P1, !PT ;  /* 0x00000002f7f67210 */ /* 0x000fc40000ffe4ff */
        /* <DEDUP_REMOVED lines=31> */
[----:B------:R-:W-:-:S04]  /*a8a00*/  IADD3.X R206, R207, R2, RZ, P1, !PT ;  /* 0x00000002cfce7210 */ /* 0x000fc80000ffe4ff */
[----:B------:R-:W-:Y:S01]  /*a8a10*/  MOV R207, R206 ;  /* 0x000000ce00cf7202 */ /* 0x000fe20000000f00 */
[----:B------:R-:W-:Y:S02]  /*a8a20*/  IMAD.MOV.U32 R206, RZ, RZ, R83 ;  /* 0x000000ffffce7224 */ /* 0x000fe400078e0053 */
[----:B------:R-:W3:Y:S04]  /*a8a30*/  LDL.LU R83, [R1+0x39e0] ;  /* 0x0039e00001537983 */ /* 0x000ee80000300800 */
[----:B----4-:R-:W4:Y:S04]  /*a8a40*/  LDL.LU R5, [R1+0x39e4] ;  /* 0x0039e40001057983 */ /* 0x010f280000300800 */
[----:B------:R-:W4:Y:S04]  /*a8a50*/  LDL.LU R16, [R1+0x3a20] ;  /* 0x003a200001107983 */ /* 0x000f280000300800 */
[----:B------:R-:W4:Y:S01]  /*a8a60*/  LDL.LU R14, [R1+0x3a24] ;  /* 0x003a2400010e7983 */ /* 0x000f220000300800 */
[----:B------:R-:W-:Y:S01]  /*a8a70*/  MOV R247, R246 ;  /* 0x000000f600f77202 */ /* 0x000fe20000000f00 */
[----:B------:R-:W-:Y:S01]  /*a8a80*/  IMAD.MOV.U32 R246, RZ, RZ, R151 ;  /* 0x000000fffff67224 */ /* 0x000fe200078e0097 */
[----:B------:R-:W-:Y:S01]  /*a8a90*/  MOV R241, R240 ;  /* 0x000000f000f17202 */ /* 0x000fe20000000f00 */
[----:B------:R-:W4:Y:S01]  /*a8aa0*/  LDL.LU R17, [R1+0x3a60] ;  /* 0x003a600001117983 */ /* 0x000f220000300800 */
[----:B------:R-:W-:Y:S01]  /*a8ab0*/  IMAD.MOV.U32 R240, RZ, RZ, R150 ;  /* 0x000000fffff07224 */ /* 0x000fe200078e0096 */
[----:B------:R-:W-:-:S02]  /*a8ac0*/  MOV R235, R234 ;  /* 0x000000ea00eb7202 */ /* 0x000fc40000000f00 */
[----:B------:R-:W4:Y:S01]  /*a8ad0*/  LDL.LU R15, [R1+0x3a64] ;  /* 0x003a6400010f7983 */ /* 0x000f220000300800 */
[----:B------:R-:W-:Y:S01]  /*a8ae0*/  IMAD.MOV.U32 R234, RZ, RZ, R149 ;  /* 0x000000ffffea7224 */ /* 0x000fe200078e0095 */
[----:B------:R-:W-:Y:S02]  /*a8af0*/  MOV R233, R232 ;  /* 0x000000e800e97202 */ /* 0x000fe40000000f00 */
[----:B------:R-:W4:Y:S01]  /*a8b00*/  LDL.LU R12, [R1+0x3aa0] ;  /* 0x003aa000010c7983 */ /* 0x000f220000300800 */
[----:B------:R-:W-:Y:S01]  /*a8b10*/  IMAD.MOV.U32 R232, RZ, RZ, R148 ;  /* 0x000000ffffe87224 */ /* 0x000fe200078e0094 */
[----:B------:R-:W-:Y:S02]  /*a8b20*/  MOV R231, R230 ;  /* 0x000000e600e77202 */ /* 0x000fe40000000f00 */
[----:B------:R-:W4:Y:S01]  /*a8b30*/  LDL.LU R10, [R1+0x3aa4] ;  /* 0x003aa400010a7983 */ /* 0x000f220000300800 */
[----:B------:R-:W-:Y:S01]  /*a8b40*/  IMAD.MOV.U32 R230, RZ, RZ, R147 ;  /* 0x000000ffffe67224 */ /* 0x000fe200078e0093 */
[----:B------:R-:W-:Y:S01]  /*a8b50*/  MOV R229, R228 ;  /* 0x000000e400e57202 */ /* 0x000fe20000000f00 */
[----:B------:R-:W-:Y:S01]  /*a8b60*/  IMAD.MOV.U32 R228, RZ, RZ, R146 ;  /* 0x000000ffffe47224 */ /* 0x000fe200078e0092 */
[----:B------:R-:W-:Y:S01]  /*a8b70*/  MOV R227, R226 ;  /* 0x000000e200e37202 */ /* 0x000fe20000000f00 */
[----:B------:R-:W-:Y:S01]  /*a8b80*/  LDGSTS.E [R3+0x23e80], desc[UR60][R246.64], P0 ;  /* 0x23e80000f6037fae */ /* 0x000fe2000812187c */
[----:B------:R-:W-:Y:S01]  /*a8b90*/  IMAD.MOV.U32 R226, RZ, RZ, R145 ;  /* 0x000000ffffe27224 */ /* 0x000fe200078e0091 */
[----:B------:R-:W-:-:S02]  /*a8ba0*/  MOV R225, R224 ;  /* 0x000000e000e17202 */ /* 0x000fc40000000f00 */
[----:B------:R-:W-:Y:S01]  /*a8bb0*/  LDGSTS.E [R3+0x24280], desc[UR60][R240.64], P0 ;  /* 0x24280000f0037fae */ /* 0x000fe2000812187c */
[----:B------:R-:W-:Y:S01]  /*a8bc0*/  IMAD.MOV.U32 R224, RZ, RZ, R144 ;  /* 0x000000ffffe07224 */ /* 0x000fe200078e0090 */
[----:B------:R-:W-:Y:S02]  /*a8bd0*/  MOV R223, R222 ;  /* 0x000000de00df7202 */ /* 0x000fe40000000f00 */
[----:B------:R-:W-:Y:S01]  /*a8be0*/  LDGSTS.E [R3+0x24680], desc[UR60][R234.64], P0 ;  /* 0x24680000ea037fae */ /* 0x000fe2000812187c */
[----:B------:R-:W-:Y:S01]  /*a8bf0*/  IMAD.MOV.U32 R222, RZ, RZ, R143 ;  /* 0x000000ffffde7224 */ /* 0x000fe200078e008f */
[----:B------:R-:W-:Y:S02]  /*a8c00*/  MOV R221, R220 ;  /* 0x000000dc00dd7202 */ /* 0x000fe40000000f00 */
        /* <DEDUP_REMOVED lines=16> */
[----:B------:R-:W-:Y:S01]  /*a8d10*/  LOP3.LUT R4, R7, 0x60, RZ, 0x3c, !PT ;  /* 0x0000006007047812 */ /* 0x000fe200078e3cff */
[----:B------:R-:W-:Y:S01]  /*a8d20*/  IMAD.MOV.U32 R210, RZ, RZ, R137 ;  /* 0x000000ffffd27224 */ /* 0x000fe200078e0089 */
[----:B------:R-:W-:Y:S01]  /*a8d30*/  MOV R209, R208 ;  /* 0x000000d000d17202 */ /* 0x000fe20000000f00 */
[----:B------:R-:W-:Y:S01]  /*a8d40*/  LDGSTS.E [R3+0x26280], desc[UR60][R220.64], P0 ;  /* 0x26280000dc037fae */ /* 0x000fe2000812187c */
[----:B------:R-:W-:-:S03]  /*a8d50*/  IMAD.MOV.U32 R208, RZ, RZ, R136 ;  /* 0x000000ffffd07224 */ /* 0x000fc600078e0088 */
[----:B------:R-:W-:Y:S04]  /*a8d60*/  LDGSTS.E [R3+0x26680], desc[UR60][R218.64], P0 ;  /* 0x26680000da037fae */ /* 0x000fe8000812187c */
[----:B------:R-:W-:Y:S04]  /*a8d70*/  LDGSTS.E [R3+0x26a80], desc[UR60][R216.64], P0 ;  /* 0x26a80000d8037fae */ /* 0x000fe8000812187c */
[----:B------:R-:W-:Y:S01]  /*a8d80*/  LDGSTS.E [R3+0x26e80], desc[UR60][R214.64], P0 ;  /* 0x26e80000d6037fae */ /* 0x000fe2000812187c */
[----:B------:R-:W-:-:S03]  /*a8d90*/  IADD3 R4, R4, 0x100000, R8 ;  /* 0x0010000004047810 */ /* 0x000fc60007ffe008 */
[----:B------:R-:W-:Y:S04]  /*a8da0*/  LDGSTS.E [R3+0x27280], desc[UR60][R212.64], P0 ;  /* 0x27280000d4037fae */ /* 0x000fe8000812187c */
[----:B------:R-:W-:Y:S04]  /*a8db0*/  LDGSTS.E [R3+0x27680], desc[UR60][R210.64], P0 ;  /* 0x27680000d2037fae */ /* 0x000fe8000812187c */
[----:B------:R-:W-:Y:S04]  /*a8dc0*/  LDGSTS.E [R3+0x27a80], desc[UR60][R208.64], P0 ;  /* 0x27a80000d0037fae */ /* 0x000fe8000812187c */
[----:B------:R-:W-:Y:S01]  /*a8dd0*/  LDGSTS.E [R3+0x27e80], desc[UR60][R206.64], P0 ;  /* 0x27e80000ce037fae */ /* 0x000fe2000812187c */
[----:B--2---:R-:W-:-:S02]  /*a8de0*/  IADD3 R11, P1, R11, R6, RZ ;  /* 0x000000060b0b7210 */ /* 0x004fc40007f3e0ff */
[----:B------:R-:W-:Y:S02]  /*a8df0*/  IADD3 R9, P2, R9, R6, RZ ;  /* 0x0000000609097210 */ /* 0x000fe40007f5e0ff */
[----:B------:R-:W-:Y:S01]  /*a8e00*/  IADD3.X R84, R84, R2, RZ, P1, !PT ;  /* 0x0000000254547210 */ /* 0x000fe20000ffe4ff */
[----:B------:R-:W-:Y:S04]  /*a8e10*/  STL [R1+0x3964], R11 ;  /* 0x0039640b01007387 */ /* 0x000fe80000100800 */
[----:B------:R-:W-:Y:S01]  /*a8e20*/  STL [R1+0x39a4], R9 ;  /* 0x0039a40901007387 */ /* 0x000fe20000100800 */
[----:B---3--:R-:W-:Y:S01]  /*a8e30*/  IMAD.X R13, R13, 0x1, R2, P2 ;  /* 0x000000010d0d7824 */ /* 0x008fe200010e0602 */
[----:B------:R-:W-:Y:S02]  /*a8e40*/  MOV R85, R84 ;  /* 0x0000005400557202 */ /* 0x000fe40000000f00 */
[----:B------:R1:W-:Y:S02]  /*a8e50*/  STL [R1+0x3960], R84 ;  /* 0x0039605401007387 */ /* 0x0003e40000100800 */
[----:B-1----:R-:W-:-:S02]  /*a8e60*/  IMAD.MOV.U32 R84, RZ, RZ, R11 ;  /* 0x000000ffff547224 */ /* 0x002fc400078e000b */
[----:B------:R-:W2:Y:S04]  /*a8e70*/  LDL.LU R11, [R1+0x3ae4] ;  /* 0x003ae400010b7983 */ /* 0x000ea80000300800 */
[----:B------:R1:W-:Y:S04]  /*a8e80*/  LDGSTS.E [R4+0x300], desc[UR60][R84.64], P0 ;  /* 0x0030000054047fae */ /* 0x0003e8000812187c */
[----:B------:R3:W-:Y:S04]  /*a8e90*/  STL [R1+0x39a0], R13 ;  /* 0x0039a00d01007387 */ /* 0x0007e80000100800 */
[----:B------:R-:W2:Y:S01]  /*a8ea0*/  LDL.LU R3, [R1+0x3b24] ;  /* 0x003b240001037983 */ /* 0x000ea20000300800 */
[----:B-1----:R-:W-:-:S03]  /*a8eb0*/  IMAD.MOV.U32 R85, RZ, RZ, R13 ;  /* 0x000000ffff557224 */ /* 0x002fc600078e000d */
[----:B---3--:R-:W3:Y:S01]  /*a8ec0*/  LDL.LU R13, [R1+0x3ae0] ;  /* 0x003ae000010d7983 */ /* 0x008ee20000300800 */
[----:B------:R-:W-:-:S03]  /*a8ed0*/  MOV R84, R9 ;  /* 0x0000000900547202 */ /* 0x000fc60000000f00 */
[----:B------:R-:W3:Y:S04]  /*a8ee0*/  LDL.LU R9, [R1+0x3b20] ;  /* 0x003b200001097983 */ /* 0x000ee80000300800 */
[----:B------:R1:W-:Y:S01]  /*a8ef0*/  LDGSTS.E [R4+0x700], desc[UR60][R84.64], P0 ;  /* 0x0070000054047fae */ /* 0x0003e2000812187c */
[-C--:B----4-:R-:W-:Y:S02]  /*a8f00*/  IADD3 R5, P1, R5, R6.reuse, RZ ;  /* 0x0000000605057210 */ /* 0x090fe40007f3e0ff */
[----:B------:R-:W-:Y:S02]  /*a8f10*/  IADD3 R14, P2, R14, R6, RZ ;  /* 0x000000060e0e7210 */ /* 0x000fe40007f5e0ff */
[----:B------:R-:W-:Y:S01]  /*a8f20*/  IADD3.X R83, R83, R2, RZ, P1, !PT ;  /* 0x0000000253537210 */ /* 0x000fe20000ffe4ff */
[----:B------:R4:W-:Y:S02]  /*a8f30*/  STL [R1+0x39e4], R5 ;  /* 0x0039e40501007387 */ /* 0x0009e40000100800 */
[----:B------:R-:W-:Y:S01]  /*a8f40*/  IMAD.X R16, R16, 0x1, R2, P2 ;  /* 0x0000000110107824 */ /* 0x000fe200010e0602 */
[----:B-1----:R-:W-:Y:S01]  /*a8f50*/  MOV R84, R5 ;  /* 0x0000000500547202 */ /* 0x002fe20000000f00 */
[----:B------:R1:W-:Y:S01]  /*a8f60*/  STL [R1+0x39e0], R83 ;  /* 0x0039e05301007387 */ /* 0x0003e20000100800 */
[----:B------:R-:W-:-:S03]  /*a8f70*/  IMAD.MOV.U32 R85, RZ, RZ, R83 ;  /* 0x000000ffff557224 */ /* 0x000fc600078e0053 */
[----:B------:R-:W-:Y:S04]  /*a8f80*/  STL [R1+0x3a24], R14 ;  /* 0x003a240e01007387 */ /* 0x000fe80000100800 */
[----:B------:R1:W-:Y:S04]  /*a8f90*/  STL [R1+0x3a20], R16 ;  /* 0x003a201001007387 */ /* 0x0003e80000100800 */
[----:B----4-:R-:W4:Y:S04]  /*a8fa0*/  LDL.LU R5, [R1+0x3b64] ;  /* 0x003b640001057983 */ /* 0x010f280000300800 */
[----:B------:R-:W-:Y:S04]  /*a8fb0*/  LDGSTS.E [R4+0xb00], desc[UR60][R84.64], P0 ;  /* 0x00b0000054047fae */ /* 0x000fe8000812187c */
[----:B------:R-:W4:Y:S04]  /*a8fc0*/  LDL.LU R84, [R1+0x3bb4] ;  /* 0x003bb40001547983 */ /* 0x000f280000300800 */
[----:B-1----:R-:W4:Y:S04]  /*a8fd0*/  LDL.LU R83, [R1+0x3b60] ;  /* 0x003b600001537983 */ /* 0x002f280000300800 */
[----:B------:R-:W4:Y:S01]  /*a8fe0*/  LDL.LU R85, [R1+0x3bb0] ;  /* 0x003bb00001557983 */ /* 0x000f220000300800 */
[----:B------:R-:W-:-:S02]  /*a8ff0*/  IADD3 R15, P1, R15, R6, RZ ;  /* 0x000000060f0f7210 */ /* 0x000fc40007f3e0ff */
[----:B------:R-:W-:Y:S02]  /*a9000*/  IADD3 R10, P2, R10, R6, RZ ;  /* 0x000000060a0a7210 */ /* 0x000fe40007f5e0ff */
[----:B------:R-:W-:Y:S01]  /*a9010*/  MOV R86, R14 ;  /* 0x0000000e00567202 */ /* 0x000fe20000000f00 */
[----:B------:R-:W-:Y:S01]  /*a9020*/  IMAD.MOV.U32 R87, RZ, RZ, R16 ;  /* 0x000000ffff577224 */ /* 0x000fe200078e0010 */
[----:B------:R-:W-:Y:S01]  /*a9030*/  IADD3.X R17, R17, R2, RZ, P1, !PT ;  /* 0x0000000211117210 */ /* 0x000fe20000ffe4ff */
[----:B------:R-:W4:Y:S01]  /*a9040*/  LDL.LU R16, [R1+0x3bf4] ;  /* 0x003bf40001107983 */ /* 0x000f220000300800 */
[----:B------:R-:W-:-:S03]  /*a9050*/  IMAD.X R12, R12, 0x1, R2, P2 ;  /* 0x000000010c0c7824 */ /* 0x000fc600010e0602 */
[----:B------:R-:W4:Y:S04]  /*a9060*/  LDL.LU R14, [R1+0x3c34] ;  /* 0x003c3400010e7983 */ /* 0x000f280000300800 */
[----:B------:R-:W-:Y:S04]  /*a9070*/  STL [R1+0x3a64], R15 ;  /* 0x003a640f01007387 */ /* 0x000fe80000100800 */
[----:B------:R1:W-:Y:S04]  /*a9080*/  STL [R1+0x3a60], R17 ;  /* 0x003a601101007387 */ /* 0x0003e80000100800 */
[----:B------:R1:W-:Y:S04]  /*a9090*/  LDGSTS.E [R4+0xf00], desc[UR60][R86.64], P0 ;  /* 0x00f0000056047fae */ /* 0x0003e8000812187c */
[----:B------:R-:W-:Y:S04]  /*a90a0*/  STL [R1+0x3aa4], R10 ;  /* 0x003aa40a01007387 */ /* 0x000fe80000100800 */
[----:B------:R1:W-:Y:S02]  /*a90b0*/  STL [R1+0x3aa0], R12 ;  /* 0x003aa00c01007387 */ /* 0x0003e40000100800 */
[----:B-1----:R-:W-:Y:S01]  /*a90c0*/  IMAD.MOV.U32 R87, RZ, RZ, R17 ;  /* 0x000000ffff577224 */ /* 0x002fe200078e0011 */
[----:B------:R-:W-:Y:S01]  /*a90d0*/  MOV R86, R15 ;  /* 0x0000000f00567202 */ /* 0x000fe20000000f00 */
[----:B------:R-:W4:Y:S04]  /*a90e0*/  LDL.LU R17, [R1+0x3bf0] ;  /* 0x003bf00001117983 */ /* 0x000f280000300800 */
[----:B------:R-:W4:Y:S04]  /*a90f0*/  LDL.LU R15, [R1+0x3c30] ;  /* 0x003c3000010f7983 */ /* 0x000f280000300800 */
[----:B------:R1:W-:Y:S02]  /*a9100*/  LDGSTS.E [R4+0x1300], desc[UR60][R86.64], P0 ;  /* 0x0130000056047fae */ /* 0x0003e4000812187c */
[----:B-1----:R-:W-:Y:S01]  /*a9110*/  MOV R86, R10 ;  /* 0x0000000a00567202 */ /* 0x002fe20000000f00 */
[----:B------:R-:W-:-:S02]  /*a9120*/  IMAD.MOV.U32 R87, RZ, RZ, R12 ;  /* 0x000000ffff577224 */ /* 0x000fc400078e000c */
[----:B------:R-:W4:Y:S04]  /*a9130*/  LDL.LU R12, [R1+0x3c74] ;  /* 0x003c7400010c7983 */ /* 0x000f280000300800 */
[----:B------:R-:W4:Y:S04]  /*a9140*/  LDL.LU R10, [R1+0x3cb4] ;  /* 0x003cb400010a7983 */ /* 0x000f280000300800 */
[----:B------:R1:W-:Y:S01]  /*a9150*/  LDGSTS.E [R4+0x1700], desc[UR60][R86.64], P0 ;  /* 0x0170000056047fae */ /* 0x0003e2000812187c */
[-C--:B--2---:R-:W-:Y:S02]  /*a9160*/  IADD3 R11, P1, R11, R6.reuse, RZ ;  /* 0x000000060b0b7210 */ /* 0x084fe40007f3e0ff */
[----:B------:R-:W-:-:S03]  /*a9170*/  IADD3 R3, P2, R3, R6, RZ ;  /* 0x0000000603037210 */ /* 0x000fc60007f5e0ff */
[----:B------:R-:W-:Y:S01]  /*a9180*/  STL [R1+0x3ae4], R11 ;  /* 0x003ae40b01007387 */ /* 0x000fe20000100800 */
[----:B---3--:R-:W-:Y:S01]  /*a9190*/  IADD3.X R13, R13, R2, RZ, P1, !PT ;  /* 0x000000020d0d7210 */ /* 0x008fe20000ffe4ff */
[----:B------:R-:W-:-:S04]  /*a91a0*/  IMAD.X R9, R9, 0x1, R2, P2 ;  /* 0x0000000109097824 */ /* 0x000fc800010e0602 */
[----:B------:R2:W-:Y:S01]  /*a91b0*/  STL [R1+0x3ae0], R13 ;  /* 0x003ae00d01007387 */ /* 0x0005e20000100800 */
[----:B-1----:R-:W-:-:S03]  /*a91c0*/  IMAD.MOV.U32 R87, RZ, RZ, R13 ;  /* 0x000000ffff577224 */ /* 0x002fc600078e000d */
[----:B------:R-:W-:Y:S01]  /*a91d0*/  STL [R1+0x3b24], R3 ;  /* 0x003b240301007387 */ /* 0x000fe20000100800 */
[----:B------:R-:W-:-:S05]  /*a91e0*/  MOV R86, R11 ;  /* 0x0000000b00567202 */ /* 0x000fca0000000f00 */
[----:B------:R1:W-:Y:S04]  /*a91f0*/  LDGSTS.E [R4+0x1b00], desc[UR60][R86.64], P0 ;  /* 0x01b0000056047fae */ /* 0x0003e8000812187c */
[----:B--2---:R-:W2:Y:S04]  /*a9200*/  LDL.LU R13, [R1+0x3c70] ;  /* 0x003c7000010d7983 */ /* 0x004ea80000300800 */
[----:B------:R3:W-:Y:S04]  /*a9210*/  STL [R1+0x3b20], R9 ;  /* 0x003b200901007387 */ /* 0x0007e80000100800 */
[----:B------:R-:W2:Y:S01]  /*a9220*/  LDL.LU R11, [R1+0x3cb0] ;  /* 0x003cb000010b7983 */ /* 0x000ea20000300800 */
[----:B-1----:R-:W-:Y:S01]  /*a9230*/  MOV R86, R3 ;  /* 0x0000000300567202 */ /* 0x002fe20000000f00 */
[----:B------:R-:W-:-:S02]  /*a9240*/  IMAD.MOV.U32 R87, RZ, RZ, R9 ;  /* 0x000000ffff577224 */ /* 0x000fc400078e0009 */
[----:B---3--:R-:W3:Y:S04]  /*a9250*/  LDL.LU R9, [R1+0x3cf4] ;  /* 0x003cf40001097983 */ /* 0x008ee80000300800 */
[----:B------:R-:W3:Y:S04]  /*a9260*/  LDL.LU R3, [R1+0x3d34] ;  /* 0x003d340001037983 */ /* 0x000ee80000300800 */
[----:B------:R1:W-:Y:S01]  /*a9270*/  LDGSTS.E [R4+0x1f00], desc[UR60][R86.64], P0 ;  /* 0x01f0000056047fae */ /* 0x0003e2000812187c */
[----:B----4-:R-:W-:-:S05]  /*a9280*/  IADD3 R5, P1, R5, R6, RZ ;  /* 0x0000000605057210 */ /* 0x010fca0007f3e0ff */
[----:B------:R-:W-:Y:S01]  /*a9290*/  STL [R1+0x3b64], R5 ;  /* 0x003b640501007387 */ /* 0x000fe20000100800 */
[----:B------:R-:W-:Y:S02]  /*a92a0*/  IADD3 R84, P2, R84, R6, RZ ;  /* 0x0000000654547210 */ /* 0x000fe40007f5e0ff */
[----:B------:R-:W-:-:S05]  /*a92b0*/  IADD3.X R83, R83, R2, RZ, P1, !PT ;  /* 0x0000000253537210 */ /* 0x000fca0000ffe4ff */
[----:B------:R4:W-:Y:S01]  /*a92c0*/  STL [R1+0x3b60], R83 ;  /* 0x003b605301007387 */ /* 0x0009e20000100800 */
[----:B-1----:R-:W-:-:S03]  /*a92d0*/  IMAD.MOV.U32 R87, RZ, RZ, R83 ;  /* 0x000000ffff577224 */ /* 0x002fc600078e0053 */
[----:B------:R-:W-:Y:S01]  /*a92e0*/  STL [R1+0x3bb4], R84 ;  /* 0x003bb45401007387 */ /* 0x000fe20000100800 */
[----:B------:R-:W-:Y:S01]  /*a92f0*/  IMAD.X R85, R85, 0x1, R2, P2 ;  /* 0x0000000155557824 */ /* 0x000fe200010e0602 */
[----:B------:R-:W-:Y:S02]  /*a9300*/  MOV R86, R5 ;  /* 0x0000000500567202 */ /* 0x000fe40000000f00 */
[----:B----4-:R-:W4:Y:S04]  /*a9310*/  LDL.LU R83, [R1+0x3cf0] ;  /* 0x003cf00001537983 */ /* 0x010f280000300800 */
[----:B------:R1:W-:Y:S04]  /*a9320*/  STL [R1+0x3bb0], R85 ;  /* 0x003bb05501007387 */ /* 0x0003e80000100800 */
[----:B------:R-:W4:Y:S01]  /*a9330*/  LDL.LU R5, [R1+0x3d30] ;  /* 0x003d300001057983 */ /* 0x000f220000300800 */
[----:B------:R-:W-:-:S02]  /*a9340*/  IADD3 R16, P1, R16, R6, RZ ;  /* 0x0000000610107210 */ /* 0x000fc40007f3e0ff */
[----:B------:R-:W-:Y:S01]  /*a9350*/  IADD3 R14, P2, R14, R6, RZ ;  /* 0x000000060e0e7210 */ /* 0x000fe20007f5e0ff */
[----:B------:R-:W-:Y:S04]  /*a9360*/  LDGSTS.E [R4+0x2300], desc[UR60][R86.64], P0 ;  /* 0x0230000056047fae */ /* 0x000fe8000812187c */
[----:B------:R-:W-:Y:S04]  /*a9370*/  STL [R1+0x3bf4], R16 ;  /* 0x003bf41001007387 */ /* 0x000fe80000100800 */
[----:B------:R-:W-:Y:S01]  /*a9380*/  LDGSTS.E [R4+0x2700], desc[UR60][R84.64], P0 ;  /* 0x0270000054047fae */ /* 0x000fe2000812187c */
[----:B------:R-:W-:Y:S01]  /*a9390*/  IADD3.X R17, R17, R2, RZ, P1, !PT ;  /* 0x0000000211117210 */ /* 0x000fe20000ffe4ff */
[----:B------:R-:W-:-:S04]  /*a93a0*/  IMAD.X R15, R15, 0x1, R2, P2 ;  /* 0x000000010f0f7824 */ /* 0x000fc800010e0602 */
[----:B------:R2:W-:Y:S04]  /*a93b0*/  STL [R1+0x3bf0], R17 ;  /* 0x003bf01101007387 */ /* 0x0005e80000100800 */
[----:B------:R-:W-:Y:S04]  /*a93c0*/  STL [R1+0x3c34], R14 ;  /* 0x003c340e01007387 */ /* 0x000fe80000100800 */
[----:B------:R2:W-:Y:S04]  /*a93d0*/  STL [R1+0x3c30], R15 ;  /* 0x003c300f01007387 */ /* 0x0005e80000100800 */
[----:B------:R-:W4:Y:S04]  /*a93e0*/  LDL.LU.64 R88, [R1+0x2820] ;  /* 0x0028200001587983 */ /* 0x000f280000300a00 */
[----:B------:R-:W4:Y:S04]  /*a93f0*/  LDL.LU.64 R86, [R1+0x27e0] ;  /* 0x0027e00001567983 */ /* 0x000f280000300a00 */
[----:B-1----:R-:W4:Y:S04]  /*a9400*/  LDL.LU.64 R84, [R1+0x27a0] ;  /* 0x0027a00001547983 */ /* 0x002f280000300a00 */
[----:B------:R-:W-:Y:S04]  /*a9410*/  LDGSTS.E [R4+0x2b00], desc[UR60][R16.64], P0 ;  /* 0x02b0000010047fae */ /* 0x000fe8000812187c */
[----:B------:R-:W-:Y:S01]  /*a9420*/  LDGSTS.E [R4+0x2f00], desc[UR60][R14.64], P0 ;  /* 0x02f000000e047fae */ /* 0x000fe2000812187c */
[----:B------:R-:W-:-:S02]  /*a9430*/  IADD3 R12, P1, R12, R6, RZ ;  /* 0x000000060c0c7210 */ /* 0x000fc40007f3e0ff */
[----:B------:R-:W-:-:S03]  /*a9440*/  IADD3 R10, P2, R10, R6, RZ ;  /* 0x000000060a0a7210 */ /* 0x000fc60007f5e0ff */
[----:B------:R-:W-:Y:S01]  /*a9450*/  STL [R1+0x3c74], R12 ;  /* 0x003c740c01007387 */ /* 0x000fe20000100800 */
[----:B--2---:R-:W-:Y:S01]  /*a9460*/  IADD3.X R13, R13, R2, RZ, P1, !PT ;  /* 0x000000020d0d7210 */ /* 0x004fe20000ffe4ff */
[----:B------:R-:W-:-:S04]  /*a9470*/  IMAD.X R11, R11, 0x1, R2, P2 ;  /* 0x000000010b0b7824 */ /* 0x000fc800010e0602 */
[----:B------:R-:W-:Y:S04]  /*a9480*/  STL [R1+0x3c70], R13 ;  /* 0x003c700d01007387 */ /* 0x000fe80000100800 */
[----:B------:R-:W-:Y:S04]  /*a9490*/  STL [R1+0x3cb4], R10 ;  /* 0x003cb40a01007387 */ /* 0x000fe80000100800 */
[----:B------:R-:W2:Y:S04]  /*a94a0*/  LDL.LU.64 R16, [R1+0x2760] ;  /* 0x0027600001107983 */ /* 0x000ea80000300a00 */
[----:B------:R1:W-:Y:S04]  /*a94b0*/  STL [R1+0x3cb0], R11 ;  /* 0x003cb00b01007387 */ /* 0x0003e80000100800 */
[----:B------:R-:W2:Y:S04]  /*a94c0*/  LDL.LU.64 R14, [R1+0x2720] ;  /* 0x00272000010e7983 */ /* 0x000ea80000300a00 */
[----:B------:R-:W-:Y:S04]  /*a94d0*/  LDGSTS.E [R4+0x3300], desc[UR60][R12.64], P0 ;  /* 0x033000000c047fae */ /* 0x000fe8000812187c */
[----:B------:R-:W-:Y:S04]  /*a94e0*/  LDGSTS.E [R4+0x3700], desc[UR60][R10.64], P0 ;  /* 0x037000000a047fae */ /* 0x000fe8000812187c */
[----:B-1----:R-:W2:Y:S04]  /*a94f0*/  LDL.LU.64 R10, [R1+0x26e0] ;  /* 0x0026e000010a7983 */ /* 0x002ea80000300a00 */
[----:B------:R-:W2:Y:S01]  /*a9500*/  LDL.LU.64 R12, [R1+0x26a0] ;  /* 0x0026a000010c7983 */ /* 0x000ea20000300a00 */
[----:B---3--:R-:W-:-:S02]  /*a9510*/  IADD3 R9, P1, R9, R6, RZ ;  /* 0x0000000609097210 */ /* 0x008fc40007f3e0ff */
[----:B------:R-:W-:-:S03]  /*a9520*/  IADD3 R3, P2, R3, R6, RZ ;  /* 0x0000000603037210 */ /* 0x000fc60007f5e0ff */
[----:B------:R-:W-:Y:S01]  /*a9530*/  STL [R1+0x3cf4], R9 ;  /* 0x003cf40901007387 */ /* 0x000fe20000100800 */
[----:B------:R-:W-:Y:S02]  /*a9540*/  MOV R90, R9 ;  /* 0x00000009005a7202 */ /* 0x000fe40000000f00 */
[----:B----4-:R-:W-:Y:S01]  /*a9550*/  IADD3.X R83, R83, R2, RZ, P1, !PT ;  /* 0x0000000253537210 */ /* 0x010fe20000ffe4ff */
[----:B------:R-:W-:-:S04]  /*a9560*/  IMAD.X R5, R5, 0x1, R2, P2 ;  /* 0x0000000105057824 */ /* 0x000fc800010e0602 */
[----:B------:R-:W-:Y:S04]  /*a9570*/  STL [R1+0x3cf0], R83 ;  /* 0x003cf05301007387 */ /* 0x000fe80000100800 */
[----:B------:R1:W-:Y:S04]  /*a9580*/  STL [R1+0x3d34], R3 ;  /* 0x003d340301007387 */ /* 0x0003e80000100800 */
[----:B------:R-:W3:Y:S01]  /*a9590*/  LDL.LU.64 R94, [R1+0x2660] ;  /* 0x00266000015e7983 */ /* 0x000ee20000300a00 */
[----:B------:R-:W-:-:S03]  /*a95a0*/  IMAD.MOV.U32 R91, RZ, RZ, R83 ;  /* 0x000000ffff5b7224 */ /* 0x000fc600078e0053 */
[----:B------:R-:W-:Y:S04]  /*a95b0*/  STL [R1+0x3d30], R5 ;  /* 0x003d300501007387 */ /* 0x000fe80000100800 */
[----:B------:R-:W4:Y:S04]  /*a95c0*/  LDL.LU.64 R92, [R1+0x2620] ;  /* 0x00262000015c7983 */ /* 0x000f280000300a00 */
[----:B------:R-:W4:Y:S04]  /*a95d0*/  LDL.LU.64 R96, [R1+0x24b0] ;  /* 0x0024b00001607983 */ /* 0x000f280000300a00 */
[----:B------:R1:W-:Y:S01]  /*a95e0*/  LDGSTS.E [R4+0x3b00], desc[UR60][R90.64], P0 ;  /* 0x03b000005a047fae */ /* 0x0003e2000812187c */
[----:B------:R-:W-:-:S02]  /*a95f0*/  IADD3 R129, P1, R88, R6, RZ ;  /* 0x0000000658817210 */ /* 0x000fc40007f3e0ff */
[----:B-1----:R-:W-:Y:S01]  /*a9600*/  MOV R90, R3 ;  /* 0x00000003005a7202 */ /* 0x002fe20000000f00 */
[----:B------:R-:W-:Y:S01]  /*a9610*/  IMAD.MOV.U32 R91, RZ, RZ, R5 ;  /* 0x000000ffff5b7224 */ /* 0x000fe200078e0005 */
[----:B------:R-:W-:-:S04]  /*a9620*/  LOP3.LUT R3, R7, 0x70, RZ, 0x3c, !PT ;  /* 0x0000007007037812 */ /* 0x000fc800078e3cff */
[----:B------:R1:W-:Y:S01]  /*a9630*/  LDGSTS.E [R4+0x3f00], desc[UR60][R90.64], P0 ;  /* 0x03f000005a047fae */ /* 0x0003e2000812187c */
[----:B------:R-:W-:Y:S02]  /*a9640*/  IADD3.X R7, R89, R2, RZ, P1, !PT ;  /* 0x0000000259077210 */ /* 0x000fe40000ffe4ff */
[-C--:B------:R-:W-:Y:S02]  /*a9650*/  IADD3 R128, P1, R86, R6.reuse, RZ ;  /* 0x0000000656807210 */ /* 0x080fe40007f3e0ff */
[----:B------:R-:W-:Y:S01]  /*a9660*/  IADD3 R3, R3, 0x100000, R8 ;  /* 0x0010000003037810 */ /* 0x000fe20007ffe008 */
[----:B------:R-:W4:Y:S04]  /*a9670*/  LDL.LU.64 R90, [R1+0x2478] ;  /* 0x00247800015a7983 */ /* 0x000f280000300a00 */
[----:B------:R-:W4:Y:S01]  /*a9680*/  LDL.LU.64 R88, [R1+0x2440] ;  /* 0x0024400001587983 */ /* 0x000f220000300a00 */
[----:B------:R-:W-:Y:S01]  /*a9690*/  IMAD.X R8, R87, 0x1, R2, P1 ;  /* 0x0000000157087824 */ /* 0x000fe200008e0602 */
[----:B------:R-:W-:-:S02]  /*a96a0*/  IADD3 R127, P1, R84, R6, RZ ;  /* 0x00000006547f7210 */ /* 0x000fc40007f3e0ff */
[----:B------:R-:W4:Y:S02]  /*a96b0*/  LDL.LU.64 R86, [R1+0x22f0] ;  /* 0x0022f00001567983 */ /* 0x000f240000300a00 */
[----:B------:R-:W-:Y:S02]  /*a96c0*/  IADD3.X R9, R85, R2, RZ, P1, !PT ;  /* 0x0000000255097210 */ /* 0x000fe40000ffe4ff */
[----:B------:R-:W4:Y:S01]  /*a96d0*/  LDL.LU.64 R84, [R1+0x22c0] ;  /* 0x0022c00001547983 */ /* 0x000f220000300a00 */
[----:B--2---:R-:W-:-:S05]  /*a96e0*/  IADD3 R126, P1, R16, R6, RZ ;  /* 0x00000006107e7210 */ /* 0x004fca0007f3e0ff */
[----:B------:R-:W-:Y:S01]  /*a96f0*/  IMAD.X R252, R17, 0x1, R2, P1 ;  /* 0x0000000111fc7824 */ /* 0x000fe200008e0602 */
[----:B------:R-:W-:Y:S01]  /*a9700*/  IADD3 R124, P1, R14, R6, RZ ;  /* 0x000000060e7c7210 */ /* 0x000fe20007f3e0ff */
[----:B------:R-:W2:Y:S03]  /*a9710*/  LDL.LU.64 R16, [R1+0x2290] ;  /* 0x0022900001107983 */ /* 0x000ea60000300a00 */
[----:B------:R-:W-:Y:S02]  /*a9720*/  IADD3.X R125, R15, R2, RZ, P1, !PT ;  /* 0x000000020f7d7210 */ /* 0x000fe40000ffe4ff */
[----:B------:R-:W2:Y:S01]  /*a9730*/  LDL.LU.64 R14, [R1+0x2260] ;  /* 0x00226000010e7983 */ /* 0x000ea20000300a00 */
[----:B------:R-:W-:-:S05]  /*a9740*/  IADD3 R122, P1, R10, R6, RZ ;  /* 0x000000060a7a7210 */ /* 0x000fca0007f3e0ff */
[----:B------:R-:W-:Y:S01]  /*a9750*/  IMAD.X R123, R11, 0x1, R2, P1 ;  /* 0x000000010b7b7824 */ /* 0x000fe200008e0602 */
[----:B------:R-:W-:Y:S01]  /*a9760*/  IADD3 R120, P1, R12, R6, RZ ;  /* 0x000000060c787210 */ /* 0x000fe20007f3e0ff */
[----:B------:R-:W2:Y:S03]  /*a9770*/  LDL.LU.64 R10, [R1+0x2230] ;  /* 0x00223000010a7983 */ /* 0x000ea60000300a00 */
[----:B------:R-:W-:Y:S02]  /*a9780*/  IADD3.X R121, R13, R2, RZ, P1, !PT ;  /* 0x000000020d797210 */ /* 0x000fe40000ffe4ff */
[----:B------:R-:W2:Y:S01]  /*a9790*/  LDL.LU.64 R12, [R1+0x2110] ;  /* 0x00211000010c7983 */ /* 0x000ea20000300a00 */
[----:B---3--:R-:W-:-:S05]  /*a97a0*/  IADD3 R118, P1, R94, R6, RZ ;  /* 0x000000065e767210 */ /* 0x008fca0007f3e0ff */
[--C-:B------:R-:W-:Y:S01]  /*a97b0*/  IMAD.X R119, R95, 0x1, R2.reuse, P1 ;  /* 0x000000015f777824 */ /* 0x100fe200008e0602 */
[----:B----4-:R-:W-:Y:S01]  /*a97c0*/  IADD3 R116, P1, R92, R6, RZ ;  /* 0x000000065c747210 */ /* 0x010fe20007f3e0ff */
[----:B------:R-:W3:Y:S03]  /*a97d0*/  LDL.LU.64 R94, [R1+0x20e8] ;  /* 0x0020e800015e7983 */ /* 0x000ee60000300a00 */
        /* <DEDUP_REMOVED lines=8> */
[----:B------:R-:W-:Y:S01]  /*a9860*/  IMAD.X R111, R89, 0x1, R2, P1 ;  /* 0x00000001596f7824 */ /* 0x000fe200008e0602 */
[----:B------:R-:W-:Y:S01]  /*a9870*/  IADD3 R108, P1, R86, R6, RZ ;  /* 0x00000006566c7210 */ /* 0x000fe20007f3e0ff */
[----:B------:R-:W1:Y:S03]  /*a9880*/  LDL.LU.64 R88, [R1+0x1fa0] ;  /* 0x001fa00001587983 */ /* 0x000e660000300a00 */
[----:B------:R-:W-:-:S02]  /*a9890*/  IADD3.X R109, R87, R2, RZ, P1, !PT ;  /* 0x00000002576d7210 */ /* 0x000fc40000ffe4ff */
[-C--:B------:R-:W-:Y:S01]  /*a98a0*/  IADD3 R106, P1, R84, R6.reuse, RZ ;  /* 0x00000006546a7210 */ /* 0x080fe20007f3e0ff */
[----:B------:R-:W4:Y:S04]  /*a98b0*/  LDL.LU.64 R86, [R1+0x1f80] ;  /* 0x001f800001567983 */ /* 0x000f280000300a00 */
[----:B------:R-:W-:Y:S02]  /*a98c0*/  IMAD.X R107, R85, 0x1, R2, P1 ;  /* 0x00000001556b7824 */ /* 0x000fe400008e0602 */
[----:B------:R-:W4:Y:S01]  /*a98d0*/  LDL.LU.64 R84, [R1+0x1f60] ;  /* 0x001f600001547983 */ /* 0x000f220000300a00 */
[----:B--2---:R-:W-:-:S04]  /*a98e0*/  IADD3 R104, P1, R16, R6, RZ ;  /* 0x0000000610687210 */ /* 0x004fc80007f3e0ff */
[----:B------:R-:W-:Y:S02]  /*a98f0*/  IADD3.X R105, R17, R2, RZ, P1, !PT ;  /* 0x0000000211697210 */ /* 0x000fe40000ffe4ff */
[-C--:B------:R-:W-:Y:S01]  /*a9900*/  IADD3 R102, P1, R14, R6.reuse, RZ ;  /* 0x000000060e667210 */ /* 0x080fe20007f3e0ff */
[----:B------:R-:W2:Y:S04]  /*a9910*/  LDL.LU.64 R16, [R1+0x1f40] ;  /* 0x001f400001107983 */ /* 0x000ea80000300a00 */
[----:B------:R-:W-:Y:S02]  /*a9920*/  IMAD.X R103, R15, 0x1, R2, P1 ;  /* 0x000000010f677824 */ /* 0x000fe400008e0602 */
[----:B------:R-:W2:Y:S01]  /*a9930*/  LDL.LU.64 R14, [R1+0x1f20] ;  /* 0x001f2000010e7983 */ /* 0x000ea20000300a00 */
[----:B------:R-:W-:-:S04]  /*a9940*/  IADD3 R100, P1, R10, R6, RZ ;  /* 0x000000060a647210 */ /* 0x000fc80007f3e0ff */
[----:B------:R-:W-:Y:S02]  /*a9950*/  IADD3.X R101, R11, R2, RZ, P1, !PT ;  /* 0x000000020b657210 */ /* 0x000fe40000ffe4ff */
[-C--:B------:R-:W-:Y:S01]  /*a9960*/  IADD3 R98, P1, R12, R6.reuse, RZ ;  /* 0x000000060c627210 */ /* 0x080fe20007f3e0ff */
[----:B------:R-:W2:Y:S04]  /*a9970*/  LDL.LU.64 R10, [R1+0x1f00] ;  /* 0x001f0000010a7983 */ /* 0x000ea80000300a00 */
[----:B------:R-:W-:Y:S02]  /*a9980*/  IMAD.X R99, R13, 0x1, R2, P1 ;  /* 0x000000010d637824 */ /* 0x000fe400008e0602 */
[----:B------:R-:W2:Y:S04]  /*a9990*/  LDL.LU.64 R12, [R1+0x1e40] ;  /* 0x001e4000010c7983 */ /* 0x000ea80000300a00 */
[----:B------:R-:W2:Y:S04]  /*a99a0*/  LDL.LU.64 R132, [R1+0x1e28] ;  /* 0x001e280001847983 */ /* 0x000ea80000300a00 */
[----:B------:R-:W2:Y:S01]  /*a99b0*/  LDL.LU.64 R130, [R1+0x1e10] ;  /* 0x001e100001827983 */ /* 0x000ea20000300a00 */
[----:B---3--:R-:W-:-:S04]  /*a99c0*/  IADD3 R96, P1, R94, R6, RZ ;  /* 0x000000065e607210 */ /* 0x008fc80007f3e0ff */
[----:B------:R-:W-:Y:S02]  /*a99d0*/  IADD3.X R97, R95, R2, RZ, P1, !PT ;  /* 0x000000025f617210 */ /* 0x000fe40000ffe4ff */
[----:B----4-:R-:W-:-:S05]  /*a99e0*/  IADD3 R94, P1, R92, R6, RZ ;  /* 0x000000065c5e7210 */ /* 0x010fca0007f3e0ff */
[----:B------:R-:W-:Y:S01]  /*a99f0*/  IMAD.X R95, R93, 0x1, R2, P1 ;  /* 0x000000015d5f7824 */ /* 0x000fe200008e0602 */
[----:B------:R-:W-:-:S04]  /*a9a00*/  IADD3 R92, P1, R90, R6, RZ ;  /* 0x000000065a5c7210 */ /* 0x000fc80007f3e0ff */
[----:B------:R-:W-:Y:S02]  /*a9a10*/  IADD3.X R93, R91, R2, RZ, P1, !PT ;  /* 0x000000025b5d7210 */ /* 0x000fe40000ffe4ff */
[----:B-1----:R-:W-:-:S05]  /*a9a20*/  IADD3 R90, P1, R88, R6, RZ ;  /* 0x00000006585a7210 */ /* 0x002fca0007f3e0ff */
        /* <DEDUP_REMOVED lines=27> */
[----:B------:R-:W-:Y:S02]  /*a9be0*/  IADD3 R144, P1, R196, R6, RZ ;  /* 0x00000006c4907210 */ /* 0x000fe40007f3e0ff */
[----:B------:R-:W-:-:S03]  /*a9bf0*/  MOV R132, R129 ;  /* 0x0000008100847202 */ /* 0x000fc60000000f00 */
[----:B------:R-:W-:Y:S01]  /*a9c00*/  IMAD.X R196, R197, 0x1, R2, P1 ;  /* 0x00000001c5c47824 */ /* 0x000fe200008e0602 */
[----:B------:R-:W-:Y:S01]  /*a9c10*/  IADD3 R143, P1, R192, R6, RZ ;  /* 0x00000006c08f7210 */ /* 0x000fe20007f3e0ff */
[----:B------:R-:W-:Y:S01]  /*a9c20*/  IMAD.MOV.U32 R133, RZ, RZ, R7 ;  /* 0x000000ffff857224 */ /* 0x000fe200078e0007 */
[----:B------:R-:W-:Y:S01]  /*a9c30*/  MOV R130, R128 ;  /* 0x0000008000827202 */ /* 0x000fe20000000f00 */
[----:B------:R-:W-:Y:S01]  /*a9c40*/  IMAD.MOV.U32 R131, RZ, RZ, R8 ;  /* 0x000000ffff837224 */ /* 0x000fe200078e0008 */
[----:B------:R-:W-:Y:S02]  /*a9c50*/  IADD3.X R192, R193, R2, RZ, P1, !PT ;  /* 0x00000002c1c07210 */ /* 0x000fe40000ffe4ff */
[----:B------:R-:W-:Y:S02]  /*a9c60*/  IADD3 R142, P1, R188, R6, RZ ;  /* 0x00000006bc8e7210 */ /* 0x000fe40007f3e0ff */
[----:B------:R-:W-:Y:S01]  /*a9c70*/  MOV R128, R127 ;  /* 0x0000007f00807202 */ /* 0x000fe20000000f00 */
[----:B------:R-:W-:Y:S01]  /*a9c80*/  IMAD.MOV.U32 R129, RZ, RZ, R9 ;  /* 0x000000ffff817224 */ /* 0x000fe200078e0009 */
[----:B------:R-:W-:Y:S01]  /*a9c90*/  MOV R127, R252 ;  /* 0x000000fc007f7202 */ /* 0x000fe20000000f00 */
[----:B------:R-:W-:Y:S04]  /*a9ca0*/  STL.64 [R1+0x2820], R132 ;  /* 0x0028208401007387 */ /* 0x000fe80000100a00 */
[----:B------:R-:W-:Y:S01]  /*a9cb0*/  STL.64 [R1+0x27e0], R130 ;  /* 0x0027e08201007387 */ /* 0x000fe20000100a00 */
[----:B------:R-:W-:-:S03]  /*a9cc0*/  IMAD.X R188, R189, 0x1, R2, P1 ;  /* 0x00000001bdbc7824 */ /* 0x000fc600008e0602 */
[----:B------:R-:W-:Y:S01]  /*a9cd0*/  STL.64 [R1+0x27a0], R128 ;  /* 0x0027a08001007387 */ /* 0x000fe20000100a00 */
[----:B------:R-:W-:-:S03]  /*a9ce0*/  IADD3 R141, P1, R184, R6, RZ ;  /* 0x00000006b88d7210 */ /* 0x000fc60007f3e0ff */
[----:B------:R-:W-:Y:S04]  /*a9cf0*/  STL.64 [R1+0x2760], R126 ;  /* 0x0027607e01007387 */ /* 0x000fe80000100a00 */
[----:B------:R-:W-:Y:S04]  /*a9d00*/  STL.64 [R1+0x2720], R124 ;  /* 0x0027207c01007387 */ /* 0x000fe80000100a00 */
[----:B------:R-:W-:Y:S04]  /*a9d10*/  STL.64 [R1+0x26e0], R122 ;  /* 0x0026e07a01007387 */ /* 0x000fe80000100a00 */
[----:B------:R-:W-:Y:S04]  /*a9d20*/  LDGSTS.E [R4+0x4300], desc[UR60][R132.64], P0 ;  /* 0x0430000084047fae */ /* 0x000fe8000812187c */
[----:B------:R-:W-:Y:S04]  /*a9d30*/  STL.64 [R1+0x26a0], R120 ;  /* 0x0026a07801007387 */ /* 0x000fe80000100a00 */
[----:B------:R-:W-:Y:S01]  /*a9d40*/  LDGSTS.E [R4+0x4700], desc[UR60][R130.64], P0 ;  /* 0x0470000082047fae */ /* 0x000fe2000812187c */
[----:B------:R-:W-:-:S03]  /*a9d50*/  IADD3.X R184, R185, R2, RZ, P1, !PT ;  /* 0x00000002b9b87210 */ /* 0x000fc60000ffe4ff */
[----:B------:R-:W-:Y:S04]  /*a9d60*/  STL.64 [R1+0x2660], R118 ;  /* 0x0026607601007387 */ /* 0x000fe80000100a00 */
[----:B------:R-:W-:Y:S01]  /*a9d70*/  LDGSTS.E [R4+0x4b00], desc[UR60][R128.64], P0 ;  /* 0x04b0000080047fae */ /* 0x000fe2000812187c */
[----:B------:R-:W-:-:S03]  /*a9d80*/  IADD3 R140, P1, R180, R6, RZ ;  /* 0x00000006b48c7210 */ /* 0x000fc60007f3e0ff */
        /* <DEDUP_REMOVED lines=9> */
[----:B------:R-:W-:Y:S01]  /*a9e20*/  LDGSTS.E [R4+0x5f00], desc[UR60][R118.64], P0 ;  /* 0x05f0000076047fae */ /* 0x000fe2000812187c */
[----:B------:R-:W-:-:S03]  /*a9e30*/  IMAD.X R180, R181, 0x1, R2, P1 ;  /* 0x00000001b5b47824 */ /* 0x000fc600008e0602 */
        /* <DEDUP_REMOVED lines=26> */
[----:B------:R-:W-:Y:S01]  /*a9fe0*/  STL.64 [R1+0x1f40], R84 ;  /* 0x001f405401007387 */ /* 0x000fe20000100a00 */
[----:B------:R-:W-:Y:S01]  /*a9ff0*/  IMAD.MOV.U32 R8, RZ, RZ, R150 ;  /* 0x000000ffff087224 */ /* 0x000fe200078e0096 */
[----:B------:R-:W-:Y:S02]  /*aa000*/  MOV R9, R151 ;  /* 0x0000009700097202 */ /* 0x000fe40000000f00 */
[----:B------:R-:W-:Y:S01]  /*aa010*/  LDGSTS.E [R4+0x20f00], desc[UR60][R94.64], P0 ;  /* 0x20f000005e047fae */ /* 0x000fe2000812187c */
[----:B------:R-:W-:-:S03]  /*aa020*/  IADD3 R137, P1, R172, R6, RZ ;  /* 0x00000006ac897210 */ /* 0x000fc60007f3e0ff */
[----:B------:R-:W-:Y:S04]  /*aa030*/  STL.64 [R1+0x1f20], R16 ;  /* 0x001f201001007387 */ /* 0x000fe80000100a00 */
[----:B------:R-:W-:Y:S04]  /*aa040*/  LDGSTS.E [R4+0x21300], desc[UR60][R92.64], P0 ;  /* 0x213000005c047fae */ /* 0x000fe8000812187c */
[----:B------:R-:W-:Y:S04]  /*aa050*/  STL.64 [R1+0x1f00], R14 ;  /* 0x001f000e01007387 */ /* 0x000fe80000100a00 */
[----:B------:R-:W-:Y:S04]  /*aa060*/  LDGSTS.E [R4+0x21700], desc[UR60][R90.64], P0 ;  /* 0x217000005a047fae */ /* 0x000fe8000812187c */
[----:B------:R1:W-:Y:S04]  /*aa070*/  STL.64 [R1+0x1e40], R10 ;  /* 0x001e400a01007387 */ /* 0x0003e80000100a00 */
[----:B------:R-:W-:Y:S04]  /*aa080*/  LDGSTS.E [R4+0x21b00], desc[UR60][R88.64], P0 ;  /* 0x21b0000058047fae */ /* 0x000fe8000812187c */
[----:B------:R-:W-:Y:S04]  /*aa090*/  STL.64 [R1+0x1e28], R12 ;  /* 0x001e280c01007387 */ /* 0x000fe80000100a00 */
[----:B------:R-:W-:Y:S01]  /*aa0a0*/  LDGSTS.E [R4+0x21f00], desc[UR60][R86.64], P0 ;  /* 0x21f0000056047fae */ /* 0x000fe2000812187c */
[----:B------:R-:W-:-:S03]  /*aa0b0*/  IADD3.X R172, R173, R2, RZ, P1, !PT ;  /* 0x00000002adac7210 */ /* 0x000fc60000ffe4ff */
[----:B------:R2:W-:Y:S04]  /*aa0c0*/  STL.64 [R1+0x1e10], R8 ;  /* 0x001e100801007387 */ /* 0x0005e80000100a00 */
[----:B------:R-:W-:Y:S01]  /*aa0d0*/  LDGSTS.E [R4+0x22300], desc[UR60][R84.64], P0 ;  /* 0x2230000054047fae */ /* 0x000fe2000812187c */
[----:B------:R-:W-:-:S03]  /*aa0e0*/  IADD3 R136, P1, R170, R6, RZ ;  /* 0x00000006aa887210 */ /* 0x000fc60007f3e0ff */
[----:B------:R-:W-:Y:S04]  /*aa0f0*/  LDGSTS.E [R4+0x22700], desc[UR60][R16.64], P0 ;  /* 0x2270000010047fae */ /* 0x000fe8000812187c */
[----:B------:R-:W3:Y:S04]  /*aa100*/  LDL.LU R7, [R1+0x396c] ;  /* 0x00396c0001077983 */ /* 0x000ee80000300800 */
[----:B------:R-:W-:Y:S04]  /*aa110*/  LDGSTS.E [R4+0x22b00], desc[UR60][R14.64], P0 ;  /* 0x22b000000e047fae */ /* 0x000fe8000812187c */
[----:B------:R-:W-:Y:S04]  /*aa120*/  LDGSTS.E [R4+0x22f00], desc[UR60][R10.64], P0 ;  /* 0x22f000000a047fae */ /* 0x000fe8000812187c */
[----:B------:R-:W-:Y:S04]  /*aa130*/  LDGSTS.E [R4+0x23300], desc[UR60][R12.64], P0 ;  /* 0x233000000c047fae */ /* 0x000fe8000812187c */
[----:B------:R4:W-:Y:S01]  /*aa140*/  LDGSTS.E [R4+0x23700], desc[UR60][R8.64], P0 ;  /* 0x2370000008047fae */ /* 0x0009e2000812187c */
[----:B------:R-:W-:Y:S01]  /*aa150*/  IMAD.X R170, R171, 0x1, R2, P1 ;  /* 0x00000001abaa7824 */ /* 0x000fe200008e0602 */
[----:B------:R-:W-:-:S02]  /*aa160*/  IADD3 R135, P1, R168, R6, RZ ;  /* 0x00000006a8877210 */ /* 0x000fc40007f3e0ff */
[----:B-1----:R-:W4:Y:S04]  /*aa170*/  LDL.LU R10, [R1+0x39ac] ;  /* 0x0039ac00010a7983 */ /* 0x002f280000300800 */
[----:B--2---:R-:W4:Y:S01]  /*aa180*/  LDL.LU R8, [R1+0x3968] ;  /* 0x0039680001087983 */ /* 0x004f220000300800 */
[----:B------:R-:W-:Y:S02]  /*aa190*/  IADD3.X R168, R169, R2, RZ, P1, !PT ;  /* 0x00000002a9a87210 */ /* 0x000fe40000ffe4ff */
[-C--:B------:R-:W-:Y:S01]  /*aa1a0*/  IADD3 R134, P1, R166, R6.reuse, RZ ;  /* 0x00000006a6867210 */ /* 0x080fe20007f3e0ff */
[----:B------:R-:W2:Y:S04]  /*aa1b0*/  LDL.LU R15, [R1+0x39a8] ;  /* 0x0039a800010f7983 */ /* 0x000ea80000300800 */
[----:B------:R-:W2:Y:S01]  /*aa1c0*/  LDL.LU R84, [R1+0x39e8] ;  /* 0x0039e80001547983 */ /* 0x000ea20000300800 */
[----:B------:R-:W-:Y:S01]  /*aa1d0*/  IMAD.X R166, R167, 0x1, R2, P1 ;  /* 0x00000001a7a67824 */ /* 0x000fe200008e0602 */
[----:B------:R-:W-:-:S02]  /*aa1e0*/  IADD3 R83, P1, R164, R6, RZ ;  /* 0x00000006a4537210 */ /* 0x000fc40007f3e0ff */
[----:B------:R-:W2:Y:S02]  /*aa1f0*/  LDL.LU R11, [R1+0x39ec] ;  /* 0x0039ec00010b7983 */ /* 0x000ea40000300800 */
[----:B------:R-:W-:-:S05]  /*aa200*/  IADD3.X R164, R165, R2, RZ, P1, !PT ;  /* 0x00000002a5a47210 */ /* 0x000fca0000ffe4ff */
[----:B------:R-:W-:Y:S01]  /*aa210*/  IMAD.MOV.U32 R165, RZ, RZ, R164 ;  /* 0x000000ffffa57224 */ /* 0x000fe200078e00a4 */
[----:B------:R-:W-:Y:S02]  /*aa220*/  MOV R164, R83 ;  /* 0x0000005300a47202 */ /* 0x000fe40000000f00 */
[----:B------:R-:W2:Y:S04]  /*aa230*/  LDL.LU R83, [R1+0x3a28] ;  /* 0x003a280001537983 */ /* 0x000ea80000300800 */
[----:B------:R-:W2:Y:S01]  /*aa240*/  LDL.LU R16, [R1+0x3a2c] ;  /* 0x003a2c0001107983 */ /* 0x000ea20000300800 */
[----:B------:R-:W-:-:S03]  /*aa250*/  IADD3 R5, P1, R162, R6, RZ ;  /* 0x00000006a2057210 */ /* 0x000fc60007f3e0ff */
[----:B------:R-:W2:Y:S02]  /*aa260*/  LDL.LU R17, [R1+0x3a68] ;  /* 0x003a680001117983 */ /* 0x000ea40000300800 */
[----:B------:R-:W-:Y:S02]  /*aa270*/  IMAD.X R162, R163, 0x1, R2, P1 ;  /* 0x00000001a3a27824 */ /* 0x000fe400008e0602 */
[----:B------:R-:W-:Y:S02]  /*aa280*/  IMAD.MOV.U32 R251, RZ, RZ, R250 ;  /* 0x000000fffffb7224 */ /* 0x000fe400078e00fa */
[----:B------:R-:W-:Y:S01]  /*aa290*/  IMAD.MOV.U32 R163, RZ, RZ, R162 ;  /* 0x000000ffffa37224 */ /* 0x000fe200078e00a2 */
[----:B------:R-:W-:Y:S02]  /*aa2a0*/  MOV R162, R5 ;  /* 0x0000000500a27202 */ /* 0x000fe40000000f00 */
[----:B------:R-:W2:Y:S01]  /*aa2b0*/  LDL.LU R5, [R1+0x3a6c] ;  /* 0x003a6c0001057983 */ /* 0x000ea20000300800 */
        /* <DEDUP_REMOVED lines=8> */
[----:B------:R-:W2:Y:S01]  /*aa340*/  LDL.LU R14, [R1+0x3aa8] ;  /* 0x003aa800010e7983 */ /* 0x000ea20000300800 */
[----:B------:R-:W-:Y:S01]  /*aa350*/  MOV R200, R145 ;  /* 0x0000009100c87202 */ /* 0x000fe20000000f00 */
[----:B------:R-:W-:-:S02]  /*aa360*/  IMAD.MOV.U32 R197, RZ, RZ, R196 ;  /* 0x000000ffffc57224 */ /* 0x000fc400078e00c4 */
[----:B------:R-:W2:Y:S01]  /*aa370*/  LDL.LU R12, [R1+0x3aac] ;  /* 0x003aac00010c7983 */ /* 0x000ea20000300800 */
[----:B------:R-:W-:Y:S01]  /*aa380*/  MOV R196, R144 ;  /* 0x0000009000c47202 */ /* 0x000fe20000000f00 */
[----:B------:R-:W-:Y:S02]  /*aa390*/  IMAD.MOV.U32 R193, RZ, RZ, R192 ;  /* 0x000000ffffc17224 */ /* 0x000fe400078e00c0 */
[----:B------:R-:W-:Y:S01]  /*aa3a0*/  LDGSTS.E [R4+0x23b00], desc[UR60][R250.64], P0 ;  /* 0x23b00000fa047fae */ /* 0x000fe2000812187c */
[----:B------:R-:W-:Y:S01]  /*aa3b0*/  MOV R192, R143 ;  /* 0x0000008f00c07202 */ /* 0x000fe20000000f00 */
[----:B------:R-:W-:Y:S02]  /*aa3c0*/  IMAD.MOV.U32 R189, RZ, RZ, R188 ;  /* 0x000000ffffbd7224 */ /* 0x000fe400078e00bc */
[----:B------:R-:W-:Y:S01]  /*aa3d0*/  LDGSTS.E [R4+0x23f00], desc[UR60][R244.64], P0 ;  /* 0x23f00000f4047fae */ /* 0x000fe2000812187c */
[----:B------:R-:W-:Y:S01]  /*aa3e0*/  MOV R188, R142 ;  /* 0x0000008e00bc7202 */ /* 0x000fe20000000f00 */
[----:B------:R-:W-:-:S02]  /*aa3f0*/  IMAD.MOV.U32 R185, RZ, RZ, R184 ;  /* 0x000000ffffb97224 */ /* 0x000fc400078e00b8 */
[----:B------:R-:W-:Y:S01]  /*aa400*/  LDGSTS.E [R4+0x24300], desc[UR60][R238.64], P0 ;  /* 0x24300000ee047fae */ /* 0x000fe2000812187c */
        /* <DEDUP_REMOVED lines=21> */
[----:B------:R-:W-:-:S03]  /*aa560*/  MOV R166, R134 ;  /* 0x0000008600a67202 */ /* 0x000fc60000000f00 */
[----:B------:R-:W-:Y:S04]  /*aa570*/  LDGSTS.E [R4+0x26300], desc[UR60][R176.64], P0 ;  /* 0x26300000b0047fae */ /* 0x000fe8000812187c */
[----:B------:R-:W-:Y:S04]  /*aa580*/  LDGSTS.E [R4+0x26700], desc[UR60][R174.64], P0 ;  /* 0x26700000ae047fae */ /* 0x000fe8000812187c */
[----:B------:R-:W-:Y:S04]  /*aa590*/  LDGSTS.E [R4+0x26b00], desc[UR60][R172.64], P0 ;  /* 0x26b00000ac047fae */ /* 0x000fe8000812187c */
[----:B------:R-:W-:Y:S04]  /*aa5a0*/  LDGSTS.E [R4+0x26f00], desc[UR60][R170.64], P0 ;  /* 0x26f00000aa047fae */ /* 0x000fe8000812187c */
[----:B------:R-:W-:Y:S04]  /*aa5b0*/  LDGSTS.E [R4+0x27300], desc[UR60][R168.64], P0 ;  /* 0x27300000a8047fae */ /* 0x000fe8000812187c */
[----:B------:R-:W-:Y:S04]  /*aa5c0*/  LDGSTS.E [R4+0x27700], desc[UR60][R166.64], P0 ;  /* 0x27700000a6047fae */ /* 0x000fe8000812187c */
[----:B------:R-:W-:Y:S04]  /*aa5d0*/  LDGSTS.E [R4+0x27b00], desc[UR60][R164.64], P0 ;  /* 0x27b00000a4047fae */ /* 0x000fe8000812187c */
[----:B------:R-:W-:Y:S01]  /*aa5e0*/  LDGSTS.E [R4+0x27f00], desc[UR60][R162.64], P0 ;  /* 0x27f00000a2047fae */ /* 0x000fe2000812187c */
[----:B---3--:R-:W-:-:S05]  /*aa5f0*/  IADD3 R7, P1, R7, R6, RZ ;  /* 0x0000000607077210 */ /* 0x008fca0007f3e0ff */
[----:B------:R-:W-:Y:S01]  /*aa600*/  STL [R1+0x396c], R7 ;  /* 0x00396c0701007387 */ /* 0x000fe20000100800 */
[----:B----4-:R-:W-:Y:S01]  /*aa610*/  IMAD.X R8, R8, 0x1, R2, P1 ;  /* 0x0000000108087824 */ /* 0x010fe200008e0602 */
[----:B------:R-:W-:-:S03]  /*aa620*/  IADD3 R10, P2, R10, R6, RZ ;  /* 0x000000060a0a7210 */ /* 0x000fc60007f5e0ff */
[----:B------:R-:W-:Y:S01]  /*aa630*/  IMAD.MOV.U32 R9, RZ, RZ, R8 ;  /* 0x000000ffff097224 */ /* 0x000fe200078e0008 */
[----:B------:R1:W-:Y:S01]  /*aa640*/  STL [R1+0x3968], R8 ;  /* 0x0039680801007387 */ /* 0x0003e20000100800 */
[----:B--2---:R-:W-:-:S03]  /*aa650*/  IADD3.X R15, R15, R2, RZ, P2, !PT ;  /* 0x000000020f0f7210 */ /* 0x004fc600017fe4ff */
[----:B------:R-:W-:Y:S04]  /*aa660*/  STL [R1+0x39ac], R10 ;  /* 0x0039ac0a01007387 */ /* 0x000fe80000100800 */
[----:B------:R-:W2:Y:S01]  /*aa670*/  LDL.LU R13, [R1+0x3aec] ;  /* 0x003aec00010d7983 */ /* 0x000ea20000300800 */
[----:B-1----:R-:W-:-:S03]  /*aa680*/  MOV R8, R7 ;  /* 0x0000000700087202 */ /* 0x002fc60000000f00 */
[----:B------:R1:W-:Y:S04]  /*aa690*/  STL [R1+0x39a8], R15 ;  /* 0x0039a80f01007387 */ /* 0x0003e80000100800 */
[----:B------:R-:W3:Y:S04]  /*aa6a0*/  LDL.LU R7, [R1+0x3b2c] ;  /* 0x003b2c0001077983 */ /* 0x000ee80000300800 */
[----:B------:R4:W-:Y:S01]  /*aa6b0*/  LDGSTS.E [R3+0x380], desc[UR60][R8.64], P0 ;  /* 0x0038000008037fae */ /* 0x0009e2000812187c */
[----:B------:R-:W-:Y:S02]  /*aa6c0*/  IADD3 R11, P1, R11, R6, RZ ;  /* 0x000000060b0b7210 */ /* 0x000fe40007f3e0ff */
[----:B----4-:R-:W-:-:S02]  /*aa6d0*/  MOV R9, R15 ;  /* 0x0000000f00097202 */ /* 0x010fc40000000f00 */
[----:B-1----:R-:W4:Y:S01]  /*aa6e0*/  LDL.LU R15, [R1+0x3ae8] ;  /* 0x003ae800010f7983 */ /* 0x002f220000300800 */
[----:B------:R-:W-:-:S03]  /*aa6f0*/  IMAD.MOV.U32 R8, RZ, RZ, R10 ;  /* 0x000000ffff087224 */ /* 0x000fc600078e000a */
[----:B------:R-:W4:Y:S01]  /*aa700*/  LDL.LU R10, [R1+0x3b28] ;  /* 0x003b2800010a7983 */ /* 0x000f220000300800 */
[----:B------:R-:W-:Y:S01]  /*aa710*/  IMAD.X R84, R84, 0x1, R2, P1 ;  /* 0x0000000154547824 */ /* 0x000fe200008e0602 */
[----:B------:R-:W-:Y:S02]  /*aa720*/  IADD3 R16, P2, R16, R6, RZ ;  /* 0x0000000610107210 */ /* 0x000fe40007f5e0ff */
[----:B------:R1:W-:Y:S04]  /*aa730*/  STL [R1+0x39ec], R11 ;  /* 0x0039ec0b01007387 */ /* 0x0003e80000100800 */
[----:B------:R1:W-:Y:S04]  /*aa740*/  LDGSTS.E [R3+0x780], desc[UR60][R8.64], P0 ;  /* 0x0078000008037fae */ /* 0x0003e8000812187c */
[----:B------:R1:W-:Y:S01]  /*aa750*/  STL [R1+0x39e8], R84 ;  /* 0x0039e85401007387 */ /* 0x0003e20000100800 */
[----:B------:R-:W-:-:S03]  /*aa760*/  IADD3.X R83, R83, R2, RZ, P2, !PT ;  /* 0x0000000253537210 */ /* 0x000fc600017fe4ff */
[----:B------:R-:W-:Y:S01]  /*aa770*/  STL [R1+0x3a2c], R16 ;  /* 0x003a2c1001007387 */ /* 0x000fe20000100800 */
[----:B-1----:R-:W-:Y:S01]  /*aa780*/  IMAD.MOV.U32 R8, RZ, RZ, R11 ;  /* 0x000000ffff087224 */ /* 0x002fe200078e000b */
[----:B------:R-:W-:Y:S02]  /*aa790*/  MOV R9, R84 ;  /* 0x0000005400097202 */ /* 0x000fe40000000f00 */
[----:B------:R-:W4:Y:S04]  /*aa7a0*/  LDL.LU R11, [R1+0x3b6c] ;  /* 0x003b6c00010b7983 */ /* 0x000f280000300800 */
[----:B------:R1:W-:Y:S04]  /*aa7b0*/  STL [R1+0x3a28], R83 ;  /* 0x003a285301007387 */ /* 0x0003e80000100800 */
[----:B------:R-:W4:Y:S04]  /*aa7c0*/  LDL.LU R84, [R1+0x3bbc] ;  /* 0x003bbc0001547983 */ /* 0x000f280000300800 */
[----:B------:R1:W-:Y:S02]  /*aa7d0*/  LDGSTS.E [R3+0xb80], desc[UR60][R8.64], P0 ;  /* 0x00b8000008037fae */ /* 0x0003e4000812187c */
[----:B-1----:R-:W-:-:S02]  /*aa7e0*/  MOV R9, R83 ;  /* 0x0000005300097202 */ /* 0x002fc40000000f00 */
[----:B------:R-:W4:Y:S04]  /*aa7f0*/  LDL.LU R83, [R1+0x3b68] ;  /* 0x003b680001537983 */ /* 0x000f280000300800 */
[----:B------:R-:W4:Y:S01]  /*aa800*/  LDL.LU R85, [R1+0x3bb8] ;  /* 0x003bb80001557983 */ /* 0x000f220000300800 */
[-C--:B------:R-:W-:Y:S01]  /*aa810*/  IADD3 R5, P1, R5, R6.reuse, RZ ;  /* 0x0000000605057210 */ /* 0x080fe20007f3e0ff */
[----:B------:R-:W-:Y:S01]  /*aa820*/  IMAD.MOV.U32 R8, RZ, RZ, R16 ;  /* 0x000000ffff087224 */ /* 0x000fe200078e0010 */
[----:B------:R-:W-:Y:S01]  /*aa830*/  IADD3 R12, P2, R12, R6, RZ ;  /* 0x000000060c0c7210 */ /* 0x000fe20007f5e0ff */
[----:B------:R-:W4:Y:S04]  /*aa840*/  LDL.LU R4, [R1+0x3bfc] ;  /* 0x003bfc0001047983 */ /* 0x000f280000300800 */
[----:B------:R-:W4:Y:S01]  /*aa850*/  LDL.LU R16, [R1+0x3c3c] ;  /* 0x003c3c0001107983 */ /* 0x000f220000300800 */
[----:B------:R-:W-:-:S03]  /*aa860*/  IMAD.X R17, R17, 0x1, R2, P1 ;  /* 0x0000000111117824 */ /* 0x000fc600008e0602 */
[----:B------:R1:W-:Y:S04]  /*aa870*/  STL [R1+0x3a6c], R5 ;  /* 0x003a6c0501007387 */ /* 0x0003e80000100800 */
[----:B------:R1:W-:Y:S04]  /*aa880*/  LDGSTS.E [R3+0xf80], desc[UR60][R8.64], P0 ;  /* 0x00f8000008037fae */ /* 0x0003e8000812187c */
[----:B------:R1:W-:Y:S04]  /*aa890*/  STL [R1+0x3a68], R17 ;  /* 0x003a681101007387 */ /* 0x0003e80000100800 */
[----:B------:R-:W-:Y:S01]  /*aa8a0*/  STL [R1+0x3aac], R12 ;  /* 0x003aac0c01007387 */ /* 0x000fe20000100800 */
[----:B------:R-:W-:Y:S01]  /*aa8b0*/  IADD3.X R14, R14, R2, RZ, P2, !PT ;  /* 0x000000020e0e7210 */ /* 0x000fe200017fe4ff */
[----:B-1----:R-:W-:-:S02]  /*aa8c0*/  IMAD.MOV.U32 R8, RZ, RZ, R5 ;  /* 0x000000ffff087224 */ /* 0x002fc400078e0005 */
[----:B------:R-:W4:Y:S01]  /*aa8d0*/  LDL.LU R5, [R1+0x3bf8] ;  /* 0x003bf80001057983 */ /* 0x000f220000300800 */
[----:B------:R-:W-:-:S03]  /*aa8e0*/  MOV R9, R17 ;  /* 0x0000001100097202 */ /* 0x000fc60000000f00 */
[----:B------:R1:W-:Y:S04]  /*aa8f0*/  STL [R1+0x3aa8], R14 ;  /* 0x003aa80e01007387 */ /* 0x0003e80000100800 */
[----:B------:R-:W4:Y:S04]  /*aa900*/  LDL.LU R17, [R1+0x3c38] ;  /* 0x003c380001117983 */ /* 0x000f280000300800 */
[----:B------:R1:W-:Y:S02]  /*aa910*/  LDGSTS.E [R3+0x1380], desc[UR60][R8.64], P0 ;  /* 0x0138000008037fae */ /* 0x0003e4000812187c */
[----:B-1----:R-:W-:Y:S01]  /*aa920*/  IMAD.MOV.U32 R8, RZ, RZ, R12 ;  /* 0x000000ffff087224 */ /* 0x002fe200078e000c */
[----:B------:R-:W-:-:S02]  /*aa930*/  MOV R9, R14 ;  /* 0x0000000e00097202 */ /* 0x000fc40000000f00 */
[----:B------:R-:W4:Y:S04]  /*aa940*/  LDL.LU R14, [R1+0x3c7c] ;  /* 0x003c7c00010e7983 */ /* 0x000f280000300800 */
[----:B------:R-:W4:Y:S04]  /*aa950*/  LDL.LU R12, [R1+0x3cbc] ;  /* 0x003cbc00010c7983 */ /* 0x000f280000300800 */
[----:B------:R1:W-:Y:S01]  /*aa960*/  LDGSTS.E [R3+0x1780], desc[UR60][R8.64], P0 ;  /* 0x0178000008037fae */ /* 0x0003e2000812187c */
[----:B--2---:R-:W-:-:S05]  /*aa970*/  IADD3 R13, P1, R13, R6, RZ ;  /* 0x000000060d0d7210 */ /* 0x004fca0007f3e0ff */
[----:B------:R-:W-:Y:S01]  /*aa980*/  STL [R1+0x3aec], R13 ;  /* 0x003aec0d01007387 */ /* 0x000fe20000100800 */
[----:B---3--:R-:W-:Y:S01]  /*aa990*/  IADD3 R7, P2, R7, R6, RZ ;  /* 0x0000000607077210 */ /* 0x008fe20007f5e0ff */
[----:B-1----:R-:W-:Y:S02]  /*aa9a0*/  IMAD.MOV.U32 R8, RZ, RZ, R13 ;  /* 0x000000ffff087224 */ /* 0x002fe400078e000d */
[----:B----4-:R-:W-:Y:S01]  /*aa9b0*/  IMAD.X R15, R15, 0x1, R2, P1 ;  /* 0x000000010f0f7824 */ /* 0x010fe200008e0602 */
[----:B------:R-:W-:-:S04]  /*aa9c0*/  IADD3.X R10, R10, R2, RZ, P2, !PT ;  /* 0x000000020a0a7210 */ /* 0x000fc800017fe4ff */
[----:B------:R1:W-:Y:S01]  /*aa9d0*/  STL [R1+0x3ae8], R15 ;  /* 0x003ae80f01007387 */ /* 0x0003e20000100800 */
[----:B------:R-:W-:-:S03]  /*aa9e0*/  MOV R9, R15 ;  /* 0x0000000f00097202 */ /* 0x000fc60000000f00 */
[----:B------:R-:W-:Y:S04]  /*aa9f0*/  STL [R1+0x3b2c], R7 ;  /* 0x003b2c0701007387 */ /* 0x000fe80000100800 */
[----:B------:R2:W-:Y:S04]  /*aaa00*/  LDGSTS.E [R3+0x1b80], desc[UR60][R8.64], P0 ;  /* 0x01b8000008037fae */ /* 0x0005e8000812187c */
[----:B-1----:R-:W3:Y:S04]  /*aaa10*/  LDL.LU R15, [R1+0x3c78] ;  /* 0x003c7800010f7983 */ /* 0x002ee80000300800 */
[----:B------:R1:W-:Y:S04]  /*aaa20*/  STL [R1+0x3b28], R10 ;  /* 0x003b280a01007387 */ /* 0x0003e80000100800 */
[----:B------:R-:W4:Y:S01]  /*aaa30*/  LDL.LU R13, [R1+0x3cb8] ;  /* 0x003cb800010d7983 */ /* 0x000f220000300800 */
[----:B------:R-:W-:-:S02]  /*aaa40*/  IADD3 R11, P1, R11, R6, RZ ;  /* 0x000000060b0b7210 */ /* 0x000fc40007f3e0ff */
[----:B------:R-:W-:Y:S01]  /*aaa50*/  IADD3 R84, P2, R84, R6, RZ ;  /* 0x0000000654547210 */ /* 0x000fe20007f5e0ff */
[----:B--2---:R-:W-:Y:S01]  /*aaa60*/  IMAD.MOV.U32 R8, RZ, RZ, R7 ;  /* 0x000000ffff087224 */ /* 0x004fe200078e0007 */
[----:B------:R-:W-:Y:S02]  /*aaa70*/  MOV R9, R10 ;  /* 0x0000000a00097202 */ /* 0x000fe40000000f00 */
[----:B-1----:R-:W2:Y:S04]  /*aaa80*/  LDL.LU R10, [R1+0x3cfc] ;  /* 0x003cfc00010a7983 */ /* 0x002ea80000300800 */
[----:B------:R-:W2:Y:S04]  /*aaa90*/  LDL.LU R7, [R1+0x3d3c] ;  /* 0x003d3c0001077983 */ /* 0x000ea80000300800 */
[----:B------:R1:W-:Y:S04]  /*aaaa0*/  STL [R1+0x3b6c], R11 ;  /* 0x003b6c0b01007387 */ /* 0x0003e80000100800 */
[----:B------:R1:W-:Y:S01]  /*aaab0*/  LDGSTS.E [R3+0x1f80], desc[UR60][R8.64], P0 ;  /* 0x01f8000008037fae */ /* 0x0003e2000812187c */
[----:B------:R-:W-:Y:S01]  /*aaac0*/  IMAD.X R83, R83, 0x1, R2, P1 ;  /* 0x0000000153537824 */ /* 0x000fe200008e0602 */
[----:B------:R-:W-:Y:S01]  /*aaad0*/  IADD3.X R85, R85, R2, RZ, P2, !PT ;  /* 0x0000000255557210 */ /* 0x000fe200017fe4ff */
[----:B-1----:R-:W-:-:S03]  /*aaae0*/  IMAD.MOV.U32 R8, RZ, RZ, R11 ;  /* 0x000000ffff087224 */ /* 0x002fc600078e000b */
[----:B------:R1:W-:Y:S04]  /*aaaf0*/  STL [R1+0x3b68], R83 ;  /* 0x003b685301007387 */ /* 0x0003e80000100800 */
[----:B------:R-:W-:Y:S04]  /*aab00*/  STL [R1+0x3bbc], R84 ;  /* 0x003bbc5401007387 */ /* 0x000fe80000100800 */
[----:B------:R-:W2:Y:S01]  /*aab10*/  LDL.LU R11, [R1+0x3cf8] ;  /* 0x003cf800010b7983 */ /* 0x000ea20000300800 */
[----:B------:R-:W-:-:S03]  /*aab20*/  MOV R9, R83 ;  /* 0x0000005300097202 */ /* 0x000fc60000000f00 */
[----:B------:R-:W-:Y:S01]  /*aab30*/  STL [R1+0x3bb8], R85 ;  /* 0x003bb85501007387 */ /* 0x000fe20000100800 */
[-C--:B------:R-:W-:Y:S02]  /*aab40*/  IADD3 R4, P1, R4, R6.reuse, RZ ;  /* 0x0000000604047210 */ /* 0x080fe40007f3e0ff */
[----:B------:R-:W-:Y:S01]  /*aab50*/  IADD3 R16, P2, R16, R6, RZ ;  /* 0x0000000610107210 */ /* 0x000fe20007f5e0ff */
[----:B------:R1:W-:Y:S04]  /*aab60*/  LDGSTS.E [R3+0x2380], desc[UR60][R8.64], P0 ;  /* 0x0238000008037fae */ /* 0x0003e8000812187c */
[----:B-1----:R-:W2:Y:S04]  /*aab70*/  LDL.LU R83, [R1+0x3d38] ;  /* 0x003d380001537983 */ /* 0x002ea80000300800 */
[----:B------:R-:W-:Y:S01]  /*aab80*/  STL [R1+0x3bfc], R4 ;  /* 0x003bfc0401007387 */ /* 0x000fe20000100800 */
[----:B------:R-:W-:-:S02]  /*aab90*/  IMAD.X R5, R5, 0x1, R2, P1 ;  /* 0x0000000105057824 */ /* 0x000fc400008e0602 */
[----:B------:R-:W-:Y:S01]  /*aaba0*/  IMAD.MOV.U32 R8, RZ, RZ, R84 ;  /* 0x000000ffff087224 */ /* 0x000fe200078e0054 */
[----:B------:R-:W-:Y:S02]  /*aabb0*/  MOV R9, R85 ;  /* 0x0000005500097202 */ /* 0x000fe40000000f00 */
[----:B------:R1:W-:Y:S04]  /*aabc0*/  STL [R1+0x3bf8], R5 ;  /* 0x003bf80501007387 */ /* 0x0003e80000100800 */
[----:B------:R1:W-:Y:S04]  /*aabd0*/  LDGSTS.E [R3+0x2780], desc[UR60][R8.64], P0 ;  /* 0x0278000008037fae */ /* 0x0003e8000812187c */
[----:B------:R-:W-:Y:S01]  /*aabe0*/  STL [R1+0x3c3c], R16 ;  /* 0x003c3c1001007387 */ /* 0x000fe20000100800 */
[----:B------:R-:W-:Y:S01]  /*aabf0*/  IADD3.X R17, R17, R2, RZ, P2, !PT ;  /* 0x0000000211117210 */ /* 0x000fe200017fe4ff */
[----:B-1----:R-:W-:Y:S01]  /*aac00*/  IMAD.MOV.U32 R8, RZ, RZ, R4 ;  /* 0x000000ffff087224 */ /* 0x002fe200078e0004 */
[----:B------:R-:W-:-:S02]  /*aac10*/  MOV R9, R5 ;  /* 0x0000000500097202 */ /* 0x000fc40000000f00 */
[----:B------:R-:W2:Y:S04]  /*aac20*/  LDL.LU.64 R4, [R1+0x2818] ;  /* 0x0028180001047983 */ /* 0x000ea80000300a00 */
[----:B------:R-:W-:Y:S04]  /*aac30*/  STL [R1+0x3c38], R17 ;  /* 0x003c381101007387 */ /* 0x000fe80000100800 */
[----:B------:R-:W2:Y:S01]  /*aac40*/  LDL.LU.64 R90, [R1+0x27d8] ;  /* 0x0027d800015a7983 */ /* 0x000ea20000300a00 */
[----:B------:R-:W-:-:S03]  /*aac50*/  IADD3 R14, P1, R14, R6, RZ ;  /* 0x000000060e0e7210 */ /* 0x000fc60007f3e0ff */
[----:B------:R-:W2:Y:S04]  /*aac60*/  LDL.LU.64 R88, [R1+0x2798] ;  /* 0x0027980001587983 */ /* 0x000ea80000300a00 */
[----:B------:R1:W-:Y:S01]  /*aac70*/  LDGSTS.E [R3+0x2b80], desc[UR60][R8.64], P0 ;  /* 0x02b8000008037fae */ /* 0x0003e2000812187c */
[----:B------:R-:W-:-:S03]  /*aac80*/  IADD3 R12, P2, R12, R6, RZ ;  /* 0x000000060c0c7210 */ /* 0x000fc60007f5e0ff */
[----:B------:R-:W2:Y:S04]  /*aac90*/  LDL.LU.64 R86, [R1+0x2758] ;  /* 0x0027580001567983 */ /* 0x000ea80000300a00 */
[----:B------:R-:W-:Y:S01]  /*aaca0*/  STL [R1+0x3c7c], R14 ;  /* 0x003c7c0e01007387 */ /* 0x000fe20000100800 */
[----:B-1----:R-:W-:Y:S01]  /*aacb0*/  IMAD.MOV.U32 R8, RZ, RZ, R16 ;  /* 0x000000ffff087224 */ /* 0x002fe200078e0010 */
[----:B------:R-:W-:-:S05]  /*aacc0*/  MOV R9, R17 ;  /* 0x0000001100097202 */ /* 0x000fca0000000f00 */
[----:B------:R1:W-:Y:S02]  /*aacd0*/  LDGSTS.E [R3+0x2f80], desc[UR60][R8.64], P0 ;  /* 0x02f8000008037fae */ /* 0x0003e4000812187c */
[----:B-1----:R-:W-:Y:S02]  /*aace0*/  IMAD.MOV.U32 R8, RZ, RZ, R14 ;  /* 0x000000ffff087224 */ /* 0x002fe400078e000e */
[----:B---3--:R-:W-:Y:S01]  /*aacf0*/  IMAD.X R15, R15, 0x1, R2, P1 ;  /* 0x000000010f0f7824 */ /* 0x008fe200008e0602 */
[----:B----4-:R-:W-:-:S04]  /*aad00*/  IADD3.X R13, R13, R2, RZ, P2, !PT ;  /* 0x000000020d0d7210 */ /* 0x010fc800017fe4ff */
[----:B------:R1:W-:Y:S01]  /*aad10*/  STL [R1+0x3c78], R15 ;  /* 0x003c780f01007387 */ /* 0x0003e20000100800 */
[----:B------:R-:W-:-:S03]  /*aad20*/  MOV R9, R15 ;  /* 0x0000000f00097202 */ /* 0x000fc60000000f00 */
[----:B------:R-:W-:Y:S04]  /*aad30*/  STL [R1+0x3cbc], R12 ;  /* 0x003cbc0c01007387 */ /* 0x000fe80000100800 */
[----:B------:R3:W-:Y:S04]  /*aad40*/  LDGSTS.E [R3+0x3380], desc[UR60][R8.64], P0 ;  /* 0x0338000008037fae */ /* 0x0007e8000812187c */
[----:B-1----:R-:W4:Y:S04]  /*aad50*/  LDL.LU.64 R14, [R1+0x2718] ;  /* 0x00271800010e7983 */ /* 0x002f280000300a00 */
[----:B------:R1:W-:Y:S01]  /*aad60*/  STL [R1+0x3cb8], R13 ;  /* 0x003cb80d01007387 */ /* 0x0003e20000100800 */
[----:B--2---:R-:W-:Y:S01]  /*aad70*/  IADD3 R10, P1, R10, R6, RZ ;  /* 0x000000060a0a7210 */ /* 0x004fe20007f3e0ff */
[----:B---3--:R-:W-:Y:S01]  /*aad80*/  IMAD.MOV.U32 R8, RZ, RZ, R12 ;  /* 0x000000ffff087224 */ /* 0x008fe200078e000c */
[----:B------:R-:W-:-:S02]  /*aad90*/  MOV R9, R13 ;  /* 0x0000000d00097202 */ /* 0x000fc40000000f00 */
[----:B-1----:R-:W2:Y:S04]  /*aada0*/  LDL.LU.64 R12, [R1+0x26d8] ;  /* 0x0026d800010c7983 */ /* 0x002ea80000300a00 */
[----:B------:R-:W3:Y:S01]  /*aadb0*/  LDL.LU.64 R16, [R1+0x2698] ;  /* 0x0026980001107983 */ /* 0x000ee20000300a00 */
[----:B------:R-:W-:Y:S01]  /*aadc0*/  IMAD.X R11, R11, 0x1, R2, P1 ;  /* 0x000000010b0b7824 */ /* 0x000fe200008e0602 */
[----:B------:R-:W-:Y:S02]  /*aadd0*/  IADD3 R7, P2, R7, R6, RZ ;  /* 0x0000000607077210 */ /* 0x000fe40007f5e0ff */
[----:B------:R-:W3:Y:S04]  /*aade0*/  LDL.LU.64 R98, [R1+0x2658] ;  /* 0x0026580001627983 */ /* 0x000ee80000300a00 */
[----:B------:R-:W-:Y:S04]  /*aadf0*/  STL [R1+0x3cfc], R10 ;  /* 0x003cfc0a01007387 */ /* 0x000fe80000100800 */
[----:B------:R1:W-:Y:S04]  /*aae00*/  LDGSTS.E [R3+0x3780], desc[UR60][R8.64], P0 ;  /* 0x0378000008037fae */ /* 0x0003e8000812187c */
[----:B------:R1:W-:Y:S04]  /*aae10*/  STL [R1+0x3cf8], R11 ;  /* 0x003cf80b01007387 */ /* 0x0003e80000100800 */
[----:B------:R1:W-:Y:S01]  /*aae20*/  STL [R1+0x3d3c], R7 ;  /* 0x003d3c0701007387 */ /* 0x0003e20000100800 */
[----:B------:R-:W-:Y:S01]  /*aae30*/  IADD3.X R83, R83, R2, RZ, P2, !PT ;  /* 0x0000000253537210 */ /* 0x000fe200017fe4ff */
[----:B-1----:R-:W-:Y:S01]  /*aae40*/  IMAD.MOV.U32 R8, RZ, RZ, R10 ;  /* 0x000000ffff087224 */ /* 0x002fe200078e000a */
[----:B------:R-:W-:-:S02]  /*aae50*/  MOV R9, R11 ;  /* 0x0000000b00097202 */ /* 0x000fc40000000f00 */
[----:B------:R-:W3:Y:S04]  /*aae60*/  LDL.LU.64 R10, [R1+0x2618] ;  /* 0x00261800010a7983 */ /* 0x000ee80000300a00 */
[----:B------:R1:W-:Y:S04]  /*aae70*/  STL [R1+0x3d38], R83 ;  /* 0x003d385301007387 */ /* 0x0003e80000100800 */
[----:B------:R-:W3:Y:S04]  /*aae80*/  LDL.LU.64 R96, [R1+0x24a8] ;  /* 0x0024a80001607983 */ /* 0x000ee80000300a00 */
[----:B------:R-:W3:Y:S04]  /*aae90*/  LDL.LU.64 R84, [R1+0x2470] ;  /* 0x0024700001547983 */ /* 0x000ee80000300a00 */
[----:B------:R1:W-:Y:S04]  /*aaea0*/  LDGSTS.E [R3+0x3b80], desc[UR60][R8.64], P0 ;  /* 0x03b8000008037fae */ /* 0x0003e8000812187c */
[----:B------:R-:W3:Y:S04]  /*aaeb0*/  LDL.LU.64 R94, [R1+0x2438] ;  /* 0x00243800015e7983 */ /* 0x000ee80000300a00 */
[----:B------:R-:W3:Y:S01]  /*aaec0*/  LDL.LU.64 R92, [R1+0x22e8] ;  /* 0x0022e800015c7983 */ /* 0x000ee20000300a00 */
[----:B------:R-:W-:Y:S01]  /*aaed0*/  IADD3 R102, P1, R4, R6, RZ ;  /* 0x0000000604667210 */ /* 0x000fe20007f3e0ff */
[----:B-1----:R-:W-:-:S04]  /*aaee0*/  IMAD.MOV.U32 R8, RZ, RZ, R7 ;  /* 0x000000ffff087224 */ /* 0x002fc800078e0007 */
[--C-:B------:R-:W-:Y:S01]  /*aaef0*/  IMAD.X R4, R5, 0x1, R2.reuse, P1 ;  /* 0x0000000105047824 */ /* 0x100fe200008e0602 */
[----:B------:R-:W-:Y:S02]  /*aaf00*/  IADD3 R104, P1, R90, R6, RZ ;  /* 0x000000065a687210 */ /* 0x000fe40007f3e0ff */
[----:B------:R-:W-:Y:S02]  /*aaf10*/  MOV R9, R83 ;  /* 0x0000005300097202 */ /* 0x000fe40000000f00 */
[----:B------:R-:W-:Y:S02]  /*aaf20*/  IADD3.X R7, R91, R2, RZ, P1, !PT ;  /* 0x000000025b077210 */ /* 0x000fe40000ffe4ff */
[-C--:B------:R-:W-:Y:S01]  /*aaf30*/  IADD3 R106, P1, R88, R6.reuse, RZ ;  /* 0x00000006586a7210 */ /* 0x080fe20007f3e0ff */
[----:B------:R1:W-:Y:S04]  /*aaf40*/  LDGSTS.E [R3+0x3f80], desc[UR60][R8.64], P0 ;  /* 0x03f8000008037fae */ /* 0x0003e8000812187c */
[----:B------:R-:W3:Y:S01]  /*aaf50*/  LDL.LU.64 R90, [R1+0x22b8] ;  /* 0x0022b800015a7983 */ /* 0x000ee20000300a00 */
[----:B-1----:R-:W-:Y:S01]  /*aaf60*/  IMAD.X R8, R89, 0x1, R2, P1 ;  /* 0x0000000159087824 */ /* 0x002fe200008e0602 */
[----:B------:R-:W-:-:S02]  /*aaf70*/  IADD3 R108, P1, R86, R6, RZ ;  /* 0x00000006566c7210 */ /* 0x000fc40007f3e0ff */
[----:B------:R-:W3:Y:S02]  /*aaf80*/  LDL.LU.64 R88, [R1+0x2288] ;  /* 0x0022880001587983 */ /* 0x000ee40000300a00 */
[----:B------:R-:W-:Y:S02]  /*aaf90*/  IADD3.X R9, R87, R2, RZ, P1, !PT ;  /* 0x0000000257097210 */ /* 0x000fe40000ffe4ff */
[----:B------:R-:W3:Y:S01]  /*aafa0*/  LDL.LU.64 R86, [R1+0x2258] ;  /* 0x0022580001567983 */ /* 0x000ee20000300a00 */
[----:B----4-:R-:W-:-:S05]  /*aafb0*/  IADD3 R110, P1, R14, R6, RZ ;  /* 0x000000060e6e7210 */ /* 0x010fca0007f3e0ff */
        /* <DEDUP_REMOVED lines=11> */
[----:B------:R-:W-:Y:S01]  /*ab070*/  IMAD.X R119, R11, 0x1, R2, P1 ;  /* 0x000000010b777824 */ /* 0x000fe200008e0602 */
[----:B------:R-:W-:Y:S01]  /*ab080*/  IADD3 R120, P1, R96, R6, RZ ;  /* 0x0000000660787210 */ /* 0x000fe20007f3e0ff */
[----:B------:R-:W3:Y:S03]  /*ab090*/  LDL.LU.64 R10, [R1+0x20b8] ;  /* 0x0020b800010a7983 */ /* 0x000ee60000300a00 */
[----:B------:R-:W-:Y:S02]  /*ab0a0*/  IADD3.X R121, R97, R2, RZ, P1, !PT ;  /* 0x0000000261797210 */ /* 0x000fe40000ffe4ff */
[----:B------:R-:W-:-:S05]  /*ab0b0*/  IADD3 R122, P1, R84, R6, RZ ;  /* 0x00000006547a7210 */ /* 0x000fca0007f3e0ff */
[----:B------:R-:W-:Y:S02]  /*ab0c0*/  IMAD.X R123, R85, 0x1, R2, P1 ;  /* 0x00000001557b7824 */ /* 0x000fe400008e0602 */
[----:B------:R-:W3:Y:S01]  /*ab0d0*/  LDL.LU.64 R84, [R1+0x2090] ;  /* 0x0020900001547983 */ /* 0x000ee20000300a00 */
[----:B------:R-:W-:-:S04]  /*ab0e0*/  IADD3 R124, P1, R94, R6, RZ ;  /* 0x000000065e7c7210 */ /* 0x000fc80007f3e0ff */
[----:B------:R-:W-:Y:S02]  /*ab0f0*/  IADD3.X R125, R95, R2, RZ, P1, !PT ;  /* 0x000000025f7d7210 */ /* 0x000fe40000ffe4ff */
[----:B------:R-:W-:-:S05]  /*ab100*/  IADD3 R126, P1, R92, R6, RZ ;  /* 0x000000065c7e7210 */ /* 0x000fca0007f3e0ff */
[----:B------:R-:W-:Y:S02]  /*ab110*/  IMAD.X R127, R93, 0x1, R2, P1 ;  /* 0x000000015d7f7824 */ /* 0x000fe400008e0602 */
[----:B------:R-:W3:Y:S01]  /*ab120*/  LDL.LU.64 R92, [R1+0x1f98] ;  /* 0x001f9800015c7983 */ /* 0x000ee20000300a00 */
[----:B------:R-:W-:-:S04]  /*ab130*/  IADD3 R128, P1, R90, R6, RZ ;  /* 0x000000065a807210 */ /* 0x000fc80007f3e0ff */
[----:B------:R-:W-:Y:S02]  /*ab140*/  IADD3.X R129, R91, R2, RZ, P1, !PT ;  /* 0x000000025b817210 */ /* 0x000fe40000ffe4ff */
[----:B------:R-:W3:Y:S01]  /*ab150*/  LDL.LU.64 R90, [R1+0x1f78] ;  /* 0x001f7800015a7983 */ /* 0x000ee20000300a00 */
[----:B------:R-:W-:-:S05]  /*ab160*/  IADD3 R130, P1, R88, R6, RZ ;  /* 0x0000000658827210 */ /* 0x000fca0007f3e0ff */
[----:B------:R-:W-:Y:S01]  /*ab170*/  IMAD.X R131, R89, 0x1, R2, P1 ;  /* 0x0000000159837824 */ /* 0x000fe200008e0602 */
[----:B------:R-:W-:Y:S01]  /*ab180*/  IADD3 R132, P1, R86, R6, RZ ;  /* 0x0000000656847210 */ /* 0x000fe20007f3e0ff */
[----:B------:R-:W3:Y:S03]  /*ab190*/  LDL.LU.64 R88, [R1+0x1f58] ;  /* 0x001f580001587983 */ /* 0x000ee60000300a00 */
[----:B------:R-:W-:Y:S02]  /*ab1a0*/  IADD3.X R133, R87, R2, RZ, P1, !PT ;  /* 0x0000000257857210 */ /* 0x000fe40000ffe4ff */
[----:B----4-:R-:W-:-:S05]  /*ab1b0*/  IADD3 R134, P1, R14, R6, RZ ;  /* 0x000000060e867210 */ /* 0x010fca0007f3e0ff */
[----:B------:R-:W-:Y:S02]  /*ab1c0*/  IMAD.X R135, R15, 0x1, R2, P1 ;  /* 0x000000010f877824 */ /* 0x000fe400008e0602 */
[----:B------:R-:W4:Y:S01]  /*ab1d0*/  LDL.LU.64 R14, [R1+0x1f38] ;  /* 0x001f3800010e7983 */ /* 0x000f220000300a00 */
[----:B--2---:R-:W-:-:S04]  /*ab1e0*/  IADD3 R136, P1, R12, R6, RZ ;  /* 0x000000060c887210 */ /* 0x004fc80007f3e0ff */
[----:B------:R-:W-:Y:S02]  /*ab1f0*/  IADD3.X R137, R13, R2, RZ, P1, !PT ;  /* 0x000000020d897210 */ /* 0x000fe40000ffe4ff */
[-C--:B---3--:R-:W-:Y:S01]  /*ab200*/  IADD3 R138, P1, R16, R6.reuse, RZ ;  /* 0x00000006108a7210 */ /* 0x088fe20007f3e0ff */
[----:B------:R-:W2:Y:S04]  /*ab210*/  LDL.LU.64 R12, [R1+0x1f18] ;  /* 0x001f1800010c7983 */ /* 0x000ea80000300a00 */
[----:B------:R-:W-:Y:S02]  /*ab220*/  IMAD.X R139, R17, 0x1, R2, P1 ;  /* 0x00000001118b7824 */ /* 0x000fe400008e0602 */
[----:B------:R-:W3:Y:S01]  /*ab230*/  LDL.LU.64 R16, [R1+0x1ef8] ;  /* 0x001ef80001107983 */ /* 0x000ee20000300a00 */
[----:B------:R-:W-:-:S04]  /*ab240*/  IADD3 R140, P1, R10, R6, RZ ;  /* 0x000000060a8c7210 */ /* 0x000fc80007f3e0ff */
[----:B------:R-:W-:Y:S02]  /*ab250*/  IADD3.X R141, R11, R2, RZ, P1, !PT ;  /* 0x000000020b8d7210 */ /* 0x000fe40000ffe4ff */
[----:B------:R-:W3:Y:S01]  /*ab260*/  LDL.LU.64 R10, [R1+0x1e38] ;  /* 0x001e3800010a7983 */ /* 0x000ee20000300a00 */
[----:B------:R-:W-:-:S05]  /*ab270*/  IADD3 R142, P1, R84, R6, RZ ;  /* 0x00000006548e7210 */ /* 0x000fca0007f3e0ff */
[----:B------:R-:W-:Y:S02]  /*ab280*/  IMAD.X R143, R85, 0x1, R2, P1 ;  /* 0x00000001558f7824 */ /* 0x000fe400008e0602 */
[----:B------:R-:W3:Y:S04]  /*ab290*/  LDL.LU.64 R84, [R1+0x1e20] ;  /* 0x001e200001547983 */ /* 0x000ee80000300a00 */
[----:B------:R-:W3:Y:S01]  /*ab2a0*/  LDL.LU.64 R86, [R1+0x1e08] ;  /* 0x001e080001567983 */ /* 0x000ee20000300a00 */
[----:B------:R-:W-:-:S04]  /*ab2b0*/  IADD3 R144, P1, R92, R6, RZ ;  /* 0x000000065c907210 */ /* 0x000fc80007f3e0ff */
[----:B------:R-:W-:Y:S02]  /*ab2c0*/  IADD3.X R145, R93, R2, RZ, P1, !PT ;  /* 0x000000025d917210 */ /* 0x000fe40000ffe4ff */
[----:B------:R-:W-:-:S05]  /*ab2d0*/  IADD3 R146, P1, R90, R6, RZ ;  /* 0x000000065a927210 */ /* 0x000fca0007f3e0ff */
[----:B------:R-:W-:Y:S01]  /*ab2e0*/  IMAD.X R147, R91, 0x1, R2, P1 ;  /* 0x000000015b937824 */ /* 0x000fe200008e0602 */
[----:B------:R-:W-:-:S04]  /*ab2f0*/  IADD3 R148, P1, R88, R6, RZ ;  /* 0x0000000658947210 */ /* 0x000fc80007f3e0ff */
[----:B------:R-:W-:Y:S01]  /*ab300*/  IADD3.X R149, R89, R2, RZ, P1, !PT ;  /* 0x0000000259957210 */ /* 0x000fe20000ffe4ff */
[----:B------:R-:W-:Y:S01]  /*ab310*/  IMAD.MOV.U32 R103, RZ, RZ, R4 ;  /* 0x000000ffff677224 */ /* 0x000fe200078e0004 */
[----:B------:R-:W-:Y:S01]  /*ab320*/  MOV R105, R7 ;  /* 0x0000000700697202 */ /* 0x000fe20000000f00 */
[----:B------:R-:W-:Y:S01]  /*ab330*/  IMAD.MOV.U32 R107, RZ, RZ, R8 ;  /* 0x000000ffff6b7224 */ /* 0x000fe200078e0008 */
[----:B------:R-:W-:Y:S01]  /*ab340*/  MOV R109, R9 ;  /* 0x00000009006d7202 */ /* 0x000fe20000000f00 */
[----:B------:R-:W-:Y:S01]  /*ab350*/  IMAD.MOV.U32 R111, RZ, RZ, R252 ;  /* 0x000000ffff6f7224 */ /* 0x000fe200078e00fc */
        /* <DEDUP_REMOVED lines=48> */
[----:B------:R-:W1:Y:S01]  /*ab660*/  LDC R4, c[0x0][0x230] ;  /* 0x00008c00ff047b82 */ /* 0x000e620000000800 */
[----:B----4-:R-:W-:-:S05]  /*ab670*/  IADD3 R150, P1, R14, R6, RZ ;  /* 0x000000060e967210 */ /* 0x010fca0007f3e0ff */
[----:B------:R-:W-:Y:S01]  /*ab680*/  IMAD.X R151, R15, 0x1, R2, P1 ;  /* 0x000000010f977824 */ /* 0x000fe200008e0602 */
[----:B--2---:R-:W-:-:S04]  /*ab690*/  IADD3 R14, P1, R12, R6, RZ ;  /* 0x000000060c0e7210 */ /* 0x004fc80007f3e0ff */
[----:B------:R-:W-:Y:S01]  /*ab6a0*/  LDGSTS.E [R3+0x22380], desc[UR60][R150.64], P0 ;  /* 0x2238000096037fae */ /* 0x000fe2000812187c */
[----:B------:R-:W-:Y:S02]  /*ab6b0*/  IADD3.X R15, R13, R2, RZ, P1, !PT ;  /* 0x000000020d0f7210 */ /* 0x000fe40000ffe4ff */
[----:B---3--:R-:W-:Y:S01]  /*ab6c0*/  IADD3 R12, P1, R16, R6, RZ ;  /* 0x00000006100c7210 */ /* 0x008fe20007f3e0ff */
[----:B------:R2:W-:Y:S04]  /*ab6d0*/  STL.64 [R1+0x1f38], R150 ;  /* 0x001f389601007387 */ /* 0x0005e80000100a00 */
[----:B------:R-:W-:Y:S01]  /*ab6e0*/  LDGSTS.E [R3+0x22780], desc[UR60][R14.64], P0 ;  /* 0x227800000e037fae */ /* 0x000fe2000812187c */
[----:B------:R-:W-:-:S03]  /*ab6f0*/  IMAD.X R13, R17, 0x1, R2, P1 ;  /* 0x00000001110d7824 */ /* 0x000fc600008e0602 */
[----:B------:R3:W-:Y:S04]  /*ab700*/  STL.64 [R1+0x1f18], R14 ;  /* 0x001f180e01007387 */ /* 0x0007e80000100a00 */
[----:B------:R4:W-:Y:S01]  /*ab710*/  LDGSTS.E [R3+0x22b80], desc[UR60][R12.64], P0 ;  /* 0x22b800000c037fae */ /* 0x0009e2000812187c */
[----:B------:R-:W-:-:S04]  /*ab720*/  IADD3 R16, P1, R10, R6, RZ ;  /* 0x000000060a107210 */ /* 0x000fc80007f3e0ff */
[----:B------:R-:W-:-:S05]  /*ab730*/  IADD3.X R17, R11, R2, RZ, P1, !PT ;  /* 0x000000020b117210 */ /* 0x000fca0000ffe4ff */
[----:B------:R1:W-:Y:S01]  /*ab740*/  LDGSTS.E [R3+0x22f80], desc[UR60][R16.64], P0 ;  /* 0x22f8000010037fae */ /* 0x0003e2000812187c */
[----:B------:R-:W-:-:S05]  /*ab750*/  IADD3 R10, P1, R84, R6, RZ ;  /* 0x00000006540a7210 */ /* 0x000fca0007f3e0ff */
[----:B------:R-:W-:Y:S01]  /*ab760*/  IMAD.X R11, R85, 0x1, R2, P1 ;  /* 0x00000001550b7824 */ /* 0x000fe200008e0602 */
[----:B------:R-:W-:-:S04]  /*ab770*/  IADD3 R84, P1, R86, R6, RZ ;  /* 0x0000000656547210 */ /* 0x000fc80007f3e0ff */
[----:B------:R-:W-:Y:S02]  /*ab780*/  IADD3.X R83, R87, R2, RZ, P1, !PT ;  /* 0x0000000257537210 */ /* 0x000fe40000ffe4ff */
[-C--:B------:R-:W-:Y:S01]  /*ab790*/  IADD3 R85, P1, R248, R6.reuse, RZ ;  /* 0x00000006f8557210 */ /* 0x080fe20007f3e0ff */
[----:B------:R1:W-:Y:S04]  /*ab7a0*/  LDGSTS.E [R3+0x23380], desc[UR60][R10.64], P0 ;  /* 0x233800000a037fae */ /* 0x0003e8000812187c */
        /* <DEDUP_REMOVED lines=25> */
[----:B------:R-:W-:Y:S01]  /*ab940*/  IADD3 R98, P1, R154, R6, RZ ;  /* 0x000000069a627210 */ /* 0x000fe20007f3e0ff */
[----:B------:R-:W-:Y:S01]  /*ab950*/  IMAD.MOV.U32 R9, RZ, RZ, R83 ;  /* 0x000000ffff097224 */ /* 0x000fe200078e0053 */
[----:B------:R-:W-:Y:S01]  /*ab960*/  MOV R8, R84 ;  /* 0x0000005400087202 */ /* 0x000fe20000000f00 */
[----:B------:R1:W5:Y:S01]  /*ab970*/  LDL.LU R83, [R1+0x4bf0] ;  /* 0x004bf00001537983 */ /* 0x0003620000300800 */
[----:B------:R-:W-:Y:S02]  /*ab980*/  IADD3.X R154, R155, R2, RZ, P1, !PT ;  /* 0x000000029b9a7210 */ /* 0x000fe40000ffe4ff */
[----:B------:R-:W-:Y:S01]  /*ab990*/  IADD3 R99, P1, R152, R6, RZ ;  /* 0x0000000698637210 */ /* 0x000fe20007f3e0ff */
[----:B------:R1:W5:Y:S01]  /*ab9a0*/  LDL.LU R84, [R1+0x4bec] ;  /* 0x004bec0001547983 */ /* 0x0003620000300800 */
[----:B------:R-:W-:-:S03]  /*ab9b0*/  MOV R249, R248 ;  /* 0x000000f800f97202 */ /* 0x000fc60000000f00 */
[----:B------:R4:W-:Y:S01]  /*ab9c0*/  STL.64 [R1+0x1ef8], R12 ;  /* 0x001ef80c01007387 */ /* 0x0009e20000100a00 */
[----:B------:R-:W-:-:S03]  /*ab9d0*/  IMAD.MOV.U32 R248, RZ, RZ, R85 ;  /* 0x000000fffff87224 */ /* 0x000fc600078e0055 */
[----:B------:R1:W5:Y:S01]  /*ab9e0*/  LDL.LU R85, [R1+0x4be8] ;  /* 0x004be80001557983 */ /* 0x0003620000300800 */
[----:B------:R-:W-:Y:S01]  /*ab9f0*/  MOV R243, R242 ;  /* 0x000000f200f37202 */ /* 0x000fe20000000f00 */
[----:B------:R-:W-:Y:S02]  /*aba00*/  IMAD.X R152, R153, 0x1, R2, P1 ;  /* 0x0000000199987824 */ /* 0x000fe400008e0602 */
[----:B------:R4:W-:Y:S01]  /*aba10*/  STL.64 [R1+0x1e38], R16 ;  /* 0x001e381001007387 */ /* 0x0009e20000100a00 */
[----:B------:R-:W-:Y:S01]  /*aba20*/  IMAD.MOV.U32 R242, RZ, RZ, R86 ;  /* 0x000000fffff27224 */ /* 0x000fe200078e0056 */
[----:B------:R-:W-:Y:S02]  /*aba30*/  IADD3 R100, P1, R22, R6, RZ ;  /* 0x0000000616647210 */ /* 0x000fe40007f3e0ff */
[----:B------:R1:W5:Y:S01]  /*aba40*/  LDL.LU R86, [R1+0x4be4] ;  /* 0x004be40001567983 */ /* 0x0003620000300800 */
[----:B------:R-:W-:-:S03]  /*aba50*/  MOV R237, R236 ;  /* 0x000000ec00ed7202 */ /* 0x000fc60000000f00 */
[----:B------:R4:W-:Y:S01]  /*aba60*/  STL.64 [R1+0x1e20], R10 ;  /* 0x001e200a01007387 */ /* 0x0009e20000100a00 */
[----:B------:R-:W-:-:S03]  /*aba70*/  IMAD.MOV.U32 R236, RZ, RZ, R87 ;  /* 0x000000ffffec7224 */ /* 0x000fc600078e0057 */
[----:B------:R1:W5:Y:S01]  /*aba80*/  LDL.LU R87, [R1+0x4be0] ;  /* 0x004be00001577983 */ /* 0x0003620000300800 */
[----:B------:R-:W-:-:S03]  /*aba90*/  MOV R203, R202 ;  /* 0x000000ca00cb7202 */ /* 0x000fc60000000f00 */
[----:B------:R1:W-:Y:S01]  /*abaa0*/  STL.64 [R1+0x1e08], R8 ;  /* 0x001e080801007387 */ /* 0x0003e20000100a00 */
[----:B------:R-:W-:Y:S01]  /*abab0*/  IMAD.MOV.U32 R202, RZ, RZ, R88 ;  /* 0x000000ffffca7224 */ /* 0x000fe200078e0058 */
[----:B------:R-:W-:Y:S02]  /*abac0*/  MOV R199, R198 ;  /* 0x000000c600c77202 */ /* 0x000fe40000000f00 */
[----:B------:R-:W-:Y:S01]  /*abad0*/  IADD3.X R22, R23, R2, RZ, P1, !PT ;  /* 0x0000000217167210 */ /* 0x000fe20000ffe4ff */
[----:B------:R1:W5:Y:S01]  /*abae0*/  LDL.LU R88, [R1+0x4bdc] ;  /* 0x004bdc0001587983 */ /* 0x0003620000300800 */
[----:B------:R-:W-:Y:S01]  /*abaf0*/  IMAD.MOV.U32 R198, RZ, RZ, R89 ;  /* 0x000000ffffc67224 */ /* 0x000fe200078e0059 */
[----:B------:R-:W-:Y:S02]  /*abb00*/  MOV R195, R194 ;  /* 0x000000c200c37202 */ /* 0x000fe40000000f00 */
[----:B------:R-:W-:Y:S01]  /*abb10*/  IADD3 R101, P1, R20, R6, RZ ;  /* 0x0000000614657210 */ /* 0x000fe20007f3e0ff */
[----:B------:R1:W5:Y:S01]  /*abb20*/  LDL.LU R89, [R1+0x4bd8] ;  /* 0x004bd80001597983 */ /* 0x0003620000300800 */
[----:B------:R-:W-:Y:S01]  /*abb30*/  IMAD.MOV.U32 R194, RZ, RZ, R90 ;  /* 0x000000ffffc27224 */ /* 0x000fe200078e005a */
[----:B------:R-:W-:-:S02]  /*abb40*/  MOV R191, R190 ;  /* 0x000000be00bf7202 */ /* 0x000fc40000000f00 */
[----:B------:R1:W5:Y:S01]  /*abb50*/  LDL.LU R90, [R1+0x4bd4] ;  /* 0x004bd400015a7983 */ /* 0x0003620000300800 */
[----:B------:R-:W-:Y:S01]  /*abb60*/  IMAD.MOV.U32 R190, RZ, RZ, R91 ;  /* 0x000000ffffbe7224 */ /* 0x000fe200078e005b */
[----:B------:R-:W-:Y:S02]  /*abb70*/  MOV R187, R186 ;  /* 0x000000ba00bb7202 */ /* 0x000fe40000000f00 */
[----:B------:R1:W5:Y:S01]  /*abb80*/  LDL.LU R91, [R1+0x4bd0] ;  /* 0x004bd000015b7983 */ /* 0x0003620000300800 */
[----:B------:R-:W-:Y:S01]  /*abb90*/  IMAD.MOV.U32 R186, RZ, RZ, R92 ;  /* 0x000000ffffba7224 */ /* 0x000fe200078e005c */
[----:B------:R-:W-:Y:S02]  /*abba0*/  MOV R183, R182 ;  /* 0x000000b600b77202 */ /* 0x000fe40000000f00 */
[----:B------:R1:W5:Y:S01]  /*abbb0*/  LDL.LU R92, [R1+0x4bcc] ;  /* 0x004bcc00015c7983 */ /* 0x0003620000300800 */
[----:B------:R-:W-:Y:S01]  /*abbc0*/  IMAD.MOV.U32 R182, RZ, RZ, R93 ;  /* 0x000000ffffb67224 */ /* 0x000fe200078e005d */
[----:B------:R-:W-:-:S02]  /*abbd0*/  MOV R179, R178 ;  /* 0x000000b200b37202 */ /* 0x000fc40000000f00 */
[----:B------:R1:W5:Y:S01]  /*abbe0*/  LDL.LU R93, [R1+0x4bc8] ;  /* 0x004bc800015d7983 */ /* 0x0003620000300800 */
[----:B------:R-:W-:Y:S01]  /*abbf0*/  IMAD.MOV.U32 R178, RZ, RZ, R94 ;  /* 0x000000ffffb27224 */ /* 0x000fe200078e005e */
[----:B------:R-:W-:Y:S01]  /*abc00*/  MOV R161, R160 ;  /* 0x000000a000a17202 */ /* 0x000fe20000000f00 */
[----:B------:R-:W-:Y:S01]  /*abc10*/  IMAD.X R20, R21, 0x1, R2, P1 ;  /* 0x0000000115147824 */ /* 0x000fe200008e0602 */
        /* <DEDUP_REMOVED lines=19> */
[----:B------:R-:W-:-:S03]  /*abd50*/  IMAD.MOV.U32 R20, RZ, RZ, R101 ;  /* 0x000000ffff147224 */ /* 0x000fc600078e0065 */
[----:B------:R2:W5:Y:S04]  /*abd60*/  LDL.LU R101, [R1+0x4ba8] ;  /* 0x004ba80001657983 */ /* 0x0005680000300800 */
[----:B-1----:R1:W5:Y:S04]  /*abd70*/  LDL.LU.64 R102, [R1+0x4ba0] ;  /* 0x004ba00001667983 */ /* 0x0023680000300a00 */
        /* <DEDUP_REMOVED lines=23> */
[----:B--2---:R1:W5:Y:S04]  /*abef0*/  LDL.LU.64 R150, [R1+0x4ae0] ;  /* 0x004ae00001967983 */ /* 0x0043680000300a00 */
[----:B---3--:R1:W5:Y:S04]  /*abf00*/  LDL.LU.64 R14, [R1+0x4ad8] ;  /* 0x004ad800010e7983 */ /* 0x0083680000300a00 */
[----:B----4-:R-:W2:Y:S04]  /*abf10*/  LDL.LU.64 R12, [R1+0x4ad0] ;  /* 0x004ad000010c7983 */ /* 0x010ea80000300a00 */
[----:B------:R1:W5:Y:S04]  /*abf20*/  LDL.LU.64 R16, [R1+0x4ac8] ;  /* 0x004ac80001107983 */ /* 0x0003680000300a00 */
[----:B------:R1:W5:Y:S01]  /*abf30*/  LDL.LU.64 R10, [R1+0x4ac0] ;  /* 0x004ac000010a7983 */ /* 0x0003620000300a00 */
[----:B------:R-:W-:-:S03]  /*abf40*/  IADD3 R5, P1, R18, R6, RZ ;  /* 0x0000000612057210 */ /* 0x000fc60007f3e0ff */
[----:B------:R1:W-:Y:S04]  /*abf50*/  LDGSTS.E [R3+0x23780], desc[UR60][R8.64], P0 ;  /* 0x2378000008037fae */ /* 0x0003e8000812187c */
[----:B------:R1:W-:Y:S04]  /*abf60*/  LDGSTS.E [R3+0x23b80], desc[UR60][R248.64], P0 ;  /* 0x23b80000f8037fae */ /* 0x0003e8000812187c */
[----:B------:R1:W-:Y:S01]  /*abf70*/  LDGSTS.E [R3+0x23f80], desc[UR60][R242.64], P0 ;  /* 0x23f80000f2037fae */ /* 0x0003e2000812187c */
[----:B------:R-:W-:-:S03]  /*abf80*/  IADD3.X R18, R19, R2, RZ, P1, !PT ;  /* 0x0000000213127210 */ /* 0x000fc60000ffe4ff */
[----:B------:R1:W-:Y:S01]  /*abf90*/  LDGSTS.E [R3+0x24380], desc[UR60][R236.64], P0 ;  /* 0x24380000ec037fae */ /* 0x0003e2000812187c */
[----:B------:R-:W-:-:S03]  /*abfa0*/  IADD3 R7, R4, 0x7f, RZ ;  /* 0x0000007f04077810 */ /* 0x000fc60007ffe0ff */
[----:B------:R1:W-:Y:S01]  /*abfb0*/  LDGSTS.E [R3+0x24780], desc[UR60][R202.64], P0 ;  /* 0x24780000ca037fae */ /* 0x0003e2000812187c */
[----:B------:R-:W-:Y:S01]  /*abfc0*/  MOV R19, R18 ;  /* 0x0000001200137202 */ /* 0x000fe20000000f00 */
[----:B------:R-:W-:Y:S02]  /*abfd0*/  IMAD.MOV.U32 R18, RZ, RZ, R5 ;  /* 0x000000ffff127224 */ /* 0x000fe400078e0005 */
[----:B------:R1:W-:Y:S01]  /*abfe0*/  LDGSTS.E [R3+0x24b80], desc[UR60][R198.64], P0 ;  /* 0x24b80000c6037fae */ /* 0x0003e2000812187c */
[----:B------:R-:W3:Y:S03]  /*abff0*/  LDC R5, c[0x0][0x238] ;  /* 0x00008e00ff057b82 */ /* 0x000ee60000000800 */
[----:B------:R1:W-:Y:S04]  /*ac000*/  LDGSTS.E [R3+0x24f80], desc[UR60][R194.64], P0 ;  /* 0x24f80000c2037fae */ /* 0x0003e8000812187c */
[----:B------:R1:W-:Y:S01]  /*ac010*/  LDGSTS.E [R3+0x25380], desc[UR60][R190.64], P0 ;  /* 0x25380000be037fae */ /* 0x0003e2000812187c */
[----:B------:R-:W-:-:S03]  /*ac020*/  SHF.R.S32.HI R4, RZ, 0x1f, R7 ;  /* 0x0000001fff047819 */ /* 0x000fc60000011407 */
[----:B------:R1:W-:Y:S04]  /*ac030*/  LDGSTS.E [R3+0x25780], desc[UR60][R186.64], P0 ;  /* 0x25780000ba037fae */ /* 0x0003e8000812187c */
[----:B------:R1:W-:Y:S04]  /*ac040*/  LDGSTS.E [R3+0x25b80], desc[UR60][R182.64], P0 ;  /* 0x25b80000b6037fae */ /* 0x0003e8000812187c */
[----:B------:R1:W-:Y:S04]  /*ac050*/  LDGSTS.E [R3+0x25f80], desc[UR60][R178.64], P0 ;  /* 0x25f80000b2037fae */ /* 0x0003e8000812187c */
[----:B------:R1:W-:Y:S01]  /*ac060*/  LDGSTS.E [R3+0x26380], desc[UR60][R160.64], P0 ;  /* 0x26380000a0037fae */ /* 0x0003e2000812187c */
[----:B------:R-:W-:-:S03]  /*ac070*/  LEA.HI R4, R4, R7, RZ, 0x7 ;  /* 0x0000000704047211 */ /* 0x000fc600078f38ff */
[----:B------:R1:W-:Y:S04]  /*ac080*/  LDGSTS.E [R3+0x26780], desc[UR60][R158.64], P0 ;  /* 0x267800009e037fae */ /* 0x0003e8000812187c */
[----:B------:R1:W-:Y:S04]  /*ac090*/  LDGSTS.E [R3+0x26b80], desc[UR60][R156.64], P0 ;  /* 0x26b800009c037fae */ /* 0x0003e8000812187c */
[----:B------:R1:W-:Y:S04]  /*ac0a0*/  LDGSTS.E [R3+0x26f80], desc[UR60][R154.64], P0 ;  /* 0x26f800009a037fae */ /* 0x0003e8000812187c */
[----:B------:R1:W-:Y:S01]  /*ac0b0*/  LDGSTS.E [R3+0x27380], desc[UR60][R152.64], P0 ;  /* 0x2738000098037fae */ /* 0x0003e2000812187c */
[----:B------:R-:W-:-:S03]  /*ac0c0*/  SHF.R.S32.HI R4, RZ, 0x7, R4 ;  /* 0x00000007ff047819 */ /* 0x000fc60000011404 */
[----:B------:R1:W-:Y:S04]  /*ac0d0*/  LDGSTS.E [R3+0x27780], desc[UR60][R22.64], P0 ;  /* 0x2778000016037fae */ /* 0x0003e8000812187c */
[----:B------:R1:W-:Y:S04]  /*ac0e0*/  LDGSTS.E [R3+0x27b80], desc[UR60][R20.64], P0 ;  /* 0x27b8000014037fae */ /* 0x0003e8000812187c */
[----:B------:R1:W-:Y:S04]  /*ac0f0*/  LDGSTS.E [R3+0x27f80], desc[UR60][R18.64], P0 ;  /* 0x27f8000012037fae */ /* 0x0003e8000812187c */
[----:B------:R-:W0:Y:S01]  /*ac100*/  LDGDEPBAR ;  /* 0x00000000000079af */ /* 0x000e220000000000 */
[----:B---3--:R-:W-:-:S05]  /*ac110*/  SHF.L.U32 R5, R5, 0x7, RZ ;  /* 0x0000000705057819 */ /* 0x008fca00000006ff */
[----:B------:R-:W-:Y:S02]  /*ac120*/  IMAD.SHL.U32 R5, R5, 0x4, RZ ;  /* 0x0000000405057824 */ /* 0x000fe400078e00ff */
[----:B--2---:R-:W-:-:S05]  /*ac130*/  VIADD R12, R12, 0x1 ;  /* 0x000000010c0c7836 */ /* 0x004fca0000000000 */
[----:B------:R-:W-:-:S13]  /*ac140*/  ISETP.NE.U32.AND P0, PT, R12, R4, PT ;  /* 0x000000040c00720c */ /* 0x000fda0003f05070 */
[----:B-1----:R-:W-:Y:S05]  /*ac150*/  @P0 BRA `(.L_x_1) ;  /* 0xfffffc9000840947 */ /* 0x002fea000383ffff */
.L_x_0:
[----:B------:R-:W1:Y:S01]  /*ac160*/  S2R R0, SR_TID.X ;  /* 0x0000000000007919 */ /* 0x000e620000002100 */
[----:B-----5:R-:W-:Y:S01]  /*ac170*/  MOV R7, 0x400 ;  /* 0x0000040000077802 */ /* 0x020fe20000000f00 */
[----:B------:R-:W-:-:S04]  /*ac180*/  DEPBAR.LE SB0, 0x0 ;  /* 0x000080000000791a */ /* 0x000fc80000000000 */
[----:B------:R-:W2:Y:S01]  /*ac190*/  S2R R8, SR_CgaCtaId ;  /* 0x0000000000087919 */ /* 0x000ea20000008800 */
[----:B------:R-:W3:Y:S01]  /*ac1a0*/  S2R R4, SR_TID.X ;  /* 0x0000000000047919 */ /* 0x000ee20000002100 */
[----:B------:R-:W-:Y:S01]  /*ac1b0*/  MOV R170, R141 ;  /* 0x0000008d00aa7202 */ /* 0x000fe20000000f00 */
[----:B------:R-:W-:Y:S01]  /*ac1c0*/  IMAD.MOV.U32 R171, RZ, RZ, R143 ;  /* 0x000000ffffab7224 */ /* 0x000fe200078e008f */
[----:B------:R-:W-:Y:S01]  /*ac1d0*/  MOV R198, R145 ;  /* 0x0000009100c67202 */ /* 0x000fe20000000f00 */
[----:B------:R-:W-:Y:S01]  /*ac1e0*/  IMAD.MOV.U32 R199, RZ, RZ, R147 ;  /* 0x000000ffffc77224 */ /* 0x000fe200078e0093 */
[----:B------:R-:W4:Y:S08]  /*ac1f0*/  LDC R14, c[0x0][0x244] ;  /* 0x00009100ff0e7b82 */ /* 0x000f300000000800 */
[----:B------:R-:W4:Y:S08]  /*ac200*/  LDC.64 R234, c[0x0][0x228] ;  /* 0x00008a00ffea7b82 */ /* 0x000f300000000a00 */
[----:B------:R-:W4:Y:S01]  /*ac210*/  LDC R236, c[0x0][0x228] ;  /* 0x00008a00ffec7b82 */ /* 0x000f220000000800 */
[C---:B-1----:R-:W-:Y:S01]  /*ac220*/  IMAD.SHL.U32 R2, R0.reuse, 0x40, RZ ;  /* 0x0000004000027824 */ /* 0x042fe200078e00ff */
[----:B------:R-:W-:-:S02]  /*ac230*/  SHF.L.U32 R3, R0, 0x4, RZ ;  /* 0x0000000400037819 */ /* 0x000fc400000006ff */
[----:B------:R-:W-:Y:S02]  /*ac240*/  LOP3.LUT R5, R0, 0x60, RZ, 0xc0, !PT ;  /* 0x0000006000057812 */ /* 0x000fe400078ec0ff */
[----:B------:R-:W-:Y:S02]  /*ac250*/  LOP3.LUT R3, R3, 0xf0, RZ, 0xc0, !PT ;  /* 0x000000f003037812 */ /* 0x000fe400078ec0ff */
[----:B--2---:R-:W-:Y:S01]  /*ac260*/  LEA R7, R8, R7, 0x18 ;  /* 0x0000000708077211 */ /* 0x004fe200078ec0ff */
[----:B------:R-:W1:Y:S01]  /*ac270*/  LDC.64 R18, c[0x0][0x228] ;  /* 0x00008a00ff127b82 */ /* 0x000e620000000a00 */
[----:B------:R-:W-:Y:S02]  /*ac280*/  LOP3.LUT R2, R2, 0x400, RZ, 0xc0, !PT ;  /* 0x0000040002027812 */ /* 0x000fe400078ec0ff */
[----:B---3--:R-:W-:Y:S02]  /*ac290*/  LOP3.LUT R4, R4, 0x7f, RZ, 0xc0, !PT ;  /* 0x0000007f04047812 */ /* 0x008fe400078ec0ff */
[----:B------:R-:W-:-:S02]  /*ac2a0*/  IADD3 R0, R2, R7, R3 ;  /* 0x0000000702007210 */ /* 0x000fc40007ffe003 */
[----:B------:R-:W-:Y:S01]  /*ac2b0*/  LEA R12, R4, R7, 0x4 ;  /* 0x00000007040c7211 */ /* 0x000fe200078e20ff */
[----:B------:R-:W-:Y:S02]  /*ac2c0*/  BAR.SYNC.DEFER_BLOCKING 0x0 ;  /* 0x0000000000007b1d */ /* 0x000fe40000010000 */
[----:B------:R-:W-:-:S06]  /*ac2d0*/  IMAD R0, R5, 0x8, R0 ;  /* 0x0000000805007824 */ /* 0x000fcc00078e0200 */
[----:B------:R-:W2:Y:S01]  /*ac2e0*/  LDC.64 R2, c[0x0][0x228] ;  /* 0x00008a00ff027b82 */ /* 0x000ea20000000a00 */
[----:B------:R-:W3:Y:S04]  /*ac2f0*/  LDL.LU R4, [R1+0x1c00] ;  /* 0x001c000001047983 */ /* 0x000ee80000300800 */
[----:B------:R-:W3:Y:S03]  /*ac300*/  LDL.LU R5, [R1+0x1c08] ;  /* 0x001c080001057983 */ /* 0x000ee60000300800 */
[----:B------:R-:W1:Y:S01]  /*ac310*/  LDC.64 R8, c[0x0][0x220] ;  /* 0x00008800ff087b82 */ /* 0x000e620000000a00 */
[----:B------:R-:W3:Y:S04]  /*ac320*/  LDL.LU R6, [R1+0x1800] ;  /* 0x0018000001067983 */ /* 0x000ee80000300800 */
[----:B------:R-:W3:Y:S03]  /*ac330*/  LDL.LU R7, [R1+0x1808] ;  /* 0x0018080001077983 */ /* 0x000ee60000300800 */
[----:B------:R-:W1:Y:S08]  /*ac340*/  LDC.64 R232, c[0x0][0x228] ;  /* 0x00008a00ffe87b82 */ /* 0x000e700000000a00 */
[----:B------:R-:W1:Y:S08]  /*ac350*/  LDC R239, c[0x0][0x228] ;  /* 0x00008a00ffef7b82 */ /* 0x000e700000000800 */
[----:B------:R-:W1:Y:S08]  /*ac360*/  LDC R238, c[0x0][0x228] ;  /* 0x00008a00ffee7b82 */ /* 0x000e700000000800 */
[----:B------:R-:W1:Y:S01]  /*ac370*/  LDC R252, c[0x0][0x228] ;  /* 0x00008a00fffc7b82 */ /* 0x000e620000000800 */
[----:B---3--:R3:W-:Y:S07]  /*ac380*/  STSM.16.M88.4 [R0], R4 ;  /* 0x0000000400007844 */ /* 0x0087ee0000000200 */
[----:B------:R-:W-:Y:S06]  /*ac390*/  BAR.SYNC.DEFER_BLOCKING 0x0 ;  /* 0x0000000000007b1d */ /* 0x000fec0000010000 */
[----:B---3--:R-:W3:Y:S04]  /*ac3a0*/  LDL.LU R4, [R1+0x1400] ;  /* 0x0014000001047983 */ /* 0x008ee80000300800 */
[----:B------:R-:W3:Y:S04]  /*ac3b0*/  LDL.LU R5, [R1+0x1408] ;  /* 0x0014080001057983 */ /* 0x000ee80000300800 */
[----:B------:R-:W3:Y:S04]  /*ac3c0*/  LDL.LU R6, [R1+0x1000] ;  /* 0x0010000001067983 */ /* 0x000ee80000300800 */
[----:B------:R-:W3:Y:S04]  /*ac3d0*/  LDL.LU R7, [R1+0x1008] ;  /* 0x0010080001077983 */ /* 0x000ee80000300800 */
[----:B------:R-:W4:Y:S04]  /*ac3e0*/  LDS.128 R20, [R12] ;  /* 0x000000000c147984 */ /* 0x000f280000000c00 */
[----:B------:R-:W2:Y:S01]  /*ac3f0*/  LDL.LU R152, [R1+0xc00] ;  /* 0x000c000001987983 */ /* 0x000ea20000300800 */
[----:B------:R-:W-:Y:S06]  /*ac400*/  BAR.SYNC.DEFER_BLOCKING 0x0 ;  /* 0x0000000000007b1d */ /* 0x000fec0000010000 */
[----:B----4-:R4:W-:Y:S04]  /*ac410*/  STL.64 [R1+0x1e00], R20 ;  /* 0x001e001401007387 */ /* 0x0109e80000100a00 */
[----:B------:R-:W-:Y:S04]  /*ac420*/  STL.64 [R1+0x1e08], R22 ;  /* 0x001e081601007387 */ /* 0x000fe80000100a00 */
[----:B------:R-:W2:Y:S04]  /*ac430*/  LDL.LU R153, [R1+0xc08] ;  /* 0x000c080001997983 */ /* 0x000ea80000300800 */
[----:B------:R-:W2:Y:S04]  /*ac440*/  LDL.LU R154, [R1+0x800] ;  /* 0x00080000019a7983 */ /* 0x000ea80000300800 */
[----:B------:R-:W2:Y:S04]  /*ac450*/  LDL.LU R155, [R1+0x808] ;  /* 0x00080800019b7983 */ /* 0x000ea80000300800 */
[----:B----4-:R-:W4:Y:S04]  /*ac460*/  LDL.LU R20, [R1+0x400] ;  /* 0x0004000001147983 */ /* 0x010f280000300800 */
[----:B---3--:R-:W-:Y:S01]  /*ac470*/  STSM.16.M88.4 [R0], R4 ;  /* 0x0000000400007844 */ /* 0x008fe20000000200 */
[----:B------:R-:W-:Y:S06]  /*ac480*/  BAR.SYNC.DEFER_BLOCKING 0x0 ;  /* 0x0000000000007b1d */ /* 0x000fec0000010000 */
[----:B------:R-:W3:Y:S02]  /*ac490*/  LDS.128 R4, [R12] ;  /* 0x000000000c047984 */ /* 0x000ee40000000c00 */
[----:B------:R-:W-:Y:S06]  /*ac4a0*/  BAR.SYNC.DEFER_BLOCKING 0x0 ;  /* 0x0000000000007b1d */ /* 0x000fec0000010000 */
[----:B--2---:R-:W-:Y:S02]  /*ac4b0*/  STSM.16.M88.4 [R0], R152 ;  /* 0x0000009800007844 */ /* 0x004fe40000000200 */
[----:B------:R-:W-:Y:S06]  /*ac4c0*/  BAR.SYNC.DEFER_BLOCKING 0x0 ;  /* 0x0000000000007b1d */ /* 0x000fec0000010000 */
[----:B---3--:R2:W-:Y:S04]  /*ac4d0*/  STL.64 [R1+0x1e20], R4 ;  /* 0x001e200401007387 */ /* 0x0085e80000100a00 */
[----:B------:R-:W-:Y:S04]  /*ac4e0*/  STL.64 [R1+0x1e28], R6 ;  /* 0x001e280601007387 */ /* 0x000fe80000100a00 */
[----:B------:R-:W4:Y:S04]  /*ac4f0*/  LDL.LU R21, [R1+0x408] ;  /* 0x0004080001157983 */ /* 0x000f280000300800 */
[----:B------:R-:W4:Y:S04]  /*ac500*/  LDL.LU R22, [R1] ;  /* 0x0000000001167983 */ /* 0x000f280000300800 */
[----:B------:R-:W4:Y:S04]  /*ac510*/  LDL.LU R23, [R1+0x8] ;  /* 0x0000080001177983 */ /* 0x000f280000300800 */
[----:B------:R-:W3:Y:S04]  /*ac520*/  LDS.128 R152, [R12] ;  /* 0x000000000c987984 */ /* 0x000ee80000000c00 */
[----:B--2---:R-:W2:Y:S01]  /*ac530*/  LDL.LU R4, [R1+0x1c04] ;  /* 0x001c040001047983 */ /* 0x004ea20000300800 */
[----:B------:R-:W-:Y:S06]  /*ac540*/  BAR.SYNC.DEFER_BLOCKING 0x0 ;  /* 0x0000000000007b1d */ /* 0x000fec0000010000 */
[----:B---3--:R-:W-:Y:S04]  /*ac550*/  STL.64 [R1+0x1e10], R152 ;  /* 0x001e109801007387 */ /* 0x008fe80000100a00 */
[----:B------:R-:W-:Y:S04]  /*ac560*/  STL.64 [R1+0x1e18], R154 ;  /* 0x001e189a01007387 */ /* 0x000fe80000100a00 */
[----:B------:R-:W2:Y:S04]  /*ac570*/  LDL.LU R5, [R1+0x1c0c] ;  /* 0x001c0c0001057983 */ /* 0x000ea80000300800 */
[----:B------:R-:W2:Y:S04]  /*ac580*/  LDL.LU R6, [R1+0x1804] ;  /* 0x0018040001067983 */ /* 0x000ea80000300800 */
[----:B------:R-:W2:Y:S04]  /*ac590*/  LDL.LU R7, [R1+0x180c] ;  /* 0x00180c0001077983 */ /* 0x000ea80000300800 */
[----:B----4-:R3:W-:Y:S01]  /*ac5a0*/  STSM.16.M88.4 [R0], R20 ;  /* 0x0000001400007844 */ /* 0x0107e20000000200 */
[----:B------:R-:W-:Y:S06]  /*ac5b0*/  BAR.SYNC.DEFER_BLOCKING 0x0 ;  /* 0x0000000000007b1d */ /* 0x000fec0000010000 */
[----:B---3--:R-:W3:Y:S04]  /*ac5c0*/  LDL.LU R20, [R1+0x1404] ;  /* 0x0014040001147983 */ /* 0x008ee80000300800 */
[----:B------:R-:W4:Y:S01]  /*ac5d0*/  LDS.128 R152, [R12] ;  /* 0x000000000c987984 */ /* 0x000f220000000c00 */
[----:B------:R-:W-:Y:S06]  /*ac5e0*/  BAR.SYNC.DEFER_BLOCKING 0x0 ;  /* 0x0000000000007b1d */ /* 0x000fec0000010000 */
[----:B--2---:R2:W-:Y:S04]  /*ac5f0*/  STSM.16.M88.4 [R0], R4 ;  /* 0x0000000400007844 */ /* 0x0045e80000000200 */
[----:B----4-:R-:W-:Y:S04]  /*ac600*/  STL.64 [R1+0x1800], R152 ;  /* 0x0018009801007387 */ /* 0x010fe80000100a00 */
[----:B------:R-:W-:Y:S01]  /*ac610*/  STL.64 [R1+0x1808], R154 ;  /* 0x0018089a01007387 */ /* 0x000fe20000100a00 */
[----:B------:R-:W-:Y:S06]  /*ac620*/  BAR.SYNC.DEFER_BLOCKING 0x0 ;  /* 0x0000000000007b1d */ /* 0x000fec0000010000 */
[----:B------:R-:W3:Y:S04]  /*ac630*/  LDL.LU R21, [R1+0x140c] ;  /* 0x00140c0001157983 */ /* 0x000ee80000300800 */
[----:B------:R-:W3:Y:S04]  /*ac640*/  LDL.LU R22, [R1+0x1004] ;  /* 0x0010040001167983 */ /* 0x000ee80000300800 */
[----:B------:R-:W3:Y:S04]  /*ac650*/  LDL.LU R23, [R1+0x100c] ;  /* 0x00100c0001177983 */ /* 0x000ee80000300800 */
[----:B--2---:R-:W2:Y:S04]  /*ac660*/  LDL.LU R4, [R1+0xc04] ;  /* 0x000c040001047983 */ /* 0x004ea80000300800 */
[----:B------:R-:W4:Y:S01]  /*ac670*/  LDS.128 R152, [R12] ;  /* 0x000000000c987984 */ /* 0x000f220000000c00 */
[----:B------:R-:W-:Y:S06]  /*ac680*/  BAR.SYNC.DEFER_BLOCKING 0x0 ;  /* 0x0000000000007b1d */ /* 0x000fec0000010000 */
[----:B----4-:R-:W-:Y:S04]  /*ac690*/  STL.64 [R1+0x1000], R152 ;  /* 0x0010009801007387 */ /* 0x010fe80000100a00 */
[----:B------:R-:W-:Y:S04]  /*ac6a0*/  STL.64 [R1+0x1008], R154 ;  /* 0x0010089a01007387 */ /* 0x000fe80000100a00 */
[----:B------:R-:W2:Y:S04]  /*ac6b0*/  LDL.LU R5, [R1+0xc0c] ;  /* 0x000c0c0001057983 */ /* 0x000ea80000300800 */
[----:B------:R-:W2:Y:S04]  /*ac6c0*/  LDL.LU R6, [R1+0x804] ;  /* 0x0008040001067983 */ /* 0x000ea80000300800 */
[----:B------:R-:W2:Y:S04]  /*ac6d0*/  LDL.LU R7, [R1+0x80c] ;  /* 0x00080c0001077983 */ /* 0x000ea80000300800 */
[----:B---3--:R3:W-:Y:S01]  /*ac6e0*/  STSM.16.M88.4 [R0], R20 ;  /* 0x0000001400007844 */ /* 0x0087e20000000200 */
        /* <DEDUP_REMOVED lines=14> */
[----:B----4-:R-:W-:Y:S04]  /*ac7d0*/  STL.64 [R1], R152 ;  /* 0x0000009801007387 */ /* 0x010fe80000100a00 */
[----:B------:R-:W-:Y:S04]  /*ac7e0*/  STL.64 [R1+0x8], R154 ;  /* 0x0000089a01007387 */ /* 0x000fe80000100a00 */
[----:B------:R-:W2:Y:S04]  /*ac7f0*/  LDL.LU R5, [R1+0x1c18] ;  /* 0x001c180001057983 */ /* 0x000ea80000300800 */
[----:B------:R-:W2:Y:S04]  /*ac800*/  LDL.LU R6, [R1+0x1810] ;  /* 0x0018100001067983 */ /* 0x000ea80000300800 */
[----:B------:R-:W2:Y:S04]  /*ac810*/  LDL.LU R7, [R1+0x1818] ;  /* 0x0018180001077983 */ /* 0x000ea80000300800 */
[----:B---3--:R3:W-:Y:S01]  /*ac820*/  STSM.16.M88.4 [R0], R20 ;  /* 0x0000001400007844 */ /* 0x0087e20000000200 */
[----:B------:R-:W-:Y:S06]  /*ac830*/  BAR.SYNC.DEFER_BLOCKING 0x0 ;  /* 0x0000000000007b1d */ /* 0x000fec0000010000 */
[----:B---3--:R-:W3:Y:S04]  /*ac840*/  LDL.LU R20, [R1+0x1410] ;  /* 0x0014100001147983 */ /* 0x008ee80000300800 */
[----:B------:R-:W3:Y:S04]  /*ac850*/  LDL.LU R21, [R1+0x1418] ;  /* 0x0014180001157983 */ /* 0x000ee80000300800 */
[----:B------:R-:W3:Y:S04]  /*ac860*/  LDL.LU R22, [R1+0x1010] ;  /* 0x0010100001167983 */ /* 0x000ee80000300800 */
[----:B------:R-:W-:Y:S01]  /*ac870*/  LDS.128 R244, [R12] ;  /* 0x000000000cf47984 */ /* 0x000fe20000000c00 */
[----:B------:R-:W-:Y:S06]  /*ac880*/  BAR.SYNC.DEFER_BLOCKING 0x0 ;  /* 0x0000000000007b1d */ /* 0x000fec0000010000 */
[----:B------:R-:W3:Y:S04]  /*ac890*/  LDL.LU R23, [R1+0x1018] ;  /* 0x0010180001177983 */ /* 0x000ee80000300800 */
[----:B--2---:R2:W-:Y:S01]  /*ac8a0*/  STSM.16.M88.4 [R0], R4 ;  /* 0x0000000400007844 */ /* 0x0045e20000000200 */
[----:B------:R-:W-:Y:S06]  /*ac8b0*/  BAR.SYNC.DEFER_BLOCKING 0x0 ;  /* 0x0000000000007b1d */ /* 0x000fec0000010000 */
        /* <DEDUP_REMOVED lines=13> */
[----:B----4-:R-:W-:Y:S04]  /*ac990*/  STL.64 [R1+0x1c00], R152 ;  /* 0x001c009801007387 */ /* 0x010fe80000100a00 */
[----:B------:R-:W-:Y:S04]  /*ac9a0*/  STL.64 [R1+0x1c08], R154 ;  /* 0x001c089a01007387 */ /* 0x000fe80000100a00 */
[----:B------:R-:W3:Y:S04]  /*ac9b0*/  LDL.LU R21, [R1+0x418] ;  /* 0x0004180001157983 */ /* 0x000ee80000300800 */
[----:B------:R-:W3:Y:S04]  /*ac9c0*/  LDL.LU R22, [R1+0x10] ;  /* 0x0000100001167983 */ /* 0x000ee80000300800 */
        /* <DEDUP_REMOVED lines=651> */
[----:B---3--:R-:W-:Y:S01]  /*af280*/  STSM.16.M88.4 [R0], R20 ;  /* 0x0000001400007844 */ /* 0x008fe20000000200 */
[----:B------:R-:W-:Y:S06]  /*af290*/  BAR.SYNC.DEFER_BLOCKING 0x0 ;  /* 0x0000000000007b1d */ /* 0x000fec0000010000 */
[----:B------:R-:W3:Y:S02]  /*af2a0*/  LDS.128 R20, [R12] ;  /* 0x000000000c147984 */ /* 0x000ee40000000c00 */
[----:B------:R-:W-:Y:S06]  /*af2b0*/  BAR.SYNC.DEFER_BLOCKING 0x0 ;  /* 0x0000000000007b1d */ /* 0x000fec0000010000 */
[----:B---3--:R-:W-:Y:S04]  /*af2c0*/  STL.64 [R1+0x1080], R20 ;  /* 0x0010801401007387 */ /* 0x008fe80000100a00 */
[----:B------:R-:W-:Y:S04]  /*af2d0*/  STL.64 [R1+0x1088], R22 ;  /* 0x0010881601007387 */ /* 0x000fe80000100a00 */
[----:B------:R-:W-:Y:S04]  /*af2e0*/  STL [R1+0x1fc4], R3 ;  /* 0x001fc40301007387 */ /* 0x000fe80000100800 */
[----:B--2---:R2:W-:Y:S01]  /*af2f0*/  STSM.16.M88.4 [R0], R4 ;  /* 0x0000000400007844 */ /* 0x0045e20000000200 */
[----:B------:R-:W-:Y:S06]  /*af300*/  BAR.SYNC.DEFER_BLOCKING 0x0 ;  /* 0x0000000000007b1d */ /* 0x000fec0000010000 */
[----:B--2---:R-:W2:Y:S04]  /*af310*/  LDL.LU R4, [R1+0x1494] ;  /* 0x0014940001047983 */ /* 0x004ea80000300800 */
[----:B------:R-:W2:Y:S04]  /*af320*/  LDL.LU R5, [R1+0x149c] ;  /* 0x00149c0001057983 */ /* 0x000ea80000300800 */
[----:B------:R-:W2:Y:S04]  /*af330*/  LDL.LU R6, [R1+0x1094] ;  /* 0x0010940001067983 */ /* 0x000ea80000300800 */
[----:B------:R-:W2:Y:S04]  /*af340*/  LDL.LU R7, [R1+0x109c] ;  /* 0x00109c0001077983 */ /* 0x000ea80000300800 */
[----:B------:R-:W3:Y:S01]  /*af350*/  LDS.128 R20, [R12] ;  /* 0x000000000c147984 */ /* 0x000ee20000000c00 */
[----:B------:R-:W-:Y:S06]  /*af360*/  BAR.SYNC.DEFER_BLOCKING 0x0 ;  /* 0x0000000000007b1d */ /* 0x000fec0000010000 */
[----:B---3--:R3:W-:Y:S04]  /*af370*/  STL.64 [R1+0xc80], R20 ;  /* 0x000c801401007387 */ /* 0x0087e80000100a00 */
[----:B------:R4:W-:Y:S04]  /*af380*/  STL.64 [R1+0xc88], R22 ;  /* 0x000c881601007387 */ /* 0x0009e80000100a00 */
[----:B---3--:R-:W3:Y:S04]  /*af390*/  LDL.LU R20, [R1+0xc94] ;  /* 0x000c940001147983 */ /* 0x008ee80000300800 */
[----:B------:R-:W3:Y:S04]  /*af3a0*/  LDL.LU R21, [R1+0xc9c] ;  /* 0x000c9c0001157983 */ /* 0x000ee80000300800 */
[----:B----4-:R-:W3:Y:S04]  /*af3b0*/  LDL.LU R22, [R1+0x894] ;  /* 0x0008940001167983 */ /* 0x010ee80000300800 */
[----:B------:R-:W3:Y:S04]  /*af3c0*/  LDL.LU R23, [R1+0x89c] ;  /* 0x00089c0001177983 */ /* 0x000ee80000300800 */
[----:B--2---:R-:W-:Y:S01]  /*af3d0*/  STSM.16.M88.4 [R0], R4 ;  /* 0x0000000400007844 */ /* 0x004fe20000000200 */
[----:B------:R-:W-:Y:S06]  /*af3e0*/  BAR.SYNC.DEFER_BLOCKING 0x0 ;  /* 0x0000000000007b1d */ /* 0x000fec0000010000 */
[----:B------:R-:W2:Y:S02]  /*af3f0*/  LDS.128 R152, [R12] ;  /* 0x000000000c987984 */ /* 0x000ea40000000c00 */
[----:B------:R-:W-:Y:S06]  /*af400*/  BAR.SYNC.DEFER_BLOCKING 0x0 ;  /* 0x0000000000007b1d */ /* 0x000fec0000010000 */
[----:B---3--:R3:W-:Y:S04]  /*af410*/  STSM.16.M88.4 [R0], R20 ;  /* 0x0000001400007844 */ /* 0x0087e80000000200 */
[----:B--2---:R-:W-:Y:S04]  /*af420*/  STL.64 [R1+0x890], R152 ;  /* 0x0008909801007387 */ /* 0x004fe80000100a00 */
[----:B------:R-:W-:Y:S01]  /*af430*/  STL.64 [R1+0x898], R154 ;  /* 0x0008989a01007387 */ /* 0x000fe20000100a00 */
[----:B------:R-:W-:Y:S06]  /*af440*/  BAR.SYNC.DEFER_BLOCKING 0x0 ;  /* 0x0000000000007b1d */ /* 0x000fec0000010000 */
[----:B---3--:R-:W2:Y:S04]  /*af450*/  LDL.LU R20, [R1+0x494] ;  /* 0x0004940001147983 */ /* 0x008ea80000300800 */
        /* <DEDUP_REMOVED lines=11> */
[----:B--2---:R2:W-:Y:S01]  /*af510*/  STSM.16.M88.4 [R0], R20 ;  /* 0x0000001400007844 */ /* 0x0045e20000000200 */
[----:B------:R-:W-:Y:S06]  /*af520*/  BAR.SYNC.DEFER_BLOCKING 0x0 ;  /* 0x0000000000007b1d */ /* 0x000fec0000010000 */
[----:B--2---:R-:W2:Y:S04]  /*af530*/  LDL.LU R20, [R1+0x14a0] ;  /* 0x0014a00001147983 */ /* 0x004ea80000300800 */
[----:B------:R-:W2:Y:S04]  /*af540*/  LDL.LU R21, [R1+0x14a8] ;  /* 0x0014a80001157983 */ /* 0x000ea80000300800 */
[----:B------:R-:W2:Y:S04]  /*af550*/  LDL.LU R22, [R1+0x10a0] ;  /* 0x0010a00001167983 */ /* 0x000ea80000300800 */
[----:B------:R-:W4:Y:S01]  /*af560*/  LDS.128 R156, [R12] ;  /* 0x000000000c9c7984 */ /* 0x000f220000000c00 */
[----:B------:R-:W-:Y:S06]  /*af570*/  BAR.SYNC.DEFER_BLOCKING 0x0 ;  /* 0x0000000000007b1d */ /* 0x000fec0000010000 */
[----:B------:R-:W2:Y:S04]  /*af580*/  LDL.LU R23, [R1+0x10a8] ;  /* 0x0010a80001177983 */ /* 0x000ea80000300800 */
[----:B---3--:R-:W-:Y:S01]  /*af590*/  STSM.16.M88.4 [R0], R152 ;  /* 0x0000009800007844 */ /* 0x008fe20000000200 */
[----:B------:R-:W-:Y:S06]  /*af5a0*/  BAR.SYNC.DEFER_BLOCKING 0x0 ;  /* 0x0000000000007b1d */ /* 0x000fec0000010000 */
[----:B------:R-:W3:Y:S04]  /*af5b0*/  LDS.128 R152, [R12] ;  /* 0x000000000c987984 */ /* 0x000ee80000000c00 */
[----:B----4-:R-:W-:Y:S04]  /*af5c0*/  STL.64 [R1+0x90], R156 ;  /* 0x0000909c01007387 */ /* 0x010fe80000100a00 */
[----:B------:R-:W-:Y:S01]  /*af5d0*/  STL.64 [R1+0x98], R158 ;  /* 0x0000989e01007387 */ /* 0x000fe20000100a00 */
        /* <DEDUP_REMOVED lines=35> */
[----:B----4-:R-:W-:Y:S04]  /*af810*/  STL.64 [R1+0x10a0], R156 ;  /* 0x0010a09c01007387 */ /* 0x010fe80000100a00 */
[----:B------:R-:W-:Y:S04]  /*af820*/  STL.64 [R1+0x10a8], R158 ;  /* 0x0010a89e01007387 */ /* 0x000fe80000100a00 */
[----:B---3--:R-:W-:Y:S01]  /*af830*/  STSM.16.M88.4 [R0], R152 ;  /* 0x0000009800007844 */ /* 0x008fe20000000200 */
[----:B------:R-:W-:Y:S06]  /*af840*/  BAR.SYNC.DEFER_BLOCKING 0x0 ;  /* 0x0000000000007b1d */ /* 0x000fec0000010000 */
[----:B------:R-:W3:Y:S02]  /*af850*/  LDS.128 R152, [R12] ;  /* 0x000000000c987984 */ /* 0x000ee40000000c00 */
        /* <DEDUP_REMOVED lines=1731> */
[----:B------:R-:W4:Y:S01]  /*b6490*/  LDS.128 R156, [R12] ;  /* 0x000000000c9c7984 */ /* 0x000f220000000c00 */
[----:B------:R-:W-:Y:S06]  /*b64a0*/  BAR.SYNC.DEFER_BLOCKING 0x0 ;  /* 0x0000000000007b1d */ /* 0x000fec0000010000 */
[----:B----4-:R-:W-:Y:S04]  /*b64b0*/  STL.64 [R1+0x19f0], R156 ;  /* 0x0019f09c01007387 */ /* 0x010fe80000100a00 */
[----:B------:R-:W-:Y:S04]  /*b64c0*/  STL.64 [R1+0x19f8], R158 ;  /* 0x0019f89e01007387 */ /* 0x000fe80000100a00 */
[----:B---3--:R-:W-:Y:S01]  /*b64d0*/  STSM.16.M88.4 [R0], R152 ;  /* 0x0000009800007844 */ /* 0x008fe20000000200 */
[----:B------:R-:W-:Y:S06]  /*b64e0*/  BAR.SYNC.DEFER_BLOCKING 0x0 ;  /* 0x0000000000007b1d */ /* 0x000fec0000010000 */
[----:B------:R-:W3:Y:S04]  /*b64f0*/  LDS.128 R152, [R12] ;  /* 0x000000000c987984 */ /* 0x000ee80000000c00 */
[----:B---3--:R3:W-:Y:S04]  /*b6500*/  STL.64 [R1+0x15f0], R152 ;  /* 0x0015f09801007387 */ /* 0x0087e80000100a00 */
[----:B------:R4:W-:Y:S04]  /*b6510*/  STL.64 [R1+0x15f8], R154 ;  /* 0x0015f89a01007387 */ /* 0x0009e80000100a00 */
[----:B---3--:R-:W3:Y:S04]  /*b6520*/  LDL.LU R152, [R1+0x1a04] ;  /* 0x001a040001987983 */ /* 0x008ee80000300800 */
[----:B------:R-:W3:Y:S04]  /*b6530*/  LDL.LU R153, [R1+0x1a0c] ;  /* 0x001a0c0001997983 */ /* 0x000ee80000300800 */
[----:B----4-:R-:W3:Y:S04]  /*b6540*/  LDL.LU R154, [R1+0x1604] ;  /* 0x00160400019a7983 */ /* 0x010ee80000300800 */
[----:B------:R-:W3:Y:S01]  /*b6550*/  LDL.LU R155, [R1+0x160c] ;  /* 0x00160c00019b7983 */ /* 0x000ee20000300800 */
[----:B------:R-:W-:Y:S01]  /*b6560*/  BAR.SYNC.DEFER_BLOCKING 0x0 ;  /* 0x0000000000007b1d */ /* 0x000fe20000010000 */
[----:B------:R-:W-:Y:S01]  /*b6570*/  MOV R22, R24 ;  /* 0x0000001800167202 */ /* 0x000fe20000000f00 */
[----:B------:R-:W-:-:S05]  /*b6580*/  IMAD.MOV.U32 R23, RZ, RZ, R26 ;  /* 0x000000ffff177224 */ /* 0x000fca00078e001a */
        /* <DEDUP_REMOVED lines=20> */
[----:B--2---:R2:W-:Y:S02]  /*b66d0*/  STSM.16.M88.4 [R0], R20 ;  /* 0x0000001400007844 */ /* 0x0045e40000000200 */
[----:B--2---:R-:W-:Y:S01]  /*b66e0*/  MOV R22, R25 ;  /* 0x0000001900167202 */ /* 0x004fe20000000f00 */
[----:B------:R-:W-:Y:S01]  /*b66f0*/  IMAD.MOV.U32 R23, RZ, RZ, R27 ;  /* 0x000000ffff177224 */ /* 0x000fe200078e001b */
[----:B------:R-:W-:Y:S06]  /*b6700*/  BAR.SYNC.DEFER_BLOCKING 0x0 ;  /* 0x0000000000007b1d */ /* 0x000fec0000010000 */
[----:B------:R-:W2:Y:S04]  /*b6710*/  LDL.LU R20, [R1+0x204] ;  /* 0x0002040001147983 */ /* 0x000ea80000300800 */
[----:B------:R-:W2:Y:S04]  /*b6720*/  LDL.LU R21, [R1+0x20c] ;  /* 0x00020c0001157983 */ /* 0x000ea80000300800 */
[----:B------:R-:W4:Y:S01]  /*b6730*/  LDS.128 R24, [R12] ;  /* 0x000000000c187984 */ /* 0x000f220000000c00 */
[----:B------:R-:W-:Y:S06]  /*b6740*/  BAR.SYNC.DEFER_BLOCKING 0x0 ;  /* 0x0000000000007b1d */ /* 0x000fec0000010000 */
        /* <DEDUP_REMOVED lines=257> */
[----:B------:R-:W-:Y:S01]  /*b7760*/  LDS.128 R240, [R12] ;  /* 0x000000000cf07984 */ /* 0x000fe20000000c00 */
[----:B------:R-:W-:Y:S06]  /*b7770*/  BAR.SYNC.DEFER_BLOCKING 0x0 ;  /* 0x0000000000007b1d */ /* 0x000fec0000010000 */
[----:B------:R-:W2:Y:S04]  /*b7780*/  LDL.LU R23, [R1+0xe48] ;  /* 0x000e480001177983 */ /* 0x000ea80000300800 */
        /* <DEDUP_REMOVED lines=695> */
[----:B------:R-:W-:Y:S01]  /*ba300*/  STL.64 [R1+0x6c8], R30 ;  /* 0x0006c81e01007387 */ /* 0x000fe20000100a00 */
[----:B------:R-:W-:Y:S01]  /*ba310*/  MOV R22, R73 ;  /* 0x0000004900167202 */ /* 0x000fe20000000f00 */
[----:B------:R-:W-:-:S02]  /*ba320*/  IMAD.MOV.U32 R23, RZ, RZ, R75 ;  /* 0x000000ffff177224 */ /* 0x000fc400078e004b */
        /* <DEDUP_REMOVED lines=35> */
[----:B------:R-:W-:Y:S01]  /*ba560*/  BAR.SYNC.DEFER_BLOCKING 0x0 ;  /* 0x0000000000007b1d */ /* 0x000fe20000010000 */
[----:B------:R-:W-:Y:S01]  /*ba570*/  MOV R22, R76 ;  /* 0x0000004c00167202 */ /* 0x000fe20000000f00 */
[----:B------:R-:W-:-:S04]  /*ba580*/  IMAD.MOV.U32 R23, RZ, RZ, R78 ;  /* 0x000000ffff177224 */ /* 0x000fc800078e004e */
[----:B----4-:R-:W-:Y:S04]  /*ba590*/  STL.64 [R1+0x16c0], R28 ;  /* 0x0016c01c01007387 */ /* 0x010fe80000100a00 */
[----:B------:R-:W-:Y:S04]  /*ba5a0*/  STL.64 [R1+0x16c8], R30 ;  /* 0x0016c81e01007387 */ /* 0x000fe80000100a00 */
[----:B---3--:R-:W-:Y:S01]  /*ba5b0*/  STSM.16.M88.4 [R0], R24 ;  /* 0x0000001800007844 */ /* 0x008fe20000000200 */
[----:B------:R-:W-:Y:S06]  /*ba5c0*/  BAR.SYNC.DEFER_BLOCKING 0x0 ;  /* 0x0000000000007b1d */ /* 0x000fec0000010000 */
[----:B------:R-:W3:Y:S02]  /*ba5d0*/  LDS.128 R24, [R12] ;  /* 0x000000000c187984 */ /* 0x000ee40000000c00 */
[----:B------:R-:W-:Y:S06]  /*ba5e0*/  BAR.SYNC.DEFER_BLOCKING 0x0 ;  /* 0x0000000000007b1d */ /* 0x000fec0000010000 */
[----:B--2---:R2:W-:Y:S04]  /*ba5f0*/  STSM.16.M88.4 [R0], R20 ;  /* 0x0000001400007844 */ /* 0x0045e80000000200 */
[----:B---3--:R-:W-:Y:S04]  /*ba600*/  STL.64 [R1+0x1ef0], R24 ;  /* 0x001ef01801007387 */ /* 0x008fe80000100a00 */
[----:B------:R-:W-:Y:S01]  /*ba610*/  STL.64 [R1+0x1ef8], R26 ;  /* 0x001ef81a01007387 */ /* 0x000fe20000100a00 */
        /* <DEDUP_REMOVED lines=30> */
[----:B------:R-:W3:Y:S01]  /*ba800*/  LDL.LU R25, [R1+0x2dc] ;  /* 0x0002dc0001197983 */ /* 0x000ee20000300800 */
[----:B----4-:R-:W-:Y:S01]  /*ba810*/  MOV R26, R77 ;  /* 0x0000004d001a7202 */ /* 0x010fe20000000f00 */
[----:B------:R-:W-:-:S02]  /*ba820*/  IMAD.MOV.U32 R27, RZ, RZ, R79 ;  /* 0x000000ffff1b7224 */ /* 0x000fc400078e004f */
        /* <DEDUP_REMOVED lines=78> */
[----:B--2---:R2:W-:Y:S01]  /*bad10*/  STSM.16.M88.4 [R0], R20 ;  /* 0x0000001400007844 */ /* 0x0045e20000000200 */
[----:B------:R-:W-:Y:S01]  /*bad20*/  BAR.SYNC.DEFER_BLOCKING 0x0 ;  /* 0x0000000000007b1d */ /* 0x000fe20000010000 */
[----:B----4-:R-:W-:Y:S01]  /*bad30*/  MOV R26, R81 ;  /* 0x00000051001a7202 */ /* 0x010fe20000000f00 */
[----:B------:R-:W-:-:S04]  /*bad40*/  IMAD.MOV.U32 R27, RZ, RZ, R83 ;  /* 0x000000ffff1b7224 */ /* 0x000fc800078e0053 */
        /* <DEDUP_REMOVED lines=793> */
[----:B------:R-:W-:Y:S04]  /*bdee0*/  STL.64 [R1+0xb88], R26 ;  /* 0x000b881a01007387 */ /* 0x000fe80000100a00 */
[----:B---3--:R-:W3:Y:S04]  /*bdef0*/  LDL.LU R24, [R1+0x384] ;  /* 0x0003840001187983 */ /* 0x008ee80000300800 */
        /* <DEDUP_REMOVED lines=8> */
[----:B------:R-:W-:Y:S01]  /*bdf80*/  MOV R26, R121 ;  /* 0x00000079001a7202 */ /* 0x000fe20000000f00 */
[----:B------:R-:W-:Y:S01]  /*bdf90*/  IMAD.MOV.U32 R27, RZ, RZ, R123 ;  /* 0x000000ffff1b7224 */ /* 0x000fe200078e007b */
        /* <DEDUP_REMOVED lines=43> */
[----:B---3--:R3:W-:Y:S01]  /*be250*/  STSM.16.M88.4 [R0], R24 ;  /* 0x0000001800007844 */ /* 0x0087e20000000200 */
[----:B------:R-:W-:Y:S06]  /*be260*/  BAR.SYNC.DEFER_BLOCKING 0x0 ;  /* 0x0000000000007b1d */ /* 0x000fec0000010000 */
[----:B---3--:R-:W3:Y:S04]  /*be270*/  LDL.LU R24, [R1+0x1394] ;  /* 0x0013940001187983 */ /* 0x008ee80000300800 */
[----:B------:R-:W3:Y:S04]  /*be280*/  LDL.LU R25, [R1+0x139c] ;  /* 0x00139c0001197983 */ /* 0x000ee80000300800 */
[----:B------:R-:W3:Y:S04]  /*be290*/  LDL.LU R26, [R1+0xf94] ;  /* 0x000f9400011a7983 */ /* 0x000ee80000300800 */
[----:B------:R-:W3:Y:S04]  /*be2a0*/  LDL.LU R27, [R1+0xf9c] ;  /* 0x000f9c00011b7983 */ /* 0x000ee80000300800 */
[----:B------:R-:W4:Y:S01]  /*be2b0*/  LDS.128 R228, [R12] ;  /* 0x000000000ce47984 */ /* 0x000f220000000c00 */
[----:B------:R-:W-:Y:S06]  /*be2c0*/  BAR.SYNC.DEFER_BLOCKING 0x0 ;  /* 0x0000000000007b1d */ /* 0x000fec0000010000 */
[----:B--2---:R2:W-:Y:S02]  /*be2d0*/  STSM.16.M88.4 [R0], R20 ;  /* 0x0000001400007844 */ /* 0x0045e40000000200 */
[----:B------:R-:W-:Y:S06]  /*be2e0*/  BAR.SYNC.DEFER_BLOCKING 0x0 ;  /* 0x0000000000007b1d */ /* 0x000fec0000010000 */
[----:B--2---:R-:W2:Y:S04]  /*be2f0*/  LDL.LU R20, [R1+0xb94] ;  /* 0x000b940001147983 */ /* 0x004ea80000300800 */
[----:B------:R-:W2:Y:S04]  /*be300*/  LDL.LU R21, [R1+0xb9c] ;  /* 0x000b9c0001157983 */ /* 0x000ea80000300800 */
[----:B------:R-:W2:Y:S04]  /*be310*/  LDL.LU R22, [R1+0x794] ;  /* 0x0007940001167983 */ /* 0x000ea80000300800 */
[----:B------:R-:W2:Y:S04]  /*be320*/  LDL.LU R23, [R1+0x79c] ;  /* 0x00079c0001177983 */ /* 0x000ea80000300800 */
[----:B------:R-:W4:Y:S04]  /*be330*/  LDL.LU R28, [R1+0x394] ;  /* 0x00039400011c7983 */ /* 0x000f280000300800 */
[----:B------:R-:W4:Y:S04]  /*be340*/  LDL.LU R29, [R1+0x39c] ;  /* 0x00039c00011d7983 */ /* 0x000f280000300800 */
[----:B------:R-:W4:Y:S04]  /*be350*/  LDL.LU R32, [R1+0x1ba0] ;  /* 0x001ba00001207983 */ /* 0x000f280000300800 */
[----:B------:R-:W4:Y:S04]  /*be360*/  LDL.LU R33, [R1+0x1ba8] ;  /* 0x001ba80001217983 */ /* 0x000f280000300800 */
[----:B------:R-:W4:Y:S04]  /*be370*/  LDL.LU R34, [R1+0x17a0] ;  /* 0x0017a00001227983 */ /* 0x000f280000300800 */
[----:B------:R-:W4:Y:S04]  /*be380*/  LDL.LU R35, [R1+0x17a8] ;  /* 0x0017a80001237983 */ /* 0x000f280000300800 */
[----:B------:R-:W1:Y:S01]  /*be390*/  LDS.128 R224, [R12] ;  /* 0x000000000ce07984 */ /* 0x000e620000000c00 */
[----:B------:R-:W-:Y:S01]  /*be3a0*/  BAR.SYNC.DEFER_BLOCKING 0x0 ;  /* 0x0000000000007b1d */ /* 0x000fe20000010000 */
[----:B------:R-:W-:Y:S01]  /*be3b0*/  MOV R30, R125 ;  /* 0x0000007d001e7202 */ /* 0x000fe20000000f00 */
[----:B------:R-:W-:-:S04]  /*be3c0*/  IMAD.MOV.U32 R31, RZ, RZ, R127 ;  /* 0x000000ffff1f7224 */ /* 0x000fc800078e007f */
[----:B---3--:R3:W-:Y:S02]  /*be3d0*/  STSM.16.M88.4 [R0], R24 ;  /* 0x0000001800007844 */ /* 0x0087e40000000200 */
[----:B------:R-:W-:Y:S06]  /*be3e0*/  BAR.SYNC.DEFER_BLOCKING 0x0 ;  /* 0x0000000000007b1d */ /* 0x000fec0000010000 */
[----:B---3--:R-:W3:Y:S04]  /*be3f0*/  LDL.LU R24, [R1+0x13a0] ;  /* 0x0013a00001187983 */ /* 0x008ee80000300800 */
[----:B------:R-:W3:Y:S04]  /*be400*/  LDL.LU R25, [R1+0x13a8] ;  /* 0x0013a80001197983 */ /* 0x000ee80000300800 */
[----:B------:R-:W3:Y:S04]  /*be410*/  LDL.LU R26, [R1+0xfa0] ;  /* 0x000fa000011a7983 */ /* 0x000ee80000300800 */
[----:B------:R-:W3:Y:S04]  /*be420*/  LDL.LU R27, [R1+0xfa8] ;  /* 0x000fa800011b7983 */ /* 0x000ee80000300800 */
[----:B------:R-:W1:Y:S01]  /*be430*/  LDS.128 R220, [R12] ;  /* 0x000000000cdc7984 */ /* 0x000e620000000c00 */
[----:B------:R-:W-:Y:S06]  /*be440*/  BAR.SYNC.DEFER_BLOCKING 0x0 ;  /* 0x0000000000007b1d */ /* 0x000fec0000010000 */
[----:B--2---:R2:W-:Y:S02]  /*be450*/  STSM.16.M88.4 [R0], R20 ;  /* 0x0000001400007844 */ /* 0x0045e40000000200 */
[----:B------:R-:W-:Y:S06]  /*be460*/  BAR.SYNC.DEFER_BLOCKING 0x0 ;  /* 0x0000000000007b1d */ /* 0x000fec0000010000 */
[----:B--2---:R-:W2:Y:S04]  /*be470*/  LDL.LU R20, [R1+0xba0] ;  /* 0x000ba00001147983 */ /* 0x004ea80000300800 */
[----:B------:R-:W2:Y:S04]  /*be480*/  LDL.LU R21, [R1+0xba8] ;  /* 0x000ba80001157983 */ /* 0x000ea80000300800 */
[----:B------:R-:W2:Y:S04]  /*be490*/  LDL.LU R22, [R1+0x7a0] ;  /* 0x0007a00001167983 */ /* 0x000ea80000300800 */
[----:B------:R-:W2:Y:S04]  /*be4a0*/  LDL.LU R23, [R1+0x7a8] ;  /* 0x0007a80001177983 */ /* 0x000ea80000300800 */
[----:B------:R-:W1:Y:S01]  /*be4b0*/  LDS.128 R212, [R12] ;  /* 0x000000000cd47984 */ /* 0x000e620000000c00 */
[----:B------:R-:W-:Y:S06]  /*be4c0*/  BAR.SYNC.DEFER_BLOCKING 0x0 ;  /* 0x0000000000007b1d */ /* 0x000fec0000010000 */
[----:B----4-:R-:W-:Y:S02]  /*be4d0*/  STSM.16.M88.4 [R0], R28 ;  /* 0x0000001c00007844 */ /* 0x010fe40000000200 */
[----:B------:R-:W-:Y:S06]  /*be4e0*/  BAR.SYNC.DEFER_BLOCKING 0x0 ;  /* 0x0000000000007b1d */ /* 0x000fec0000010000 */
[----:B------:R-:W4:Y:S02]  /*be4f0*/  LDS.128 R204, [R12] ;  /* 0x000000000ccc7984 */ /* 0x000f240000000c00 */
[----:B------:R-:W-:Y:S06]  /*be500*/  BAR.SYNC.DEFER_BLOCKING 0x0 ;  /* 0x0000000000007b1d */ /* 0x000fec0000010000 */
[----:B------:R-:W-:Y:S02]  /*be510*/  STSM.16.M88.4 [R0], R32 ;  /* 0x0000002000007844 */ /* 0x000fe40000000200 */
[----:B------:R-:W-:Y:S06]  /*be520*/  BAR.SYNC.DEFER_BLOCKING 0x0 ;  /* 0x0000000000007b1d */ /* 0x000fec0000010000 */
[----:B------:R-:W4:Y:S02]  /*be530*/  LDS.128 R28, [R12] ;  /* 0x000000000c1c7984 */ /* 0x000f240000000c00 */
[----:B------:R-:W-:Y:S06]  /*be540*/  BAR.SYNC.DEFER_BLOCKING 0x0 ;  /* 0x0000000000007b1d */ /* 0x000fec0000010000 */
[----:B---3--:R-:W-:Y:S02]  /*be550*/  STSM.16.M88.4 [R0], R24 ;  /* 0x0000001800007844 */ /* 0x008fe40000000200 */
[----:B------:R-:W-:Y:S06]  /*be560*/  BAR.SYNC.DEFER_BLOCKING 0x0 ;  /* 0x0000000000007b1d */ /* 0x000fec0000010000 */
[----:B------:R-:W3:Y:S02]  /*be570*/  LDS.128 R24, [R12] ;  /* 0x000000000c187984 */ /* 0x000ee40000000c00 */
[----:B------:R-:W-:Y:S06]  /*be580*/  BAR.SYNC.DEFER_BLOCKING 0x0 ;  /* 0x0000000000007b1d */ /* 0x000fec0000010000 */
[----:B--2---:R2:W-:Y:S02]  /*be590*/  STSM.16.M88.4 [R0], R20 ;  /* 0x0000001400007844 */ /* 0x0045e40000000200 */
[----:B------:R-:W-:Y:S06]  /*be5a0*/  BAR.SYNC.DEFER_BLOCKING 0x0 ;  /* 0x0000000000007b1d */ /* 0x000fec0000010000 */
[----:B--2---:R-:W2:Y:S04]  /*be5b0*/  LDL.LU R20, [R1+0x3a0] ;  /* 0x0003a00001147983 */ /* 0x004ea80000300800 */
[----:B------:R-:W2:Y:S04]  /*be5c0*/  LDL.LU R21, [R1+0x3a8] ;  /* 0x0003a80001157983 */ /* 0x000ea80000300800 */
[----:B------:R-:W4:Y:S04]  /*be5d0*/  LDL.LU R32, [R1+0x1ba4] ;  /* 0x001ba40001207983 */ /* 0x000f280000300800 */
[----:B------:R-:W4:Y:S04]  /*be5e0*/  LDL.LU R33, [R1+0x1bac] ;  /* 0x001bac0001217983 */ /* 0x000f280000300800 */
[----:B------:R-:W4:Y:S04]  /*be5f0*/  LDL.LU R34, [R1+0x17a4] ;  /* 0x0017a40001227983 */ /* 0x000f280000300800 */
[----:B------:R-:W4:Y:S04]  /*be600*/  LDL.LU R35, [R1+0x17ac] ;  /* 0x0017ac0001237983 */ /* 0x000f280000300800 */
        /* <DEDUP_REMOVED lines=10> */
[----:B------:R-:W1:Y:S01]  /*be6b0*/  LDS.128 R36, [R12] ;  /* 0x000000000c247984 */ /* 0x000e620000000c00 */
[----:B------:R-:W-:Y:S01]  /*be6c0*/  MOV R22, R128 ;  /* 0x0000008000167202 */ /* 0x000fe20000000f00 */
[----:B------:R-:W-:Y:S01]  /*be6d0*/  IMAD.MOV.U32 R23, RZ, RZ, R130 ;  /* 0x000000ffff177224 */ /* 0x000fe200078e0082 */
[----:B------:R-:W-:Y:S06]  /*be6e0*/  BAR.SYNC.DEFER_BLOCKING 0x0 ;  /* 0x0000000000007b1d */ /* 0x000fec0000010000 */
        /* <DEDUP_REMOVED lines=8> */
[----:B--2---:R-:W-:Y:S01]  /*be770*/  STSM.16.M88.4 [R0], R20 ;  /* 0x0000001400007844 */ /* 0x004fe20000000200 */
[----:B------:R-:W-:Y:S06]  /*be780*/  BAR.SYNC.DEFER_BLOCKING 0x0 ;  /* 0x0000000000007b1d */ /* 0x000fec0000010000 */
[----:B------:R-:W2:Y:S02]  /*be790*/  LDS.128 R20, [R12] ;  /* 0x000000000c147984 */ /* 0x000ea40000000c00 */
[----:B------:R-:W-:Y:S06]  /*be7a0*/  BAR.SYNC.DEFER_BLOCKING 0x0 ;  /* 0x0000000000007b1d */ /* 0x000fec0000010000 */
[----:B----4-:R-:W-:Y:S02]  /*be7b0*/  STSM.16.M88.4 [R0], R32 ;  /* 0x0000002000007844 */ /* 0x010fe40000000200 */
[----:B------:R-:W-:Y:S06]  /*be7c0*/  BAR.SYNC.DEFER_BLOCKING 0x0 ;  /* 0x0000000000007b1d */ /* 0x000fec0000010000 */
[----:B------:R-:W4:Y:S02]  /*be7d0*/  LDS.128 R40, [R12] ;  /* 0x000000000c287984 */ /* 0x000f240000000c00 */
[----:B------:R-:W-:Y:S06]  /*be7e0*/  BAR.SYNC.DEFER_BLOCKING 0x0 ;  /* 0x0000000000007b1d */ /* 0x000fec0000010000 */
[----:B---3--:R3:W-:Y:S02]  /*be7f0*/  STSM.16.M88.4 [R0], R44 ;  /* 0x0000002c00007844 */ /* 0x0087e40000000200 */
[----:B------:R-:W-:Y:S06]  /*be800*/  BAR.SYNC.DEFER_BLOCKING 0x0 ;  /* 0x0000000000007b1d */ /* 0x000fec0000010000 */
[----:B---3--:R-:W3:Y:S04]  /*be810*/  LDL.LU R44, [R1+0xbb0] ;  /* 0x000bb000012c7983 */ /* 0x008ee80000300800 */
[----:B------:R-:W3:Y:S04]  /*be820*/  LDL.LU R45, [R1+0xbb8] ;  /* 0x000bb800012d7983 */ /* 0x000ee80000300800 */
[----:B------:R-:W3:Y:S04]  /*be830*/  LDL.LU R46, [R1+0x7b0] ;  /* 0x0007b000012e7983 */ /* 0x000ee80000300800 */
[----:B------:R-:W3:Y:S04]  /*be840*/  LDL.LU R47, [R1+0x7b8] ;  /* 0x0007b800012f7983 */ /* 0x000ee80000300800 */
[----:B------:R-:W4:Y:S01]  /*be850*/  LDS.128 R32, [R12] ;  /* 0x000000000c207984 */ /* 0x000f220000000c00 */
[----:B------:R-:W-:Y:S06]  /*be860*/  BAR.SYNC.DEFER_BLOCKING 0x0 ;  /* 0x0000000000007b1d */ /* 0x000fec0000010000 */
[----:B------:R-:W-:Y:S02]  /*be870*/  STSM.16.M88.4 [R0], R48 ;  /* 0x0000003000007844 */ /* 0x000fe40000000200 */
[----:B------:R-:W-:Y:S01]  /*be880*/  BAR.SYNC.DEFER_BLOCKING 0x0 ;  /* 0x0000000000007b1d */ /* 0x000fe20000010000 */
[----:B------:R-:W-:Y:S01]  /*be890*/  MOV R66, R129 ;  /* 0x0000008100427202 */ /* 0x000fe20000000f00 */
[----:B------:R-:W-:-:S04]  /*be8a0*/  IMAD.MOV.U32 R67, RZ, RZ, R131 ;  /* 0x000000ffff437224 */ /* 0x000fc800078e0083 */
[----:B------:R-:W4:Y:S02]  /*be8b0*/  LDS.128 R60, [R12] ;  /* 0x000000000c3c7984 */ /* 0x000f240000000c00 */
[----:B------:R-:W-:Y:S06]  /*be8c0*/  BAR.SYNC.DEFER_BLOCKING 0x0 ;  /* 0x0000000000007b1d */ /* 0x000fec0000010000 */
[----:B------:R-:W-:Y:S02]  /*be8d0*/  STSM.16.M88.4 [R0], R64 ;  /* 0x0000004000007844 */ /* 0x000fe40000000200 */
[----:B------:R-:W-:Y:S06]  /*be8e0*/  BAR.SYNC.DEFER_BLOCKING 0x0 ;  /* 0x0000000000007b1d */ /* 0x000fec0000010000 */
        /* <DEDUP_REMOVED lines=10> */
[----:B---3--:R3:W-:Y:S02]  /*be990*/  STSM.16.M88.4 [R0], R44 ;  /* 0x0000002c00007844 */ /* 0x0087e40000000200 */
[----:B------:R-:W-:Y:S06]  /*be9a0*/  BAR.SYNC.DEFER_BLOCKING 0x0 ;  /* 0x0000000000007b1d */ /* 0x000fec0000010000 */
[----:B---3--:R-:W3:Y:S04]  /*be9b0*/  LDL.LU R44, [R1+0x3b0] ;  /* 0x0003b000012c7983 */ /* 0x008ee80000300800 */
[----:B------:R-:W3:Y:S04]  /*be9c0*/  LDL.LU R45, [R1+0x3b8] ;  /* 0x0003b800012d7983 */ /* 0x000ee80000300800 */
[----:B------:R-:W2:Y:S04]  /*be9d0*/  LDL.LU R64, [R1+0x1bb4] ;  /* 0x001bb40001407983 */ /* 0x000ea80000300800 */
        /* <DEDUP_REMOVED lines=11> */
[----:B------:R-:W1:Y:S01]  /*bea90*/  LDS.128 R68, [R12] ;  /* 0x000000000c447984 */ /* 0x000e620000000c00 */
[----:B------:R-:W-:Y:S01]  /*beaa0*/  MOV R46, R132 ;  /* 0x00000084002e7202 */ /* 0x000fe20000000f00 */
[----:B------:R-:W-:Y:S01]  /*beab0*/  IMAD.MOV.U32 R47, RZ, RZ, R134 ;  /* 0x000000ffff2f7224 */ /* 0x000fe200078e0086 */
[----:B------:R-:W-:Y:S06]  /*beac0*/  BAR.SYNC.DEFER_BLOCKING 0x0 ;  /* 0x0000000000007b1d */ /* 0x000fec0000010000 */
[----:B------:R-:W4:Y:S04]  /*bead0*/  LDL.LU R84, [R1+0x3b4] ;  /* 0x0003b40001547983 */ /* 0x000f280000300800 */
[----:B------:R-:W4:Y:S04]  /*beae0*/  LDL.LU R85, [R1+0x3bc] ;  /* 0x0003bc0001557983 */ /* 0x000f280000300800 */
[----:B------:R-:W4:Y:S04]  /*beaf0*/  LDL.LU R96, [R1+0x1bc0] ;  /* 0x001bc00001607983 */ /* 0x000f280000300800 */
[----:B------:R-:W4:Y:S04]  /*beb00*/  LDL.LU R97, [R1+0x1bc8] ;  /* 0x001bc80001617983 */ /* 0x000f280000300800 */
[----:B------:R-:W4:Y:S04]  /*beb10*/  LDL.LU R98, [R1+0x17c0] ;  /* 0x0017c00001627983 */ /* 0x000f280000300800 */
[----:B------:R-:W4:Y:S04]  /*beb20*/  LDL.LU R99, [R1+0x17c8] ;  /* 0x0017c80001637983 */ /* 0x000f280000300800 */
[----:B---3--:R-:W-:Y:S01]  /*beb30*/  STSM.16.M88.4 [R0], R44 ;  /* 0x0000002c00007844 */ /* 0x008fe20000000200 */
[----:B------:R-:W-:Y:S06]  /*beb40*/  BAR.SYNC.DEFER_BLOCKING 0x0 ;  /* 0x0000000000007b1d */ /* 0x000fec0000010000 */
[----:B------:R-:W3:Y:S02]  /*beb50*/  LDS.128 R44, [R12] ;  /* 0x000000000c2c7984 */ /* 0x000ee40000000c00 */
[----:B------:R-:W-:Y:S06]  /*beb60*/  BAR.SYNC.DEFER_BLOCKING 0x0 ;  /* 0x0000000000007b1d */ /* 0x000fec0000010000 */
[----:B--2---:R-:W-:Y:S02]  /*beb70*/  STSM.16.M88.4 [R0], R64 ;  /* 0x0000004000007844 */ /* 0x004fe40000000200 */
[----:B------:R-:W-:Y:S06]  /*beb80*/  BAR.SYNC.DEFER_BLOCKING 0x0 ;  /* 0x0000000000007b1d */ /* 0x000fec0000010000 */
[----:B------:R-:W2:Y:S02]  /*beb90*/  LDS.128 R72, [R12] ;  /* 0x000000000c487984 */ /* 0x000ea40000000c00 */
[----:B------:R-:W-:Y:S06]  /*beba0*/  BAR.SYNC.DEFER_BLOCKING 0x0 ;  /* 0x0000000000007b1d */ /* 0x000fec0000010000 */
[----:B----4-:R-:W-:Y:S02]  /*bebb0*/  STSM.16.M88.4 [R0], R76 ;  /* 0x0000004c00007844 */ /* 0x010fe40000000200 */
[----:B------:R-:W-:Y:S06]  /*bebc0*/  BAR.SYNC.DEFER_BLOCKING 0x0 ;  /* 0x0000000000007b1d */ /* 0x000fec0000010000 */
[----:B------:R-:W4:Y:S02]  /*bebd0*/  LDS.128 R64, [R12] ;  /* 0x000000000c407984 */ /* 0x000f240000000c00 */
[----:B------:R-:W-:Y:S06]  /*bebe0*/  BAR.SYNC.DEFER_BLOCKING 0x0 ;  /* 0x0000000000007b1d */ /* 0x000fec0000010000 */
[----:B------:R1:W-:Y:S02]  /*bebf0*/  STSM.16.M88.4 [R0], R80 ;  /* 0x0000005000007844 */ /* 0x0003e40000000200 */
[----:B------:R-:W-:Y:S06]  /*bec00*/  BAR.SYNC.DEFER_BLOCKING 0x0 ;  /* 0x0000000000007b1d */ /* 0x000fec0000010000 */
[----:B-1----:R-:W3:Y:S04]  /*bec10*/  LDL.LU R80, [R1+0x13c0] ;  /* 0x0013c00001507983 */ /* 0x002ee80000300800 */
[----:B------:R-:W3:Y:S04]  /*bec20*/  LDL.LU R81, [R1+0x13c8] ;  /* 0x0013c80001517983 */ /* 0x000ee80000300800 */
[----:B------:R-:W3:Y:S04]  /*bec30*/  LDL.LU R82, [R1+0xfc0] ;  /* 0x000fc00001527983 */ /* 0x000ee80000300800 */
[----:B------:R-:W3:Y:S04]  /*bec40*/  LDL.LU R83, [R1+0xfc8] ;  /* 0x000fc80001537983 */ /* 0x000ee80000300800 */
[----:B------:R-:W2:Y:S04]  /*bec50*/  LDL.LU R76, [R1+0xbc0] ;  /* 0x000bc000014c7983 */ /* 0x000ea80000300800 */
[----:B------:R-:W2:Y:S04]  /*bec60*/  LDL.LU R77, [R1+0xbc8] ;  /* 0x000bc800014d7983 */ /* 0x000ea80000300800 */
[----:B------:R-:W2:Y:S04]  /*bec70*/  LDL.LU R78, [R1+0x7c0] ;  /* 0x0007c000014e7983 */ /* 0x000ea80000300800 */
[----:B------:R-:W2:Y:S04]  /*bec80*/  LDL.LU R79, [R1+0x7c8] ;  /* 0x0007c800014f7983 */ /* 0x000ea80000300800 */
[----:B------:R-:W1:Y:S01]  /*bec90*/  LDS.128 R92, [R12] ;  /* 0x000000000c5c7984 */ /* 0x000e620000000c00 */
[----:B------:R-:W-:Y:S01]  /*beca0*/  MOV R86, R133 ;  /* 0x0000008500567202 */ /* 0x000fe20000000f00 */
[----:B------:R-:W-:Y:S01]  /*becb0*/  IMAD.MOV.U32 R87, RZ, RZ, R135 ;  /* 0x000000ffff577224 */ /* 0x000fe200078e0087 */
[----:B------:R-:W-:Y:S06]  /*becc0*/  BAR.SYNC.DEFER_BLOCKING 0x0 ;  /* 0x0000000000007b1d */ /* 0x000fec0000010000 */
[----:B------:R-:W-:Y:S02]  /*becd0*/  STSM.16.M88.4 [R0], R84 ;  /* 0x0000005400007844 */ /* 0x000fe40000000200 */
[----:B------:R-:W-:Y:S06]  /*bece0*/  BAR.SYNC.DEFER_BLOCKING 0x0 ;  /* 0x0000000000007b1d */ /* 0x000fec0000010000 */
[----:B------:R-:W1:Y:S02]  /*becf0*/  LDS.128 R88, [R12] ;  /* 0x000000000c587984 */ /* 0x000e640000000c00 */
[----:B------:R-:W-:Y:S06]  /*bed00*/  BAR.SYNC.DEFER_BLOCKING 0x0 ;  /* 0x0000000000007b1d */ /* 0x000fec0000010000 */
[----:B------:R-:W-:Y:S02]  /*bed10*/  STSM.16.M88.4 [R0], R96 ;  /* 0x0000006000007844 */ /* 0x000fe40000000200 */
[----:B------:R-:W-:Y:S06]  /*bed20*/  BAR.SYNC.DEFER_BLOCKING 0x0 ;  /* 0x0000000000007b1d */ /* 0x000fec0000010000 */
[----:B------:R-:W1:Y:S02]  /*bed30*/  LDS.128 R84, [R12] ;  /* 0x000000000c547984 */ /* 0x000e640000000c00 */
        /* <DEDUP_REMOVED lines=43> */
[----:B---3--:R-:W-:Y:S02]  /*beff0*/  STSM.16.M88.4 [R0], R104 ;  /* 0x0000006800007844 */ /* 0x008fe40000000200 */
[----:B------:R-:W-:Y:S06]  /*bf000*/  BAR.SYNC.DEFER_BLOCKING 0x0 ;  /* 0x0000000000007b1d */ /* 0x000fec0000010000 */
[----:B------:R-:W3:Y:S02]  /*bf010*/  LDS.128 R104, [R12] ;  /* 0x000000000c687984 */ /* 0x000ee40000000c00 */
[----:B------:R-:W-:Y:S06]  /*bf020*/  BAR.SYNC.DEFER_BLOCKING 0x0 ;  /* 0x0000000000007b1d */ /* 0x000fec0000010000 */
[----:B------:R1:W-:Y:S02]  /*bf030*/  STSM.16.M88.4 [R0], R108 ;  /* 0x0000006c00007844 */ /* 0x0003e40000000200 */
[----:B------:R-:W-:Y:S06]  /*bf040*/  BAR.SYNC.DEFER_BLOCKING 0x0 ;  /* 0x0000000000007b1d */ /* 0x000fec0000010000 */
[----:B-1----:R-:W2:Y:S04]  /*bf050*/  LDL.LU R108, [R1+0xbd0] ;  /* 0x000bd000016c7983 */ /* 0x002ea80000300800 */
        /* <DEDUP_REMOVED lines=59> */
[----:B------:R-:W2:Y:S04]  /*bf410*/  LDL.LU R140, [R1+0xbe0] ;  /* 0x000be000018c7983 */ /* 0x000ea80000300800 */
[----:B------:R-:W2:Y:S04]  /*bf420*/  LDL.LU R141, [R1+0xbe8] ;  /* 0x000be800018d7983 */ /* 0x000ea80000300800 */
[----:B------:R-:W2:Y:S04]  /*bf430*/  LDL.LU R142, [R1+0x7e0] ;  /* 0x0007e000018e7983 */ /* 0x000ea80000300800 */
[----:B------:R-:W2:Y:S04]  /*bf440*/  LDL.LU R143, [R1+0x7e8] ;  /* 0x0007e800018f7983 */ /* 0x000ea80000300800 */
[----:B------:R-:W4:Y:S01]  /*bf450*/  LDS.128 R128, [R12] ;  /* 0x000000000c807984 */ /* 0x000f220000000c00 */
        /* <DEDUP_REMOVED lines=61> */
[----:B------:R-:W4:Y:S04]  /*bf830*/  LDL.LU R144, [R1+0xbf0] ;  /* 0x000bf00001907983 */ /* 0x000f280000300800 */
[----:B------:R-:W4:Y:S04]  /*bf840*/  LDL.LU R145, [R1+0xbf8] ;  /* 0x000bf80001917983 */ /* 0x000f280000300800 */
[----:B------:R-:W4:Y:S04]  /*bf850*/  LDL.LU R146, [R1+0x7f0] ;  /* 0x0007f00001927983 */ /* 0x000f280000300800 */
[----:B------:R-:W4:Y:S04]  /*bf860*/  LDL.LU R147, [R1+0x7f8] ;  /* 0x0007f80001937983 */ /* 0x000f280000300800 */
[----:B------:R-:W1:Y:S01]  /*bf870*/  LDS.128 R192, [R12] ;  /* 0x000000000cc07984 */ /* 0x000e620000000c00 */
        /* <DEDUP_REMOVED lines=9> */
[----:B--2---:R-:W-:Y:S02]  /*bf910*/  STSM.16.M88.4 [R0], R184 ;  /* 0x000000b800007844 */ /* 0x004fe40000000200 */
[----:B------:R-:W-:Y:S06]  /*bf920*/  BAR.SYNC.DEFER_BLOCKING 0x0 ;  /* 0x0000000000007b1d */ /* 0x000fec0000010000 */
[----:B------:R-:W2:Y:S02]  /*bf930*/  LDS.128 R184, [R12] ;  /* 0x000000000cb87984 */ /* 0x000ea40000000c00 */
[----:B------:R-:W-:Y:S06]  /*bf940*/  BAR.SYNC.DEFER_BLOCKING 0x0 ;  /* 0x0000000000007b1d */ /* 0x000fec0000010000 */
[----:B----4-:R4:W-:Y:S02]  /*bf950*/  STSM.16.M88.4 [R0], R144 ;  /* 0x0000009000007844 */ /* 0x0109e40000000200 */
[----:B------:R-:W-:Y:S06]  /*bf960*/  BAR.SYNC.DEFER_BLOCKING 0x0 ;  /* 0x0000000000007b1d */ /* 0x000fec0000010000 */
[----:B----4-:R-:W4:Y:S04]  /*bf970*/  LDL.LU R144, [R1+0x3f0] ;  /* 0x0003f00001907983 */ /* 0x010f280000300800 */
[----:B------:R-:W4:Y:S04]  /*bf980*/  LDL.LU R145, [R1+0x3f8] ;  /* 0x0003f80001917983 */ /* 0x000f280000300800 */
[----:B------:R-:W3:Y:S04]  /*bf990*/  LDL.LU R196, [R1+0x1bf4] ;  /* 0x001bf40001c47983 */ /* 0x000ee80000300800 */
[----:B------:R-:W3:Y:S04]  /*bf9a0*/  LDL.LU R197, [R1+0x1bfc] ;  /* 0x001bfc0001c57983 */ /* 0x000ee80000300800 */
[----:B------:R-:W3:Y:S04]  /*bf9b0*/  LDL.LU R198, [R1+0x17f4] ;  /* 0x0017f40001c67983 */ /* 0x000ee80000300800 */
[----:B------:R-:W3:Y:S04]  /*bf9c0*/  LDL.LU R199, [R1+0x17fc] ;  /* 0x0017fc0001c77983 */ /* 0x000ee80000300800 */
[----:B------:R-:W2:Y:S01]  /*bf9d0*/  LDS.128 R200, [R12] ;  /* 0x000000000cc87984 */ /* 0x000ea20000000c00 */
[----:B------:R-:W-:Y:S01]  /*bf9e0*/  MOV R146, R148 ;  /* 0x0000009400927202 */ /* 0x000fe20000000f00 */
[----:B------:R-:W-:Y:S01]  /*bf9f0*/  IMAD.MOV.U32 R147, RZ, RZ, R150 ;  /* 0x000000ffff937224 */ /* 0x000fe200078e0096 */
        /* <DEDUP_REMOVED lines=12> */
[----:B------:R-:W-:Y:S01]  /*bfac0*/  BAR.SYNC.DEFER_BLOCKING 0x0 ;  /* 0x0000000000007b1d */ /* 0x000fe20000010000 */
[----:B------:R-:W-:-:S05]  /*bfad0*/  IMAD R3, R11, R14, RZ ;  /* 0x0000000e0b037224 */ /* 0x000fca00078e02ff */
        /* <DEDUP_REMOVED lines=8> */
[----:B------:R-:W-:Y:S01]  /*bfb60*/  IMAD R5, R14, 0x80, R3 ;  /* 0x000000800e057824 */ /* 0x000fe200078e0203 */
[----:B------:R-:W-:-:S04]  /*bfb70*/  MOV R16, R2 ;  /* 0x0000000200107202 */ /* 0x000fc80000000f00 */
[C---:B------:R-:W-:Y:S02]  /*bfb80*/  LEA R4, P1, R5.reuse, R8, 0x2 ;  /* 0x0000000805047211 */ /* 0x040fe400078210ff */
[C---:B------:R-:W-:Y:S02]  /*bfb90*/  LEA R7, R14.reuse, R5, 0x7 ;  /* 0x000000050e077211 */ /* 0x040fe400078e38ff */
[----:B------:R-:W-:Y:S02]  /*bfba0*/  LEA.HI.X.SX32 R5, R5, R9, 0x2, P1 ;  /* 0x0000000905057211 */ /* 0x000fe400008f16ff */
[----:B------:R-:W-:Y:S02]  /*bfbb0*/  ISETP.GE.AND P1, PT, R11, R16, PT ;  /* 0x000000100b00720c */ /* 0x000fe40003f26270 */
[----:B------:R-:W1:Y:S01]  /*bfbc0*/  LDC R16, c[0x0][0x228] ;  /* 0x00008a00ff107b82 */ /* 0x000e620000000800 */
[----:B------:R-:W-:Y:S01]  /*bfbd0*/  LEA R2, P0, R3, R8, 0x2 ;  /* 0x0000000803027211 */ /* 0x000fe200078010ff */
[----:B------:R-:W-:-:S03]  /*bfbe0*/  IMAD R14, R14, 0x80, R7 ;  /* 0x000000800e0e7824 */ /* 0x000fc600078e0207 */
[----:B------:R-:W-:Y:S02]  /*bfbf0*/  LEA.HI.X.SX32 R3, R3, R9, 0x2, P0 ;  /* 0x0000000903037211 */ /* 0x000fe400000f16ff */
[----:B------:R-:W-:Y:S02]  /*bfc00*/  ISETP.GE.AND P0, PT, R10, R235, PT ;  /* 0x000000eb0a00720c */ /* 0x000fe40003f06270 */
[CC--:B------:R-:W-:Y:S02]  /*bfc10*/  LEA R6, P2, R7.reuse, R8.reuse, 0x2 ;  /* 0x0000000807067211 */ /* 0x0c0fe400078410ff */
[C---:B------:R-:W-:Y:S02]  /*bfc20*/  LEA R8, P3, R14.reuse, R8, 0x2 ;  /* 0x000000080e087211 */ /* 0x040fe400078610ff */
[-C--:B------:R-:W-:Y:S02]  /*bfc30*/  LEA.HI.X.SX32 R7, R7, R9.reuse, 0x2, P2 ;  /* 0x0000000907077211 */ /* 0x080fe400010f16ff */
[----:B------:R-:W-:-:S02]  /*bfc40*/  LEA.HI.X.SX32 R9, R14, R9, 0x2, P3 ;  /* 0x000000090e097211 */ /* 0x000fc400018f16ff */
[----:B------:R-:W-:Y:S01]  /*bfc50*/  ISETP.LT.AND P3, PT, R15, R236, !P0 ;  /* 0x000000ec0f00720c */ /* 0x000fe20004761270 */
[----:B------:R-:W2:Y:S01]  /*bfc60*/  LDC R14, c[0x0][0x248] ;  /* 0x00009200ff0e7b82 */ /* 0x000ea20000000800 */
[----:B------:R-:W-:Y:S02]  /*bfc70*/  ISETP.LT.AND P2, PT, R13, R18, !P0 ;  /* 0x000000120d00720c */ /* 0x000fe40004741270 */
[----:B-1----:R-:W-:Y:S02]  /*bfc80*/  ISETP.LT.AND P4, PT, R17, R16, !P0 ;  /* 0x000000101100720c */ /* 0x002fe40004781270 */
[----:B------:R-:W-:-:S04]  /*bfc90*/  IADD3 R16, R10, 0x1, RZ ;  /* 0x000000010a107810 */ /* 0x000fc80007ffe0ff */
[----:B------:R-:W-:Y:S01]  /*bfca0*/  ISETP.GE.AND P0, PT, R16, R233, PT ;  /* 0x000000e91000720c */ /* 0x000fe20003f06270 */
[----:B---3--:R1:W-:Y:S04]  /*bfcb0*/  STSM.16.M88.4 [R0], R196 ;  /* 0x000000c400007844 */ /* 0x0083e80000000200 */
[----:B-1----:R-:W3:Y:S04]  /*bfcc0*/  LDL.LU R196, [R1+0x3f4] ;  /* 0x0003f40001c47983 */ /* 0x002ee80000300800 */
[----:B------:R-:W3:Y:S04]  /*bfcd0*/  LDL.LU R197, [R1+0x3fc] ;  /* 0x0003fc0001c57983 */ /* 0x000ee80000300800 */
[----:B------:R-:W4:Y:S04]  /*bfce0*/  LDL.LU R235, [R1+0x1e20] ;  /* 0x001e200001eb7983 */ /* 0x000f280000300800 */
[----:B------:R-:W4:Y:S01]  /*bfcf0*/  LDL.LU R16, [R1+0x1e00] ;  /* 0x001e000001107983 */ /* 0x000f220000300800 */
[----:B------:R-:W-:Y:S01]  /*bfd00*/  MOV R198, R149 ;  /* 0x0000009500c67202 */ /* 0x000fe20000000f00 */
[----:B------:R-:W-:Y:S01]  /*bfd10*/  IMAD.MOV.U32 R199, RZ, RZ, R151 ;  /* 0x000000ffffc77224 */ /* 0x000fe200078e0097 */
[----:B------:R-:W-:Y:S01]  /*bfd20*/  BAR.SYNC.DEFER_BLOCKING 0x0 ;  /* 0x0000000000007b1d */ /* 0x000fe20000010000 */
[----:B------:R-:W-:-:S05]  /*bfd30*/  ISETP.LT.AND P1, PT, R10, R19, !P1 ;  /* 0x000000130a00720c */ /* 0x000fca0004f21270 */
[----:B------:R-:W4:Y:S04]  /*bfd40*/  LDL.LU R233, [R1+0x800] ;  /* 0x0008000001e97983 */ /* 0x000f280000300800 */
[----:B------:R-:W1:Y:S01]  /*bfd50*/  LDS.128 R148, [R12] ;  /* 0x000000000c947984 */ /* 0x000e620000000c00 */
[----:B------:R-:W-:Y:S06]  /*bfd60*/  BAR.SYNC.DEFER_BLOCKING 0x0 ;  /* 0x0000000000007b1d */ /* 0x000fec0000010000 */
[----:B---3--:R2:W-:Y:S02]  /*bfd70*/  STSM.16.M88.4 [R0], R196 ;  /* 0x000000c400007844 */ /* 0x0085e40000000200 */
[----:B--2---:R-:W-:Y:S01]  /*bfd80*/  IMAD R0, R10, R14, RZ ;  /* 0x0000000e0a007224 */ /* 0x004fe200078e02ff */
[----:B------:R-:W-:Y:S03]  /*bfd90*/  BAR.SYNC.DEFER_BLOCKING 0x0 ;  /* 0x0000000000007b1d */ /* 0x000fe60000010000 */
[----:B------:R-:W-:Y:S01]  /*bfda0*/  IMAD.WIDE R198, R0, 0x4, R2 ;  /* 0x0000000400c67825 */ /* 0x000fe200078e0202 */
[----:B------:R-:W-:-:S04]  /*bfdb0*/  ISETP.LT.AND P5, PT, R11, R234, !P0 ;  /* 0x000000ea0b00720c */ /* 0x000fc800047a1270 */
[----:B------:R-:W2:Y:S01]  /*bfdc0*/  LDC.64 R196, c[0x0][0x228] ;  /* 0x00008a00ffc47b82 */ /* 0x000ea20000000a00 */
[C---:B------:R-:W-:Y:S01]  /*bfdd0*/  IMAD.WIDE R236, R0.reuse, 0x4, R4 ;  /* 0x0000000400ec7825 */ /* 0x040fe200078e0204 */
[----:B----4-:R-:W-:Y:S04]  /*bfde0*/  @P1 STG.E desc[UR60][R198.64], R16 ;  /* 0x00000010c6001986 */ /* 0x010fe8000c10193c */
[----:B------:R3:W-:Y:S04]  /*bfdf0*/  @P2 STG.E desc[UR60][R236.64], R235 ;  /* 0x000000ebec002986 */ /* 0x0007e8000c10193c */
[----:B---3--:R-:W3:Y:S04]  /*bfe00*/  LDL.LU R236, [R1+0x1e10] ;  /* 0x001e100001ec7983 */ /* 0x008ee80000300800 */
[----:B------:R-:W4:Y:S01]  /*bfe10*/  LDL.LU R237, [R1+0x1800] ;  /* 0x0018000001ed7983 */ /* 0x000f220000300800 */
[----:B------:R-:W-:-:S04]  /*bfe20*/  IMAD.WIDE R198, R0, 0x4, R6 ;  /* 0x0000000400c67825 */ /* 0x000fc800078e0206 */
[C---:B------:R-:W-:Y:S01]  /*bfe30*/  IMAD.WIDE R234, R0.reuse, 0x4, R8 ;  /* 0x0000000400ea7825 */ /* 0x040fe200078e0208 */
[----:B------:R-:W-:Y:S02]  /*bfe40*/  ISETP.LT.AND P2, PT, R13, R239, !P0 ;  /* 0x000000ef0d00720c */ /* 0x000fe40004741270 */
[----:B------:R-:W1:Y:S01]  /*bfe50*/  LDC R239, c[0x0][0x228] ;  /* 0x00008a00ffef7b82 */ /* 0x000e620000000800 */
[----:B---3--:R3:W-:Y:S04]  /*bfe60*/  @P4 STG.E desc[UR60][R198.64], R236 ;  /* 0x000000ecc6004986 */ /* 0x0087e8000c10193c */
[----:B----4-:R4:W-:Y:S01]  /*bfe70*/  @P3 STG.E desc[UR60][R234.64], R237 ;  /* 0x000000edea003986 */ /* 0x0109e2000c10193c */
[----:B------:R-:W-:Y:S02]  /*bfe80*/  ISETP.LT.AND P3, PT, R17, R238, !P0 ;  /* 0x000000ee1100720c */ /* 0x000fe40004761270 */
[----:B------:R-:W-:Y:S01]  /*bfe90*/  ISETP.LT.AND P0, PT, R15, R232, !P0 ;  /* 0x000000e80f00720c */ /* 0x000fe20004701270 */
[----:B------:R-:W2:Y:S04]  /*bfea0*/  LDL.LU R238, [R1] ;  /* 0x0000000001ee7983 */ /* 0x000ea80000300800 */
[----:B------:R-:W2:Y:S01]  /*bfeb0*/  LDL.LU R232, [R1+0x1000] ;  /* 0x0010000001e87983 */ /* 0x000ea20000300800 */
[----:B------:R-:W-:Y:S01]  /*bfec0*/  IMAD.IADD R16, R0, 0x1, R14 ;  /* 0x0000000100107824 */ /* 0x000fe200078e020e */
[----:B------:R-:W-:Y:S01]  /*bfed0*/  IADD3 R0, R10, 0x2, RZ ;  /* 0x000000020a007810 */ /* 0x000fe20007ffe0ff */
[----:B---3--:R-:W3:Y:S02]  /*bfee0*/  LDC.64 R198, c[0x0][0x228] ;  /* 0x00008a00ffc67b82 */ /* 0x008ee40000000a00 */
[----:B----4-:R-:W-:-:S04]  /*bfef0*/  IMAD.WIDE R234, R16, 0x4, R2 ;  /* 0x0000000410ea7825 */ /* 0x010fc800078e0202 */
[----:B------:R-:W-:Y:S01]  /*bff00*/  IMAD.WIDE R236, R16, 0x4, R4 ;  /* 0x0000000410ec7825 */ /* 0x000fe200078e0204 */
[----:B--2---:R-:W-:Y:S02]  /*bff10*/  ISETP.GE.AND P1, PT, R0, R197, PT ;  /* 0x000000c50000720c */ /* 0x004fe40003f26270 */
[----:B------:R-:W2:Y:S01]  /*bff20*/  LDL.LU R197, [R1+0x1e04] ;  /* 0x001e040001c57983 */ /* 0x000ea20000300800 */
[----:B------:R-:W-:-:S03]  /*bff30*/  IMAD.IADD R0, R16, 0x1, R14 ;  /* 0x0000000110007824 */ /* 0x000fc600078e020e */
[----:B------:R4:W-:Y:S04]  /*bff40*/  @P5 STG.E desc[UR60][R234.64], R232 ;  /* 0x000000e8ea005986 */ /* 0x0009e8000c10193c */
[----:B------:R1:W-:Y:S01]  /*bff50*/  @P2 STG.E desc[UR60][R236.64], R233 ;  /* 0x000000e9ec002986 */ /* 0x0003e2000c10193c */
[----:B----4-:R-:W-:-:S04]  /*bff60*/  IMAD.WIDE R234, R16, 0x4, R8 ;  /* 0x0000000410ea7825 */ /* 0x010fc800078e0208 */
[----:B-1----:R-:W-:Y:S02]  /*bff70*/  IMAD.WIDE R232, R16, 0x4, R6 ;  /* 0x0000000410e87825 */ /* 0x002fe400078e0206 */
[----:B------:R-:W1:Y:S03]  /*bff80*/  LDC R16, c[0x0][0x228] ;  /* 0x00008a00ff107b82 */ /* 0x000e660000000800 */
[----:B------:R-:W-:Y:S04]  /*bff90*/  @P3 STG.E desc[UR60][R232.64], R238 ;  /* 0x000000eee8003986 */ /* 0x000fe8000c10193c */
[----:B------:R4:W-:Y:S01]  /*bffa0*/  @P0 STG.E desc[UR60][R234.64], R244 ;  /* 0x000000f4ea000986 */ /* 0x0009e2000c10193c */
[----:B------:R-:W-:-:S02]  /*bffb0*/  ISETP.LT.AND P4, PT, R11, R252, !P1 ;  /* 0x000000fc0b00720c */ /* 0x000fc40004f81270 */
[----:B-1----:R-:W-:Y:S01]  /*bffc0*/  ISETP.LT.AND P2, PT, R17, R16, !P1 ;  /* 0x000000101100720c */ /* 0x002fe20004f41270 */
[----:B----4-:R-:W4:Y:S01]  /*bffd0*/  LDL.LU R244, [R1+0x1804] ;  /* 0x0018040001f47983 */ /* 0x010f220000300800 */
[----:B------:R-:W-:Y:S01]  /*bffe0*/  IADD3 R16, R10, 0x3, RZ ;  /* 0x000000030a107810 */ /* 0x000fe20007ffe0ff */
[----:B------:R-:W1:Y:S03]  /*bfff0*/  LDC R252, c[0x0][0x228] ;  /* 0x00008a00fffc7b82 */ /* 0x000e660000000800 */
[----:B---3--:R-:W-:Y:S02]  /*c0000*/  ISETP.GE.AND P0, PT, R16, R199, PT ;  /* 0x000000c71000720c */ /* 0x008fe40003f06270 */
[----:B------:R-:W3:Y:S03]  /*c0010*/  LDL.LU R16, [R1+0x1e24] ;  /* 0x001e240001107983 */ /* 0x000ee60000300800 */
[----:B------:R-:W1:Y:S01]  /*c0020*/  LDC R238, c[0x0][0x228] ;  /* 0x00008a00ffee7b82 */ /* 0x000e620000000800 */
[----:B------:R-:W4:Y:S01]  /*c0030*/  LDL.LU R199, [R1+0x1e14] ;  /* 0x001e140001c77983 */ /* 0x000f220000300800 */
[----:B------:R-:W-:-:S06]  /*c0040*/  ISETP.LT.AND P3, PT, R13, R239, !P1 ;  /* 0x000000ef0d00720c */ /* 0x000fcc0004f61270 */
[----:B------:R-:W1:Y:S01]  /*c0050*/  LDC R239, c[0x0][0x228] ;  /* 0x00008a00ffef7b82 */ /* 0x000e620000000800 */
[----:B------:R-:W-:-:S07]  /*c0060*/  IMAD.WIDE R236, R0, 0x4, R2 ;  /* 0x0000000400ec7825 */ /* 0x000fce00078e0202 */
[----:B------:R-:W4:Y:S01]  /*c0070*/  LDC.64 R232, c[0x0][0x228] ;  /* 0x00008a00ffe87b82 */ /* 0x000f220000000a00 */
[----:B------:R-:W-:Y:S01]  /*c0080*/  ISETP.LT.AND P1, PT, R15, R196, !P1 ;  /* 0x000000c40f00720c */ /* 0x000fe20004f21270 */
[----:B--2---:R2:W-:Y:S01]  /*c0090*/  @P4 STG.E desc[UR60][R236.64], R197 ;  /* 0x000000c5ec004986 */ /* 0x0045e2000c10193c */
[----:B------:R-:W-:-:S04]  /*c00a0*/  IMAD.WIDE R234, R0, 0x4, R6 ;  /* 0x0000000400ea7825 */ /* 0x000fc800078e0206 */
[----:B--2---:R-:W-:-:S04]  /*c00b0*/  IMAD.WIDE R196, R0, 0x4, R4 ;  /* 0x0000000400c47825 */ /* 0x004fc800078e0204 */
[C---:B------:R-:W-:Y:S01]  /*c00c0*/  IMAD.WIDE R236, R0.reuse, 0x4, R8 ;  /* 0x0000000400ec7825 */ /* 0x040fe200078e0208 */
[----:B-1----:R-:W-:Y:S02]  /*c00d0*/  ISETP.LT.AND P4, PT, R11, R239, !P0 ;  /* 0x000000ef0b00720c */ /* 0x002fe40004781270 */
[----:B------:R-:W2:Y:S04]  /*c00e0*/  LDL.LU R239, [R1+0x4] ;  /* 0x0000040001ef7983 */ /* 0x000ea80000300800 */
[----:B---3--:R1:W-:Y:S01]  /*c00f0*/  @P3 STG.E desc[UR60][R196.64], R16 ;  /* 0x00000010c4003986 */ /* 0x0083e2000c10193c */
[----:B------:R-:W-:Y:S02]  /*c0100*/  ISETP.LT.AND P3, PT, R13, R252, !P0 ;  /* 0x000000fc0d00720c */ /* 0x000fe40004761270 */
[----:B------:R-:W-:Y:S01]  /*c0110*/  IADD3 R0, R0, R14, RZ ;  /* 0x0000000e00007210 */ /* 0x000fe20007ffe0ff */
[----:B----4-:R3:W-:Y:S01]  /*c0120*/  @P2 STG.E desc[UR60][R234.64], R199 ;  /* 0x000000c7ea002986 */ /* 0x0107e2000c10193c */
[----:B------:R-:W-:Y:S01]  /*c0130*/  ISETP.LT.AND P2, PT, R15, R198, !P0 ;  /* 0x000000c60f00720c */ /* 0x000fe20004741270 */
[----:B------:R-:W4:Y:S01]  /*c0140*/  LDC R252, c[0x0][0x228] ;  /* 0x00008a00fffc7b82 */ /* 0x000f220000000800 */
[----:B------:R-:W-:Y:S01]  /*c0150*/  ISETP.LT.AND P0, PT, R17, R238, !P0 ;  /* 0x000000ee1100720c */ /* 0x000fe20004701270 */
[----:B------:R3:W-:Y:S01]  /*c0160*/  @P1 STG.E desc[UR60][R236.64], R244 ;  /* 0x000000f4ec001986 */ /* 0x0007e2000c10193c */
[----:B-1----:R-:W-:-:S03]  /*c0170*/  VIADD R16, R10, 0x4 ;  /* 0x000000040a107836 */ /* 0x002fc60000000000 */
[----:B------:R-:W4:Y:S01]  /*c0180*/  LDL.LU R238, [R1+0x804] ;  /* 0x0008040001ee7983 */ /* 0x000f220000300800 */
[----:B------:R-:W-:Y:S01]  /*c0190*/  IMAD.WIDE R196, R0, 0x4, R2 ;  /* 0x0000000400c47825 */ /* 0x000fe200078e0202 */
[----:B---3--:R-:W1:Y:S01]  /*c01a0*/  LDC.64 R198, c[0x0][0x228] ;  /* 0x00008a00ffc67b82 */ /* 0x008e620000000a00 */
[----:B------:R-:W-:Y:S02]  /*c01b0*/  ISETP.GE.AND P1, PT, R16, R233, PT ;  /* 0x000000e91000720c */ /* 0x000fe40003f26270 */
[----:B------:R-:W3:Y:S01]  /*c01c0*/  LDL.LU R16, [R1+0x1004] ;  /* 0x0010040001107983 */ /* 0x000ee20000300800 */
[----:B------:R-:W-:-:S04]  /*c01d0*/  IMAD.WIDE R234, R0, 0x4, R4 ;  /* 0x0000000400ea7825 */ /* 0x000fc800078e0204 */
[----:B------:R-:W2:Y:S08]  /*c01e0*/  LDC R236, c[0x0][0x228] ;  /* 0x00008a00ffec7b82 */ /* 0x000eb00000000800 */
[----:B------:R-:W1:Y:S08]  /*c01f0*/  LDC R237, c[0x0][0x228] ;  /* 0x00008a00ffed7b82 */ /* 0x000e700000000800 */
[----:B------:R-:W1:Y:S08]  /*c0200*/  LDC R233, c[0x0][0x228] ;  /* 0x00008a00ffe97b82 */ /* 0x000e700000000800 */
[----:B------:R-:W1:Y:S01]  /*c0210*/  LDC R244, c[0x0][0x228] ;  /* 0x00008a00fff47b82 */ /* 0x000e620000000800 */
[----:B---3--:R3:W-:Y:S04]  /*c0220*/  @P4 STG.E desc[UR60][R196.64], R16 ;  /* 0x00000010c4004986 */ /* 0x0087e8000c10193c */
[----:B----4-:R4:W-:Y:S01]  /*c0230*/  @P3 STG.E desc[UR60][R234.64], R238 ;  /* 0x000000eeea003986 */ /* 0x0109e2000c10193c */
[----:B---3--:R-:W-:-:S02]  /*c0240*/  IADD3 R16, R10, 0x5, RZ ;  /* 0x000000050a107810 */ /* 0x008fc40007ffe0ff */
[----:B------:R-:W3:Y:S08]  /*c0250*/  LDC.64 R196, c[0x0][0x228] ;  /* 0x00008a00ffc47b82 */ /* 0x000ef00000000a00 */
[----:B----4-:R-:W4:Y:S01]  /*c0260*/  LDC R238, c[0x0][0x228] ;  /* 0x00008a00ffee7b82 */ /* 0x010f220000000800 */
[----:B--2---:R-:W-:Y:S01]  /*c0270*/  ISETP.LT.AND P3, PT, R13, R236, !P1 ;  /* 0x000000ec0d00720c */ /* 0x004fe20004f61270 */
[----:B------:R-:W-:Y:S01]  /*c0280*/  IMAD.WIDE R234, R0, 0x4, R6 ;  /* 0x0000000400ea7825 */ /* 0x000fe200078e0206 */
[----:B-1----:R-:W-:-:S03]  /*c0290*/  ISETP.LT.AND P4, PT, R11, R237, !P1 ;  /* 0x000000ed0b00720c */ /* 0x002fc60004f81270 */
[----:B------:R-:W-:Y:S01]  /*c02a0*/  IMAD.WIDE R236, R0, 0x4, R8 ;  /* 0x0000000400ec7825 */ /* 0x000fe200078e0208 */
[----:B------:R-:W-:Y:S04]  /*c02b0*/  @P0 STG.E desc[UR60][R234.64], R239 ;  /* 0x000000efea000986 */ /* 0x000fe8000c10193c */
[----:B------:R1:W-:Y:S01]  /*c02c0*/  @P2 STG.E desc[UR60][R236.64], R245 ;  /* 0x000000f5ec002986 */ /* 0x0003e2000c10193c */
[----:B------:R-:W-:-:S03]  /*c02d0*/  ISETP.GE.AND P2, PT, R16, R199, PT ;  /* 0x000000c71000720c */ /* 0x000fc60003f46270 */
[----:B-1----:R-:W2:Y:S01]  /*c02e0*/  LDL.LU R245, [R1+0x1008] ;  /* 0x0010080001f57983 */ /* 0x002ea20000300800 */
[----:B----4-:R-:W-:Y:S02]  /*c02f0*/  ISETP.LT.AND P5, PT, R17, R238, !P1 ;  /* 0x000000ee1100720c */ /* 0x010fe40004fa1270 */
[----:B------:R-:W-:Y:S02]  /*c0300*/  ISETP.LT.AND P1, PT, R15, R232, !P1 ;  /* 0x000000e80f00720c */ /* 0x000fe40004f21270 */
[----:B------:R-:W4:Y:S04]  /*c0310*/  LDL.LU R232, [R1+0x1e18] ;  /* 0x001e180001e87983 */ /* 0x000f280000300800 */
[----:B------:R-:W3:Y:S04]  /*c0320*/  LDL.LU R16, [R1+0x1e08] ;  /* 0x001e080001107983 */ /* 0x000ee80000300800 */
[----:B------:R-:W2:Y:S01]  /*c0330*/  LDL.LU R199, [R1+0x1e28] ;  /* 0x001e280001c77983 */ /* 0x000ea20000300800 */
[----:B------:R-:W-:-:S04]  /*c0340*/  IMAD.IADD R0, R0, 0x1, R14 ;  /* 0x0000000100007824 */ /* 0x000fc800078e020e */
[----:B------:R-:W-:-:S04]  /*c0350*/  IMAD.WIDE R234, R0, 0x4, R2 ;  /* 0x0000000400ea7825 */ /* 0x000fc800078e0202 */
[----:B------:R-:W-:Y:S01]  /*c0360*/  IMAD.WIDE R236, R0, 0x4, R4 ;  /* 0x0000000400ec7825 */ /* 0x000fe200078e0204 */
[----:B---3--:R1:W-:Y:S04]  /*c0370*/  @P4 STG.E desc[UR60][R234.64], R16 ;  /* 0x00000010ea004986 */ /* 0x0083e8000c10193c */
[----:B--2---:R2:W-:Y:S01]  /*c0380*/  @P3 STG.E desc[UR60][R236.64], R199 ;  /* 0x000000c7ec003986 */ /* 0x0045e2000c10193c */
[----:B-1----:R-:W-:-:S03]  /*c0390*/  VIADD R16, R10, 0x6 ;  /* 0x000000060a107836 */ /* 0x002fc60000000000 */
[----:B--2---:R-:W2:Y:S02]  /*c03a0*/  LDL.LU R237, [R1+0x1808] ;  /* 0x0018080001ed7983 */ /* 0x004ea40000300800 */
[----:B------:R-:W-:Y:S01]  /*c03b0*/  ISETP.GE.AND P0, PT, R16, R197, PT ;  /* 0x000000c51000720c */ /* 0x000fe20003f06270 */
[----:B------:R-:W1:Y:S01]  /*c03c0*/  LDC R199, c[0x0][0x228] ;  /* 0x00008a00ffc77b82 */ /* 0x000e620000000800 */
[----:B------:R-:W3:Y:S01]  /*c03d0*/  LDL.LU R16, [R1+0x808] ;  /* 0x0008080001107983 */ /* 0x000ee20000300800 */
[----:B------:R-:W-:Y:S01]  /*c03e0*/  IMAD.WIDE R238, R0, 0x4, R6 ;  /* 0x0000000400ee7825 */ /* 0x000fe200078e0206 */
[----:B------:R-:W-:-:S03]  /*c03f0*/  ISETP.LT.AND P3, PT, R11, R233, !P2 ;  /* 0x000000e90b00720c */ /* 0x000fc60005761270 */
[C---:B------:R-:W-:Y:S01]  /*c0400*/  IMAD.WIDE R234, R0.reuse, 0x4, R8 ;  /* 0x0000000400ea7825 */ /* 0x040fe200078e0208 */
[----:B----4-:R4:W-:Y:S01]  /*c0410*/  @P5 STG.E desc[UR60][R238.64], R232 ;  /* 0x000000e8ee005986 */ /* 0x0109e2000c10193c */
[----:B------:R-:W-:Y:S02]  /*c0420*/  ISETP.LT.AND P5, PT, R13, R244, !P2 ;  /* 0x000000f40d00720c */ /* 0x000fe400057a1270 */
[----:B------:R-:W-:Y:S01]  /*c0430*/  IADD3 R0, R0, R14, RZ ;  /* 0x0000000e00007210 */ /* 0x000fe20007ffe0ff */
[----:B------:R-:W3:Y:S01]  /*c0440*/  LDL.LU R197, [R1+0x8] ;  /* 0x0000080001c57983 */ /* 0x000ee20000300800 */
[----:B------:R-:W-:Y:S01]  /*c0450*/  ISETP.LT.AND P4, PT, R17, R252, !P2 ;  /* 0x000000fc1100720c */ /* 0x000fe20005781270 */
[----:B------:R-:W3:Y:S01]  /*c0460*/  LDC R244, c[0x0][0x228] ;  /* 0x00008a00fff47b82 */ /* 0x000ee20000000800 */
[----:B------:R-:W-:-:S07]  /*c0470*/  ISETP.LT.AND P6, PT, R15, R198, !P2 ;  /* 0x000000c60f00720c */ /* 0x000fce00057c1270 */
[----:B----4-:R-:W4:Y:S01]  /*c0480*/  LDC.64 R232, c[0x0][0x228] ;  /* 0x00008a00ffe87b82 */ /* 0x010f220000000a00 */
[----:B-1----:R-:W-:Y:S01]  /*c0490*/  ISETP.LT.AND P2, PT, R11, R199, !P0 ;  /* 0x000000c70b00720c */ /* 0x002fe20004741270 */
[----:B------:R-:W-:-:S06]  /*c04a0*/  IMAD.WIDE R198, R0, 0x4, R2 ;  /* 0x0000000400c67825 */ /* 0x000fcc00078e0202 */
[----:B------:R-:W1:Y:S01]  /*c04b0*/  LDC R252, c[0x0][0x228] ;  /* 0x00008a00fffc7b82 */ /* 0x000e620000000800 */
[----:B--2---:R2:W-:Y:S04]  /*c04c0*/  @P1 STG.E desc[UR60][R234.64], R237 ;  /* 0x000000edea001986 */ /* 0x0045e8000c10193c */
[----:B------:R4:W-:Y:S01]  /*c04d0*/  @P3 STG.E desc[UR60][R198.64], R245 ;  /* 0x000000f5c6003986 */ /* 0x0009e2000c10193c */
[----:B--2---:R-:W-:-:S04]  /*c04e0*/  IMAD.WIDE R234, R0, 0x4, R4 ;  /* 0x0000000400ea7825 */ /* 0x004fc800078e0204 */
[C---:B------:R-:W-:Y:S01]  /*c04f0*/  IMAD.WIDE R236, R0.reuse, 0x4, R6 ;  /* 0x0000000400ec7825 */ /* 0x040fe200078e0206 */
[----:B---3--:R2:W-:Y:S03]  /*c0500*/  @P5 STG.E desc[UR60][R234.64], R16 ;  /* 0x00000010ea005986 */ /* 0x0085e6000c10193c */
[C---:B------:R-:W-:Y:S01]  /*c0510*/  IMAD.WIDE R238, R0.reuse, 0x4, R8 ;  /* 0x0000000400ee7825 */ /* 0x040fe200078e0208 */
[----:B------:R-:W-:Y:S01]  /*c0520*/  ISETP.LT.AND P1, PT, R15, R196, !P0 ;  /* 0x000000c40f00720c */ /* 0x000fe20004721270 */
[----:B----4-:R-:W3:Y:S01]  /*c0530*/  LDC R245, c[0x0][0x228] ;  /* 0x00008a00fff57b82 */ /* 0x010ee20000000800 */
[----:B--2---:R-:W2:Y:S01]  /*c0540*/  LDL.LU R235, [R1+0x1e0c] ;  /* 0x001e0c0001eb7983 */ /* 0x004ea20000300800 */
[----:B------:R-:W-:-:S06]  /*c0550*/  IMAD.IADD R0, R0, 0x1, R14 ;  /* 0x0000000100007824 */ /* 0x000fcc00078e020e */
[----:B------:R-:W4:Y:S01]  /*c0560*/  LDC.64 R198, c[0x0][0x228] ;  /* 0x00008a00ffc67b82 */ /* 0x000f220000000a00 */
[----:B------:R1:W-:Y:S01]  /*c0570*/  @P4 STG.E desc[UR60][R236.64], R197 ;  /* 0x000000c5ec004986 */ /* 0x0003e2000c10193c */
[----:B------:R-:W-:-:S03]  /*c0580*/  IADD3 R16, R10, 0x7, RZ ;  /* 0x000000070a107810 */ /* 0x000fc60007ffe0ff */
[----:B------:R1:W-:Y:S04]  /*c0590*/  @P6 STG.E desc[UR60][R238.64], R246 ;  /* 0x000000f6ee006986 */ /* 0x0003e8000c10193c */
[----:B------:R-:W4:Y:S01]  /*c05a0*/  LDL.LU R14, [R1+0x1e2c] ;  /* 0x001e2c00010e7983 */ /* 0x000f220000300800 */
[----:B-1----:R-:W-:Y:S01]  /*c05b0*/  IMAD.WIDE R196, R0, 0x4, R2 ;  /* 0x0000000400c47825 */ /* 0x002fe200078e0202 */
[----:B------:R-:W-:-:S03]  /*c05c0*/  ISETP.LT.AND P5, PT, R13, R244, !P0 ;  /* 0x000000f40d00720c */ /* 0x000fc600047a1270 */
[----:B------:R-:W-:Y:S01]  /*c05d0*/  IMAD.WIDE R236, R0, 0x4, R6 ;  /* 0x0000000400ec7825 */ /* 0x000fe200078e0206 */
[----:B------:R-:W1:Y:S01]  /*c05e0*/  LDC R246, c[0x0][0x228] ;  /* 0x00008a00fff67b82 */ /* 0x000e620000000800 */
[----:B--2---:R2:W-:Y:S01]  /*c05f0*/  @P2 STG.E desc[UR60][R196.64], R235 ;  /* 0x000000ebc4002986 */ /* 0x0045e2000c10193c */
[----:B------:R-:W-:Y:S01]  /*c0600*/  ISETP.GE.AND P2, PT, R16, R233, PT ;  /* 0x000000e91000720c */ /* 0x000fe20003f46270 */
[C---:B------:R-:W-:Y:S01]  /*c0610*/  IMAD.WIDE R238, R0.reuse, 0x4, R8 ;  /* 0x0000000400ee7825 */ /* 0x040fe200078e0208 */
[----:B---3--:R-:W-:Y:S01]  /*c0620*/  ISETP.LT.AND P0, PT, R17, R245, !P0 ;  /* 0x000000f51100720c */ /* 0x008fe20004701270 */
[----:B------:R-:W3:Y:S01]  /*c0630*/  LDL.LU R16, [R1+0x180c] ;  /* 0x00180c0001107983 */ /* 0x000ee20000300800 */
[----:B------:R-:W-:Y:S02]  /*c0640*/  ISETP.LT.AND P3, PT, R11, R252, !P2 ;  /* 0x000000fc0b00720c */ /* 0x000fe40005761270 */
[----:B------:R-:W3:Y:S01]  /*c0650*/  LDC R245, c[0x0][0x228] ;  /* 0x00008a00fff57b82 */ /* 0x000ee20000000800 */
[----:B------:R-:W3:Y:S01]  /*c0660*/  LDL.LU R252, [R1+0x1e1c] ;  /* 0x001e1c0001fc7983 */ /* 0x000ee20000300800 */
[----:B--2---:R-:W-:-:S06]  /*c0670*/  IMAD.WIDE R234, R0, 0x4, R4 ;  /* 0x0000000400ea7825 */ /* 0x004fcc00078e0204 */
[----:B------:R-:W2:Y:S01]  /*c0680*/  LDC R244, c[0x0][0x228] ;  /* 0x00008a00fff47b82 */ /* 0x000ea20000000800 */
[----:B----4-:R4:W-:Y:S01]  /*c0690*/  @P5 STG.E desc[UR60][R234.64], R14 ;  /* 0x0000000eea005986 */ /* 0x0109e2000c10193c */
[----:B-1----:R-:W-:-:S06]  /*c06a0*/  ISETP.LT.AND P4, PT, R13, R246, !P2 ;  /* 0x000000f60d00720c */ /* 0x002fcc0005781270 */
[----:B------:R-:W1:Y:S08]  /*c06b0*/  LDC R246, c[0x0][0x228] ;  /* 0x00008a00fff67b82 */ /* 0x000e700000000800 */
[----:B----4-:R-:W4:Y:S08]  /*c06c0*/  LDC R14, c[0x0][0x248] ;  /* 0x00009200ff0e7b82 */ /* 0x010f300000000800 */
[----:B------:R-:W2:Y:S08]  /*c06d0*/  LDC R233, c[0x0][0x228] ;  /* 0x00008a00ffe97b82 */ /* 0x000eb00000000800 */
[----:B------:R-:W2:Y:S01]  /*c06e0*/  LDC.64 R196, c[0x0][0x228] ;  /* 0x00008a00ffc47b82 */ /* 0x000ea20000000a00 */
[----:B---3--:R3:W-:Y:S04]  /*c06f0*/  @P0 STG.E desc[UR60][R236.64], R252 ;  /* 0x000000fcec000986 */ /* 0x0087e8000c10193c */
[----:B------:R1:W-:Y:S01]  /*c0700*/  @P1 STG.E desc[UR60][R238.64], R16 ;  /* 0x00000010ee001986 */ /* 0x0003e2000c10193c */
[----:B----4-:R-:W-:Y:S01]  /*c0710*/  IMAD.IADD R0, R0, 0x1, R14 ;  /* 0x0000000100007824 */ /* 0x010fe200078e020e */
[----:B------:R-:W-:Y:S01]  /*c0720*/  ISETP.LT.AND P6, PT, R15, R232, !P2 ;  /* 0x000000e80f00720c */ /* 0x000fe200057c1270 */
[----:B---3--:R-:W3:Y:S01]  /*c0730*/  LDC R252, c[0x0][0x228] ;  /* 0x00008a00fffc7b82 */ /* 0x008ee20000000800 */
[----:B-1----:R-:W4:Y:S04]  /*c0740*/  LDL.LU R238, [R1+0x100c] ;  /* 0x00100c0001ee7983 */ /* 0x002f280000300800 */
[----:B------:R-:W3:Y:S01]  /*c0750*/  LDL.LU R239, [R1+0x80c] ;  /* 0x00080c0001ef7983 */ /* 0x000ee20000300800 */
[----:B------:R-:W-:Y:S01]  /*c0760*/  IMAD.WIDE R234, R0, 0x4, R2 ;  /* 0x0000000400ea7825 */ /* 0x000fe200078e0202 */
[----:B------:R-:W-:-:S03]  /*c0770*/  IADD3 R16, R10, 0x8, RZ ;  /* 0x000000080a107810 */ /* 0x000fc60007ffe0ff */
[----:B------:R-:W-:Y:S01]  /*c0780*/  IMAD.WIDE R236, R0, 0x4, R4 ;  /* 0x0000000400ec7825 */ /* 0x000fe200078e0204 */
[----:B------:R-:W-:Y:S02]  /*c0790*/  ISETP.GE.AND P1, PT, R16, R199, PT ;  /* 0x000000c71000720c */ /* 0x000fe40003f26270 */
[----:B------:R-:W-:Y:S01]  /*c07a0*/  ISETP.LT.AND P2, PT, R17, R246, !P2 ;  /* 0x000000f61100720c */ /* 0x000fe20005741270 */
[----:B------:R-:W-:Y:S01]  /*c07b0*/  VIADD R16, R10, 0x9 ;  /* 0x000000090a107836 */ /* 0x000fe20000000000 */
[----:B------:R-:W3:Y:S01]  /*c07c0*/  LDL.LU R246, [R1+0x1400] ;  /* 0x0014000001f67983 */ /* 0x000ee20000300800 */
[----:B--2---:R-:W-:Y:S02]  /*c07d0*/  ISETP.LT.AND P5, PT, R13, R244, !P1 ;  /* 0x000000f40d00720c */ /* 0x004fe40004fa1270 */
[----:B------:R-:W1:Y:S01]  /*c07e0*/  LDC R244, c[0x0][0x228] ;  /* 0x00008a00fff47b82 */ /* 0x000e620000000800 */
[----:B------:R-:W-:Y:S02]  /*c07f0*/  ISETP.GE.AND P0, PT, R16, R197, PT ;  /* 0x000000c51000720c */ /* 0x000fe40003f06270 */
[----:B------:R-:W-:-:S05]  /*c0800*/  IADD3 R16, R0, R14, RZ ;  /* 0x0000000e00107210 */ /* 0x000fca0007ffe0ff */
[----:B------:R-:W2:Y:S01]  /*c0810*/  LDC R197, c[0x0][0x228] ;  /* 0x00008a00ffc57b82 */ /* 0x000ea20000000800 */
[----:B----4-:R-:W-:Y:S04]  /*c0820*/  @P3 STG.E desc[UR60][R234.64], R238 ;  /* 0x000000eeea003986 */ /* 0x010fe8000c10193c */
[----:B---3--:R3:W-:Y:S01]  /*c0830*/  @P4 STG.E desc[UR60][R236.64], R239 ;  /* 0x000000efec004986 */ /* 0x0087e2000c10193c */
[----:B------:R-:W-:Y:S02]  /*c0840*/  ISETP.LT.AND P3, PT, R15, R198, !P1 ;  /* 0x000000c60f00720c */ /* 0x000fe40004f61270 */
[----:B------:R-:W-:Y:S01]  /*c0850*/  ISETP.LT.AND P4, PT, R17, R245, !P1 ;  /* 0x000000f51100720c */ /* 0x000fe20004f81270 */
[----:B------:R-:W4:Y:S01]  /*c0860*/  LDC.64 R198, c[0x0][0x228] ;  /* 0x00008a00ffc67b82 */ /* 0x000f220000000a00 */
[----:B------:R-:W-:Y:S01]  /*c0870*/  ISETP.LT.AND P1, PT, R11, R233, !P1 ;  /* 0x000000e90b00720c */ /* 0x000fe20004f21270 */
[C---:B------:R-:W-:Y:S01]  /*c0880*/  IMAD.WIDE R232, R0.reuse, 0x4, R8 ;  /* 0x0000000400e87825 */ /* 0x040fe200078e0208 */
[----:B---3--:R-:W3:Y:S03]  /*c0890*/  LDL.LU R237, [R1+0xc] ;  /* 0x00000c0001ed7983 */ /* 0x008ee60000300800 */
[----:B------:R-:W-:-:S02]  /*c08a0*/  IMAD.WIDE R234, R0, 0x4, R6 ;  /* 0x0000000400ea7825 */ /* 0x000fc400078e0206 */
[----:B------:R-:W1:Y:S01]  /*c08b0*/  LDC R238, c[0x0][0x228] ;  /* 0x00008a00ffee7b82 */ /* 0x000e620000000800 */
[----:B------:R-:W2:Y:S07]  /*c08c0*/  LDL.LU R0, [R1+0x1e30] ;  /* 0x001e300001007983 */ /* 0x000eae0000300800 */
[----:B------:R-:W1:Y:S08]  /*c08d0*/  LDC R245, c[0x0][0x228] ;  /* 0x00008a00fff57b82 */ /* 0x000e700000000800 */
[----:B------:R-:W1:Y:S01]  /*c08e0*/  LDC R239, c[0x0][0x228] ;  /* 0x00008a00ffef7b82 */ /* 0x000e620000000800 */
[----:B---3--:R3:W-:Y:S01]  /*c08f0*/  @P2 STG.E desc[UR60][R234.64], R237 ;  /* 0x000000edea002986 */ /* 0x0087e2000c10193c */
[----:B------:R-:W-:-:S03]  /*c0900*/  ISETP.LT.AND P2, PT, R11, R252, !P0 ;  /* 0x000000fc0b00720c */ /* 0x000fc60004741270 */
[----:B------:R4:W-:Y:S01]  /*c0910*/  @P6 STG.E desc[UR60][R232.64], R247 ;  /* 0x000000f7e8006986 */ /* 0x0009e2000c10193c */
[----:B---3--:R-:W-:-:S03]  /*c0920*/  IMAD.WIDE R236, R16, 0x4, R2 ;  /* 0x0000000410ec7825 */ /* 0x008fc600078e0202 */
[----:B----4-:R-:W3:Y:S01]  /*c0930*/  LDL.LU R247, [R1+0x1810] ;  /* 0x0018100001f77983 */ /* 0x010ee20000300800 */
[----:B------:R-:W-:-:S03]  /*c0940*/  IMAD.WIDE R232, R16, 0x4, R4 ;  /* 0x0000000410e87825 */ /* 0x000fc600078e0204 */
[----:B--2---:R2:W-:Y:S01]  /*c0950*/  @P1 STG.E desc[UR60][R236.64], R0 ;  /* 0x00000000ec001986 */ /* 0x0045e2000c10193c */
[----:B------:R-:W-:-:S03]  /*c0960*/  IMAD.WIDE R234, R16, 0x4, R6 ;  /* 0x0000000410ea7825 */ /* 0x000fc600078e0206 */
[----:B------:R-:W4:Y:S01]  /*c0970*/  LDL.LU R252, [R1+0xc00] ;  /* 0x000c000001fc7983 */ /* 0x000f220000300800 */
[----:B--2---:R-:W-:-:S04]  /*c0980*/  IMAD.WIDE R236, R16, 0x4, R8 ;  /* 0x0000000410ec7825 */ /* 0x004fc800078e0208 */
[----:B------:R-:W-:Y:S02]  /*c0990*/  IMAD.IADD R0, R16, 0x1, R14 ;  /* 0x0000000110007824 */ /* 0x000fe400078e020e */
[----:B------:R-:W2:Y:S04]  /*c09a0*/  LDL.LU R16, [R1+0x1c00] ;  /* 0x001c000001107983 */ /* 0x000ea80000300800 */
[----:B--2---:R2:W-:Y:S04]  /*c09b0*/  @P5 STG.E desc[UR60][R232.64], R16 ;  /* 0x00000010e8005986 */ /* 0x0045e8000c10193c */
[----:B------:R1:W-:Y:S01]  /*c09c0*/  @P4 STG.E desc[UR60][R234.64], R246 ;  /* 0x000000f6ea004986 */ /* 0x0003e2000c10193c */
[----:B--2---:R-:W-:-:S03]  /*c09d0*/  IADD3 R16, R10, 0xa, RZ ;  /* 0x0000000a0a107810 */ /* 0x004fc60007ffe0ff */
[----:B---3--:R2:W-:Y:S01]  /*c09e0*/  @P3 STG.E desc[UR60][R236.64], R247 ;  /* 0x000000f7ec003986 */ /* 0x0085e2000c10193c */
[----:B------:R-:W-:-:S03]  /*c09f0*/  ISETP.GE.AND P1, PT, R16, R199, PT ;  /* 0x000000c71000720c */ /* 0x000fc60003f26270 */
[----:B-1----:R-:W3:Y:S01]  /*c0a00*/  LDL.LU R246, [R1+0x1e34] ;  /* 0x001e340001f67983 */ /* 0x002ee20000300800 */
[----:B------:R-:W-:Y:S02]  /*c0a10*/  ISETP.LT.AND P3, PT, R17, R238, !P0 ;  /* 0x000000ee1100720c */ /* 0x000fe40004761270 */
[----:B------:R-:W-:Y:S01]  /*c0a20*/  ISETP.LT.AND P6, PT, R13, R244, !P1 ;  /* 0x000000f40d00720c */ /* 0x000fe20004fc1270 */
[----:B--2---:R-:W2:Y:S04]  /*c0a30*/  LDL.LU R247, [R1+0x1c04] ;  /* 0x001c040001f77983 */ /* 0x004ea80000300800 */
[----:B------:R-:W3:Y:S04]  /*c0a40*/  LDL.LU R16, [R1+0x10] ;  /* 0x0000100001107983 */ /* 0x000ee80000300800 */
[----:B------:R-:W2:Y:S04]  /*c0a50*/  LDL.LU R238, [R1+0x400] ;  /* 0x0004000001ee7983 */ /* 0x000ea80000300800 */
[----:B------:R-:W3:Y:S01]  /*c0a60*/  LDL.LU R244, [R1+0x810] ;  /* 0x0008100001f47983 */ /* 0x000ee20000300800 */
[----:B------:R-:W-:Y:S01]  /*c0a70*/  IMAD.WIDE R232, R0, 0x4, R2 ;  /* 0x0000000400e87825 */ /* 0x000fe200078e0202 */
[----:B------:R-:W-:-:S02]  /*c0a80*/  ISETP.LT.AND P4, PT, R15, R196, !P0 ;  /* 0x000000c40f00720c */ /* 0x000fc40004781270 */
[----:B------:R-:W-:Y:S02]  /*c0a90*/  ISETP.LT.AND P0, PT, R13, R197, !P0 ;  /* 0x000000c50d00720c */ /* 0x000fe40004701270 */
[----:B----4-:R1:W-:Y:S01]  /*c0aa0*/  @P2 STG.E desc[UR60][R232.64], R252 ;  /* 0x000000fce8002986 */ /* 0x0103e2000c10193c */
[----:B------:R-:W-:Y:S01]  /*c0ab0*/  ISETP.LT.AND P5, PT, R15, R198, !P1 ;  /* 0x000000c60f00720c */ /* 0x000fe20004fa1270 */
[C---:B------:R-:W-:Y:S01]  /*c0ac0*/  IMAD.WIDE R234, R0.reuse, 0x4, R6 ;  /* 0x0000000400ea7825 */ /* 0x040fe200078e0206 */
[----:B------:R-:W-:Y:S01]  /*c0ad0*/  ISETP.LT.AND P2, PT, R17, R245, !P1 ;  /* 0x000000f51100720c */ /* 0x000fe20004f41270 */
[----:B------:R-:W4:Y:S01]  /*c0ae0*/  LDC.64 R198, c[0x0][0x228] ;  /* 0x00008a00ffc67b82 */ /* 0x000f220000000a00 */
[----:B------:R-:W-:Y:S01]  /*c0af0*/  ISETP.LT.AND P1, PT, R11, R239, !P1 ;  /* 0x000000ef0b00720c */ /* 0x000fe20004f21270 */
[----:B------:R-:W-:-:S04]  /*c0b00*/  IMAD.WIDE R236, R0, 0x4, R8 ;  /* 0x0000000400ec7825 */ /* 0x000fc800078e0208 */
[C---:B-1----:R-:W-:Y:S02]  /*c0b10*/  IMAD.WIDE R232, R0.reuse, 0x4, R4 ;  /* 0x0000000400e87825 */ /* 0x042fe400078e0204 */
[----:B------:R-:W1:Y:S02]  /*c0b20*/  LDC R245, c[0x0][0x228] ;  /* 0x00008a00fff57b82 */ /* 0x000e640000000800 */
[----:B------:R-:W-:-:S06]  /*c0b30*/  IMAD.IADD R0, R0, 0x1, R14 ;  /* 0x0000000100007824 */ /* 0x000fcc00078e020e */
[----:B------:R-:W1:Y:S08]  /*c0b40*/  LDC.64 R196, c[0x0][0x228] ;  /* 0x00008a00ffc47b82 */ /* 0x000e700000000a00 */
[----:B------:R-:W1:Y:S01]  /*c0b50*/  LDC R252, c[0x0][0x228] ;  /* 0x00008a00fffc7b82 */ /* 0x000e620000000800 */
[----:B---3--:R3:W-:Y:S04]  /*c0b60*/  @P0 STG.E desc[UR60][R232.64], R244 ;  /* 0x000000f4e8000986 */ /* 0x0087e8000c10193c */
[----:B--2---:R-:W-:Y:S04]  /*c0b70*/  @P3 STG.E desc[UR60][R234.64], R238 ;  /* 0x000000eeea003986 */ /* 0x004fe8000c10193c */
[----:B------:R-:W-:Y:S01]  /*c0b80*/  @P4 STG.E desc[UR60][R236.64], R16 ;  /* 0x00000010ec004986 */ /* 0x000fe2000c10193c */
[----:B---3--:R-:W-:-:S03]  /*c0b90*/  IMAD.WIDE R232, R0, 0x4, R2 ;  /* 0x0000000400e87825 */ /* 0x008fc600078e0202 */
[----:B------:R-:W2:Y:S04]  /*c0ba0*/  LDL.LU R244, [R1+0xc04] ;  /* 0x000c040001f47983 */ /* 0x000ea80000300800 */
[----:B------:R3:W-:Y:S04]  /*c0bb0*/  @P1 STG.E desc[UR60][R232.64], R246 ;  /* 0x000000f6e8001986 */ /* 0x0007e8000c10193c */
[----:B---3--:R-:W3:Y:S01]  /*c0bc0*/  LDL.LU R232, [R1+0x1404] ;  /* 0x0014040001e87983 */ /* 0x008ee20000300800 */
[C---:B------:R-:W-:Y:S01]  /*c0bd0*/  IMAD.WIDE R234, R0.reuse, 0x4, R4 ;  /* 0x0000000400ea7825 */ /* 0x040fe200078e0204 */
[----:B------:R-:W3:Y:S02]  /*c0be0*/  LDC R246, c[0x0][0x228] ;  /* 0x00008a00fff67b82 */ /* 0x000ee40000000800 */
[----:B------:R-:W2:Y:S01]  /*c0bf0*/  LDL.LU R233, [R1+0x1814] ;  /* 0x0018140001e97983 */ /* 0x000ea20000300800 */
[----:B------:R-:W-:-:S03]  /*c0c00*/  IMAD.WIDE R236, R0, 0x4, R6 ;  /* 0x0000000400ec7825 */ /* 0x000fc600078e0206 */
[----:B------:R4:W-:Y:S01]  /*c0c10*/  @P6 STG.E desc[UR60][R234.64], R247 ;  /* 0x000000f7ea006986 */ /* 0x0009e2000c10193c */
[----:B------:R-:W-:Y:S01]  /*c0c20*/  IMAD.WIDE R238, R0, 0x4, R8 ;  /* 0x0000000400ee7825 */ /* 0x000fe200078e0208 */
[----:B----4-:R-:W4:Y:S01]  /*c0c30*/  LDC R247, c[0x0][0x228] ;  /* 0x00008a00fff77b82 */ /* 0x010f220000000800 */
[----:B------:R-:W-:-:S04]  /*c0c40*/  IADD3 R16, R10, 0xb, RZ ;  /* 0x0000000b0a107810 */ /* 0x000fc80007ffe0ff */
[----:B------:R-:W-:Y:S01]  /*c0c50*/  ISETP.GE.AND P1, PT, R16, R199, PT ;  /* 0x000000c71000720c */ /* 0x000fe20003f26270 */
[----:B------:R-:W-:-:S03]  /*c0c60*/  VIADD R16, R10, 0xc ;  /* 0x0000000c0a107836 */ /* 0x000fc60000000000 */
[----:B------:R-:W-:Y:S02]  /*c0c70*/  ISETP.LT.AND P3, PT, R15, R198, !P1 ;  /* 0x000000c60f00720c */ /* 0x000fe40004f61270 */
[----:B-1----:R-:W-:Y:S01]  /*c0c80*/  ISETP.GE.AND P0, PT, R16, R197, PT ;  /* 0x000000c51000720c */ /* 0x002fe20003f06270 */
[----:B------:R-:W1:Y:S01]  /*c0c90*/  LDC.64 R198, c[0x0][0x228] ;  /* 0x00008a00ffc67b82 */ /* 0x000e620000000a00 */
[----:B------:R-:W-:Y:S01]  /*c0ca0*/  IADD3 R0, R0, R14, RZ ;  /* 0x0000000e00007210 */ /* 0x000fe20007ffe0ff */
[----:B------:R-:W2:Y:S04]  /*c0cb0*/  LDL.LU R16, [R1+0x14] ;  /* 0x0000140001107983 */ /* 0x000ea80000300800 */
[----:B------:R-:W2:Y:S01]  /*c0cc0*/  LDL.LU R197, [R1+0x1e38] ;  /* 0x001e380001c57983 */ /* 0x000ea20000300800 */
[----:B----4-:R-:W-:-:S02]  /*c0cd0*/  ISETP.LT.AND P4, PT, R17, R247, !P1 ;  /* 0x000000f71100720c */ /* 0x010fc40004f81270 */
[----:B------:R-:W4:Y:S01]  /*c0ce0*/  LDC R247, c[0x0][0x228] ;  /* 0x00008a00fff77b82 */ /* 0x000f220000000800 */
[----:B---3--:R-:W-:Y:S04]  /*c0cf0*/  @P2 STG.E desc[UR60][R236.64], R232 ;  /* 0x000000e8ec002986 */ /* 0x008fe8000c10193c */
[----:B--2---:R2:W-:Y:S03]  /*c0d00*/  @P5 STG.E desc[UR60][R238.64], R233 ;  /* 0x000000e9ee005986 */ /* 0x0045e6000c10193c */
[----:B--2---:R-:W2:Y:S01]  /*c0d10*/  LDC R233, c[0x0][0x228] ;  /* 0x00008a00ffe97b82 */ /* 0x004ea20000000800 */
[----:B------:R-:W-:Y:S02]  /*c0d20*/  ISETP.LT.AND P2, PT, R13, R246, !P1 ;  /* 0x000000f60d00720c */ /* 0x000fe40004f41270 */
[----:B------:R-:W-:Y:S01]  /*c0d30*/  ISETP.LT.AND P1, PT, R11, R245, !P1 ;  /* 0x000000f50b00720c */ /* 0x000fe20004f21270 */
[----:B------:R-:W3:Y:S04]  /*c0d40*/  LDL.LU R246, [R1+0x1c08] ;  /* 0x001c080001f67983 */ /* 0x000ee80000300800 */
[----:B------:R-:W4:Y:S01]  /*c0d50*/  LDL.LU R245, [R1+0x404] ;  /* 0x0004040001f57983 */ /* 0x000f220000300800 */
[----:B--2---:R-:W-:Y:S01]  /*c0d60*/  ISETP.LT.AND P5, PT, R13, R233, !P0 ;  /* 0x000000e90d00720c */ /* 0x004fe200047a1270 */
[----:B------:R-:W-:-:S06]  /*c0d70*/  IMAD.WIDE R232, R0, 0x4, R2 ;  /* 0x0000000400e87825 */ /* 0x000fcc00078e0202 */
[----:B------:R2:W-:Y:S04]  /*c0d80*/  @P1 STG.E desc[UR60][R232.64], R244 ;  /* 0x000000f4e8001986 */ /* 0x0005e8000c10193c */
[----:B--2---:R-:W2:Y:S01]  /*c0d90*/  LDL.LU R233, [R1+0x814] ;  /* 0x0008140001e97983 */ /* 0x004ea20000300800 */
[----:B------:R-:W1:Y:S01]  /*c0da0*/  LDC R244, c[0x0][0x228] ;  /* 0x00008a00fff47b82 */ /* 0x000e620000000800 */
[----:B------:R-:W-:-:S04]  /*c0db0*/  IMAD.WIDE R234, R0, 0x4, R4 ;  /* 0x0000000400ea7825 */ /* 0x000fc800078e0204 */
[----:B------:R-:W-:-:S04]  /*c0dc0*/  IMAD.WIDE R236, R0, 0x4, R6 ;  /* 0x0000000400ec7825 */ /* 0x000fc800078e0206 */
[----:B------:R-:W-:Y:S01]  /*c0dd0*/  IMAD.WIDE R238, R0, 0x4, R8 ;  /* 0x0000000400ee7825 */ /* 0x000fe200078e0208 */
[----:B------:R-:W-:-:S03]  /*c0de0*/  ISETP.LT.AND P6, PT, R11, R252, !P0 ;  /* 0x000000fc0b00720c */ /* 0x000fc600047c1270 */
[----:B------:R-:W-:Y:S01]  /*c0df0*/  IMAD.IADD R0, R0, 0x1, R14 ;  /* 0x0000000100007824 */ /* 0x000fe200078e020e */
[----:B------:R-:W3:Y:S01]  /*c0e00*/  LDC R252, c[0x0][0x228] ;  /* 0x00008a00fffc7b82 */ /* 0x000ee20000000800 */
[----:B-1----:R-:W-:Y:S01]  /*c0e10*/  ISETP.LT.AND P1, PT, R17, R244, !P0 ;  /* 0x000000f41100720c */ /* 0x002fe20004721270 */
[----:B--2---:R1:W-:Y:S04]  /*c0e20*/  @P2 STG.E desc[UR60][R234.64], R233 ;  /* 0x000000e9ea002986 */ /* 0x0043e8000c10193c */
[----:B----4-:R2:W-:Y:S04]  /*c0e30*/  @P4 STG.E desc[UR60][R236.64], R245 ;  /* 0x000000f5ec004986 */ /* 0x0105e8000c10193c */
[----:B------:R4:W-:Y:S01]  /*c0e40*/  @P3 STG.E desc[UR60][R238.64], R16 ;  /* 0x00000010ee003986 */ /* 0x0009e2000c10193c */
[----:B------:R-:W-:Y:S01]  /*c0e50*/  ISETP.LT.AND P2, PT, R15, R196, !P0 ;  /* 0x000000c40f00720c */ /* 0x000fe20004741270 */
[----:B-1----:R-:W-:-:S02]  /*c0e60*/  IMAD.WIDE R232, R0, 0x4, R2 ;  /* 0x0000000400e87825 */ /* 0x002fc400078e0202 */
[----:B--2---:R-:W2:Y:S01]  /*c0e70*/  LDL.LU R237, [R1+0x1818] ;  /* 0x0018180001ed7983 */ /* 0x004ea20000300800 */
[----:B----4-:R-:W-:-:S03]  /*c0e80*/  IADD3 R16, R10, 0xd, RZ ;  /* 0x0000000d0a107810 */ /* 0x010fc60007ffe0ff */
[----:B------:R-:W4:Y:S01]  /*c0e90*/  LDL.LU R238, [R1+0x408] ;  /* 0x0004080001ee7983 */ /* 0x000f220000300800 */
[----:B------:R-:W-:-:S03]  /*c0ea0*/  IMAD.WIDE R234, R0, 0x4, R4 ;  /* 0x0000000400ea7825 */ /* 0x000fc600078e0204 */
[----:B------:R-:W4:Y:S01]  /*c0eb0*/  LDL.LU R244, [R1+0x818] ;  /* 0x0008180001f47983 */ /* 0x000f220000300800 */
[----:B------:R-:W-:-:S03]  /*c0ec0*/  ISETP.GE.AND P0, PT, R16, R199, PT ;  /* 0x000000c71000720c */ /* 0x000fc60003f06270 */
[----:B------:R-:W2:Y:S04]  /*c0ed0*/  LDL.LU R199, [R1+0x1408] ;  /* 0x0014080001c77983 */ /* 0x000ea80000300800 */
[----:B------:R1:W-:Y:S04]  /*c0ee0*/  @P6 STG.E desc[UR60][R232.64], R197 ;  /* 0x000000c5e8006986 */ /* 0x0003e8000c10193c */
[----:B---3--:R3:W-:Y:S01]  /*c0ef0*/  @P5 STG.E desc[UR60][R234.64], R246 ;  /* 0x000000f6ea005986 */ /* 0x0087e2000c10193c */
[----:B------:R-:W-:Y:S01]  /*c0f00*/  ISETP.LT.AND P5, PT, R11, R247, !P0 ;  /* 0x000000f70b00720c */ /* 0x000fe200047a1270 */
[----:B------:R-:W3:Y:S02]  /*c0f10*/  LDC R236, c[0x0][0x228] ;  /* 0x00008a00ffec7b82 */ /* 0x000ee40000000800 */
[----:B------:R-:W4:Y:S06]  /*c0f20*/  LDL.LU R247, [R1+0xc08] ;  /* 0x000c080001f77983 */ /* 0x000f2c0000300800 */
[----:B------:R-:W4:Y:S08]  /*c0f30*/  LDC R239, c[0x0][0x228] ;  /* 0x00008a00ffef7b82 */ /* 0x000f300000000800 */
[----:B-1----:R-:W1:Y:S08]  /*c0f40*/  LDC.64 R196, c[0x0][0x228] ;  /* 0x00008a00ffc47b82 */ /* 0x002e700000000a00 */
[----:B------:R-:W4:Y:S08]  /*c0f50*/  LDC R245, c[0x0][0x228] ;  /* 0x00008a00fff57b82 */ /* 0x000f300000000800 */
[----:B---3--:R-:W3:Y:S01]  /*c0f60*/  LDC R246, c[0x0][0x228] ;  /* 0x00008a00fff67b82 */ /* 0x008ee20000000800 */
[----:B------:R-:W-:-:S02]  /*c0f70*/  ISETP.LT.AND P4, PT, R13, R252, !P0 ;  /* 0x000000fc0d00720c */ /* 0x000fc40004781270 */
[----:B------:R-:W-:-:S05]  /*c0f80*/  IADD3 R16, R10, 0xe, RZ ;  /* 0x0000000e0a107810 */ /* 0x000fca0007ffe0ff */
[----:B------:R-:W3:Y:S01]  /*c0f90*/  LDC R252, c[0x0][0x228] ;  /* 0x00008a00fffc7b82 */ /* 0x000ee20000000800 */
[----:B------:R-:W-:-:S04]  /*c0fa0*/  IMAD.WIDE R232, R0, 0x4, R6 ;  /* 0x0000000400e87825 */ /* 0x000fc800078e0206 */
[----:B------:R-:W-:-:S04]  /*c0fb0*/  IMAD.WIDE R234, R0, 0x4, R8 ;  /* 0x0000000400ea7825 */ /* 0x000fc800078e0208 */
[----:B------:R-:W-:Y:S01]  /*c0fc0*/  IMAD.IADD R0, R0, 0x1, R14 ;  /* 0x0000000100007824 */ /* 0x000fe200078e020e */
[----:B------:R-:W-:Y:S01]  /*c0fd0*/  ISETP.LT.AND P3, PT, R17, R236, !P0 ;  /* 0x000000ec1100720c */ /* 0x000fe20004761270 */
[----:B--2---:R2:W-:Y:S04]  /*c0fe0*/  @P1 STG.E desc[UR60][R232.64], R199 ;  /* 0x000000c7e8001986 */ /* 0x0045e8000c10193c */
[----:B------:R3:W-:Y:S01]  /*c0ff0*/  @P2 STG.E desc[UR60][R234.64], R237 ;  /* 0x000000edea002986 */ /* 0x0007e2000c10193c */
[----:B-1----:R-:W-:Y:S01]  /*c1000*/  ISETP.GE.AND P1, PT, R16, R197, PT ;  /* 0x000000c51000720c */ /* 0x002fe20003f26270 */
[----:B--2---:R-:W-:-:S04]  /*c1010*/  IMAD.WIDE R232, R0, 0x4, R2 ;  /* 0x0000000400e87825 */ /* 0x004fc800078e0202 */
[----:B---3--:R-:W-:-:S04]  /*c1020*/  IMAD.WIDE R234, R0, 0x4, R4 ;  /* 0x0000000400ea7825 */ /* 0x008fc800078e0204 */
[----:B------:R-:W-:Y:S01]  /*c1030*/  IMAD.WIDE R236, R0, 0x4, R6 ;  /* 0x0000000400ec7825 */ /* 0x000fe200078e0206 */
[----:B----4-:R-:W-:Y:S04]  /*c1040*/  @P5 STG.E desc[UR60][R232.64], R247 ;  /* 0x000000f7e8005986 */ /* 0x010fe8000c10193c */
[----:B------:R1:W-:Y:S04]  /*c1050*/  @P4 STG.E desc[UR60][R234.64], R244 ;  /* 0x000000f4ea004986 */ /* 0x0003e8000c10193c */
[----:B------:R2:W-:Y:S01]  /*c1060*/  @P3 STG.E desc[UR60][R236.64], R238 ;  /* 0x000000eeec003986 */ /* 0x0005e2000c10193c */
[----:B------:R-:W-:-:S02]  /*c1070*/  ISETP.LT.AND P4, PT, R11, R239, !P1 ;  /* 0x000000ef0b00720c */ /* 0x000fc40004f81270 */
[----:B------:R-:W-:Y:S02]  /*c1080*/  ISETP.LT.AND P3, PT, R13, R245, !P1 ;  /* 0x000000f50d00720c */ /* 0x000fe40004f61270 */
[----:B------:R-:W-:Y:S01]  /*c1090*/  ISETP.LT.AND P2, PT, R17, R246, !P1 ;  /* 0x000000f61100720c */ /* 0x000fe20004f41270 */
[----:B-1----:R-:W3:Y:S04]  /*c10a0*/  LDL.LU R235, [R1+0x18] ;  /* 0x0000180001eb7983 */ /* 0x002ee80000300800 */
[----:B------:R-:W4:Y:S04]  /*c10b0*/  LDL.LU R247, [R1+0x181c] ;  /* 0x00181c0001f77983 */ /* 0x000f280000300800 */
[----:B------:R-:W4:Y:S04]  /*c10c0*/  LDL.LU R239, [R1+0x140c] ;  /* 0x00140c0001ef7983 */ /* 0x000f280000300800 */
[----:B------:R-:W4:Y:S04]  /*c10d0*/  LDL.LU R245, [R1+0x1c0c] ;  /* 0x001c0c0001f57983 */ /* 0x000f280000300800 */
[----:B------:R-:W4:Y:S01]  /*c10e0*/  LDL.LU R246, [R1+0x1e3c] ;  /* 0x001e3c0001f67983 */ /* 0x000f220000300800 */
[----:B------:R-:W-:Y:S01]  /*c10f0*/  ISETP.LT.AND P0, PT, R15, R198, !P0 ;  /* 0x000000c60f00720c */ /* 0x000fe20004701270 */
[----:B------:R-:W1:Y:S08]  /*c1100*/  LDC R244, c[0x0][0x228] ;  /* 0x00008a00fff47b82 */ /* 0x000e700000000800 */
[----:B------:R-:W1:Y:S08]  /*c1110*/  LDC.64 R198, c[0x0][0x228] ;  /* 0x00008a00ffc67b82 */ /* 0x000e700000000a00 */
[----:B--2---:R-:W2:Y:S01]  /*c1120*/  LDC R238, c[0x0][0x228] ;  /* 0x00008a00ffee7b82 */ /* 0x004ea20000000800 */
[----:B------:R-:W-:-:S04]  /*c1130*/  IMAD.WIDE R232, R0, 0x4, R8 ;  /* 0x0000000400e87825 */ /* 0x000fc800078e0208 */
[----:B------:R-:W-:Y:S01]  /*c1140*/  IMAD.IADD R0, R0, 0x1, R14 ;  /* 0x0000000100007824 */ /* 0x000fe200078e020e */
[----:B------:R-:W-:-:S03]  /*c1150*/  IADD3 R16, R10, 0xf, RZ ;  /* 0x0000000f0a107810 */ /* 0x000fc60007ffe0ff */
[----:B------:R-:W-:Y:S01]  /*c1160*/  IMAD.WIDE R236, R0, 0x4, R6 ;  /* 0x0000000400ec7825 */ /* 0x000fe200078e0206 */
[----:B---3--:R3:W-:Y:S01]  /*c1170*/  @P0 STG.E desc[UR60][R232.64], R235 ;  /* 0x000000ebe8000986 */ /* 0x0087e2000c10193c */
[----:B------:R-:W-:Y:S02]  /*c1180*/  ISETP.LT.AND P0, PT, R15, R196, !P1 ;  /* 0x000000c40f00720c */ /* 0x000fe40004f01270 */
[----:B-1----:R-:W-:Y:S01]  /*c1190*/  ISETP.GE.AND P1, PT, R16, R199, PT ;  /* 0x000000c71000720c */ /* 0x002fe20003f26270 */
[----:B------:R-:W1:Y:S01]  /*c11a0*/  LDC.64 R196, c[0x0][0x228] ;  /* 0x00008a00ffc47b82 */ /* 0x000e620000000a00 */
[----:B---3--:R-:W-:-:S04]  /*c11b0*/  IMAD.WIDE R232, R0, 0x4, R2 ;  /* 0x0000000400e87825 */ /* 0x008fc800078e0202 */
[----:B------:R-:W-:Y:S01]  /*c11c0*/  IMAD.WIDE R234, R0, 0x4, R4 ;  /* 0x0000000400ea7825 */ /* 0x000fe200078e0204 */
[----:B------:R-:W-:Y:S02]  /*c11d0*/  ISETP.LT.AND P5, PT, R11, R252, !P1 ;  /* 0x000000fc0b00720c */ /* 0x000fe40004fa1270 */
[----:B------:R-:W3:Y:S04]  /*c11e0*/  LDL.LU R252, [R1+0x1c] ;  /* 0x00001c0001fc7983 */ /* 0x000ee80000300800 */
[----:B----4-:R4:W-:Y:S04]  /*c11f0*/  @P4 STG.E desc[UR60][R232.64], R246 ;  /* 0x000000f6e8004986 */ /* 0x0109e8000c10193c */
[----:B------:R-:W-:Y:S04]  /*c1200*/  @P3 STG.E desc[UR60][R234.64], R245 ;  /* 0x000000f5ea003986 */ /* 0x000fe8000c10193c */
[----:B------:R4:W-:Y:S01]  /*c1210*/  @P2 STG.E desc[UR60][R236.64], R239 ;  /* 0x000000efec002986 */ /* 0x0009e2000c10193c */
[----:B------:R-:W-:-:S02]  /*c1220*/  ISETP.LT.AND P3, PT, R13, R244, !P1 ;  /* 0x000000f40d00720c */ /* 0x000fc40004f61270 */
[----:B--2---:R-:W-:Y:S01]  /*c1230*/  ISETP.LT.AND P2, PT, R17, R238, !P1 ;  /* 0x000000ee1100720c */ /* 0x004fe20004f41270 */
[----:B------:R-:W2:Y:S04]  /*c1240*/  LDL.LU R244, [R1+0x1c10] ;  /* 0x001c100001f47983 */ /* 0x000ea80000300800 */
[----:B------:R-:W3:Y:S01]  /*c1250*/  LDL.LU R238, [R1+0x40c] ;  /* 0x00040c0001ee7983 */ /* 0x000ee20000300800 */
[----:B----4-:R-:W-:-:S04]  /*c1260*/  IMAD.WIDE R232, R0, 0x4, R8 ;  /* 0x0000000400e87825 */ /* 0x010fc800078e0208 */
[----:B------:R-:W-:Y:S01]  /*c1270*/  IMAD.IADD R16, R0, 0x1, R14 ;  /* 0x0000000100107824 */ /* 0x000fe200078e020e */
[----:B------:R-:W-:Y:S01]  /*c1280*/  ISETP.LT.AND P4, PT, R15, R198, !P1 ;  /* 0x000000c60f00720c */ /* 0x000fe20004f81270 */
[----:B------:R-:W4:Y:S08]  /*c1290*/  LDC R239, c[0x0][0x228] ;  /* 0x00008a00ffef7b82 */ /* 0x000f300000000800 */
[----:B------:R-:W4:Y:S01]  /*c12a0*/  LDC.64 R198, c[0x0][0x228] ;  /* 0x00008a00ffc67b82 */ /* 0x000f220000000a00 */
[----:B------:R1:W-:Y:S07]  /*c12b0*/  @P0 STG.E desc[UR60][R232.64], R247 ;  /* 0x000000f7e8000986 */ /* 0x0003ee000c10193c */
[----:B------:R-:W4:Y:S08]  /*c12c0*/  LDC R246, c[0x0][0x228] ;  /* 0x00008a00fff67b82 */ /* 0x000f300000000800 */
[----:B------:R-:W4:Y:S01]  /*c12d0*/  LDC R245, c[0x0][0x228] ;  /* 0x00008a00fff57b82 */ /* 0x000f220000000800 */
[----:B-1----:R-:W4:Y:S01]  /*c12e0*/  LDL.LU R233, [R1+0xc0c] ;  /* 0x000c0c0001e97983 */ /* 0x002f220000300800 */
[----:B------:R-:W-:-:S06]  /*c12f0*/  IMAD.WIDE R234, R16, 0x4, R2 ;  /* 0x0000000410ea7825 */ /* 0x000fcc00078e0202 */
[----:B------:R-:W1:Y:S01]  /*c1300*/  LDC R247, c[0x0][0x228] ;  /* 0x00008a00fff77b82 */ /* 0x000e620000000800 */
[----:B------:R-:W-:Y:S01]  /*c1310*/  IMAD.WIDE R236, R16, 0x4, R4 ;  /* 0x0000000410ec7825 */ /* 0x000fe200078e0204 */
[----:B----4-:R4:W-:Y:S04]  /*c1320*/  @P5 STG.E desc[UR60][R234.64], R233 ;  /* 0x000000e9ea005986 */ /* 0x0109e8000c10193c */
[----:B----4-:R-:W4:Y:S01]  /*c1330*/  LDL.LU R235, [R1+0x81c] ;  /* 0x00081c0001eb7983 */ /* 0x010f220000300800 */
[----:B------:R-:W-:Y:S01]  /*c1340*/  IADD3 R0, R10, 0x10, RZ ;  /* 0x000000100a007810 */ /* 0x000fe20007ffe0ff */
[----:B------:R-:W-:-:S03]  /*c1350*/  IMAD.WIDE R232, R16, 0x4, R6 ;  /* 0x0000000410e87825 */ /* 0x000fc600078e0206 */
[----:B------:R-:W-:Y:S01]  /*c1360*/  ISETP.GE.AND P1, PT, R0, R197, PT ;  /* 0x000000c50000720c */ /* 0x000fe20003f26270 */
[----:B------:R-:W-:Y:S01]  /*c1370*/  IMAD.IADD R0, R16, 0x1, R14 ;  /* 0x0000000110007824 */ /* 0x000fe200078e020e */
[----:B------:R-:W2:Y:S04]  /*c1380*/  LDL.LU R197, [R1+0x1e40] ;  /* 0x001e400001c57983 */ /* 0x000ea80000300800 */
[----:B----4-:R4:W-:Y:S01]  /*c1390*/  @P3 STG.E desc[UR60][R236.64], R235 ;  /* 0x000000ebec003986 */ /* 0x0109e2000c10193c */
[----:B-1----:R-:W-:-:S03]  /*c13a0*/  ISETP.LT.AND P3, PT, R11, R247, !P1 ;  /* 0x000000f70b00720c */ /* 0x002fc60004f61270 */
[----:B---3--:R1:W-:Y:S04]  /*c13b0*/  @P2 STG.E desc[UR60][R232.64], R238 ;  /* 0x000000eee8002986 */ /* 0x0083e8000c10193c */
[----:B------:R-:W3:Y:S01]  /*c13c0*/  LDL.LU R247, [R1+0xc10] ;  /* 0x000c100001f77983 */ /* 0x000ee20000300800 */
[----:B----4-:R-:W-:Y:S01]  /*c13d0*/  IMAD.WIDE R234, R16, 0x4, R8 ;  /* 0x0000000410ea7825 */ /* 0x010fe200078e0208 */
[----:B------:R-:W-:-:S03]  /*c13e0*/  IADD3 R16, R10, 0x11, RZ ;  /* 0x000000110a107810 */ /* 0x000fc60007ffe0ff */
[----:B------:R-:W-:Y:S01]  /*c13f0*/  IMAD.WIDE R236, R0, 0x4, R8 ;  /* 0x0000000400ec7825 */ /* 0x000fe200078e0208 */
[----:B-1----:R-:W1:Y:S08]  /*c1400*/  LDC R238, c[0x0][0x228] ;  /* 0x00008a00ffee7b82 */ /* 0x002e700000000800 */
[----:B------:R-:W4:Y:S01]  /*c1410*/  LDC.64 R232, c[0x0][0x228] ;  /* 0x00008a00ffe87b82 */ /* 0x000f220000000a00 */
[----:B------:R2:W-:Y:S01]  /*c1420*/  @P4 STG.E desc[UR60][R234.64], R252 ;  /* 0x000000fcea004986 */ /* 0x0005e2000c10193c */
[----:B------:R-:W-:-:S03]  /*c1430*/  ISETP.GE.AND P0, PT, R16, R199, PT ;  /* 0x000000c71000720c */ /* 0x000fc60003f06270 */
[----:B--2---:R-:W2:Y:S04]  /*c1440*/  LDL.LU R252, [R1+0x410] ;  /* 0x0004100001fc7983 */ /* 0x004ea80000300800 */
[----:B------:R-:W4:Y:S04]  /*c1450*/  LDL.LU R16, [R1+0x1410] ;  /* 0x0014100001107983 */ /* 0x000f280000300800 */
[----:B------:R-:W3:Y:S01]  /*c1460*/  LDL.LU R199, [R1+0x1010] ;  /* 0x0010100001c77983 */ /* 0x000ee20000300800 */
[----:B------:R-:W-:Y:S02]  /*c1470*/  ISETP.LT.AND P2, PT, R13, R239, !P1 ;  /* 0x000000ef0d00720c */ /* 0x000fe40004f41270 */
[----:B------:R-:W-:Y:S01]  /*c1480*/  ISETP.LT.AND P4, PT, R17, R246, !P1 ;  /* 0x000000f61100720c */ /* 0x000fe20004f81270 */
[----:B------:R-:W-:Y:S01]  /*c1490*/  IMAD.WIDE R234, R0, 0x4, R2 ;  /* 0x0000000400ea7825 */ /* 0x000fe200078e0202 */
[----:B------:R-:W-:-:S02]  /*c14a0*/  ISETP.LT.AND P1, PT, R15, R196, !P1 ;  /* 0x000000c40f00720c */ /* 0x000fc40004f21270 */
[----:B------:R-:W-:Y:S01]  /*c14b0*/  ISETP.LT.AND P5, PT, R11, R245, !P0 ;  /* 0x000000f50b00720c */ /* 0x000fe200047a1270 */
[----:B------:R-:W2:Y:S08]  /*c14c0*/  LDC R246, c[0x0][0x228] ;  /* 0x00008a00fff67b82 */ /* 0x000eb00000000800 */
[----:B------:R-:W2:Y:S01]  /*c14d0*/  LDC R245, c[0x0][0x228] ;  /* 0x00008a00fff57b82 */ /* 0x000ea20000000800 */
[----:B------:R1:W-:Y:S07]  /*c14e0*/  @P3 STG.E desc[UR60][R234.64], R197 ;  /* 0x000000c5ea003986 */ /* 0x0003ee000c10193c */
[----:B------:R-:W2:Y:S01]  /*c14f0*/  LDC R239, c[0x0][0x228] ;  /* 0x00008a00ffef7b82 */ /* 0x000ea20000000800 */
[----:B-1----:R-:W-:-:S04]  /*c1500*/  IMAD.WIDE R196, R0, 0x4, R4 ;  /* 0x0000000400c47825 */ /* 0x002fc800078e0204 */
[C---:B------:R-:W-:Y:S01]  /*c1510*/  IMAD.WIDE R234, R0.reuse, 0x4, R6 ;  /* 0x0000000400ea7825 */ /* 0x040fe200078e0206 */
[----:B------:R1:W-:Y:S02]  /*c1520*/  @P2 STG.E desc[UR60][R196.64], R244 ;  /* 0x000000f4c4002986 */ /* 0x0003e4000c10193c */
[----:B-1----:R-:W1:Y:S01]  /*c1530*/  LDC R244, c[0x0][0x228] ;  /* 0x00008a00fff47b82 */ /* 0x002e620000000800 */
[----:B------:R-:W-:Y:S01]  /*c1540*/  IMAD.IADD R0, R0, 0x1, R14 ;  /* 0x0000000100007824 */ /* 0x000fe200078e020e */
[----:B------:R-:W-:-:S06]  /*c1550*/  ISETP.LT.AND P3, PT, R15, R198, !P0 ;  /* 0x000000c60f00720c */ /* 0x000fcc0004761270 */
[----:B------:R-:W2:Y:S01]  /*c1560*/  LDC.64 R196, c[0x0][0x228] ;  /* 0x00008a00ffc47b82 */ /* 0x000ea20000000a00 */
[----:B----4-:R-:W-:Y:S04]  /*c1570*/  @P4 STG.E desc[UR60][R234.64], R16 ;  /* 0x00000010ea004986 */ /* 0x010fe8000c10193c */
[----:B---3--:R3:W-:Y:S04]  /*c1580*/  @P1 STG.E desc[UR60][R236.64], R199 ;  /* 0x000000c7ec001986 */ /* 0x0087e8000c10193c */
[----:B---3--:R-:W3:Y:S01]  /*c1590*/  LDL.LU R236, [R1+0x420] ;  /* 0x0004200001ec7983 */ /* 0x008ee20000300800 */
[----:B-1----:R-:W-:-:S02]  /*c15a0*/  ISETP.LT.AND P2, PT, R13, R244, !P0 ;  /* 0x000000f40d00720c */ /* 0x002fc40004741270 */
[----:B------:R-:W-:Y:S01]  /*c15b0*/  ISETP.LT.AND P0, PT, R17, R238, !P0 ;  /* 0x000000ee1100720c */ /* 0x000fe20004701270 */
[----:B------:R-:W-:Y:S01]  /*c15c0*/  IMAD.WIDE R198, R0, 0x4, R2 ;  /* 0x0000000400c67825 */ /* 0x000fe200078e0202 */
[----:B------:R-:W-:-:S03]  /*c15d0*/  IADD3 R16, R10, 0x12, RZ ;  /* 0x000000120a107810 */ /* 0x000fc60007ffe0ff */
[----:B------:R-:W-:Y:S01]  /*c15e0*/  IMAD.WIDE R234, R0, 0x4, R4 ;  /* 0x0000000400ea7825 */ /* 0x000fe200078e0204 */
[----:B------:R-:W4:Y:S04]  /*c15f0*/  LDL.LU R237, [R1+0x20] ;  /* 0x0000200001ed7983 */ /* 0x000f280000300800 */
[----:B------:R1:W-:Y:S01]  /*c1600*/  @P5 STG.E desc[UR60][R198.64], R247 ;  /* 0x000000f7c6005986 */ /* 0x0003e2000c10193c */
[----:B------:R-:W-:Y:S01]  /*c1610*/  ISETP.GE.AND P1, PT, R16, R233, PT ;  /* 0x000000e91000720c */ /* 0x000fe20003f26270 */
[----:B------:R-:W4:Y:S02]  /*c1620*/  LDC R244, c[0x0][0x228] ;  /* 0x00008a00fff47b82 */ /* 0x000f240000000800 */
[----:B--2---:R2:W-:Y:S01]  /*c1630*/  @P2 STG.E desc[UR60][R234.64], R252 ;  /* 0x000000fcea002986 */ /* 0x0045e2000c10193c */
[----:B------:R-:W-:Y:S01]  /*c1640*/  ISETP.LT.AND P2, PT, R17, R246, !P1 ;  /* 0x000000f61100720c */ /* 0x000fe20004f41270 */
[----:B-1----:R-:W-:Y:S01]  /*c1650*/  IMAD.WIDE R198, R0, 0x4, R6 ;  /* 0x0000000400c67825 */ /* 0x002fe200078e0206 */
[----:B------:R-:W-:-:S02]  /*c1660*/  ISETP.LT.AND P4, PT, R13, R245, !P1 ;  /* 0x000000f50d00720c */ /* 0x000fc40004f81270 */
[----:B------:R-:W-:Y:S01]  /*c1670*/  IADD3 R16, R10, 0x13, RZ ;  /* 0x000000130a107810 */ /* 0x000fe20007ffe0ff */
[----:B------:R-:W1:Y:S08]  /*c1680*/  LDC R233, c[0x0][0x228] ;  /* 0x00008a00ffe97b82 */ /* 0x000e700000000800 */
[----:B------:R-:W1:Y:S01]  /*c1690*/  LDC R247, c[0x0][0x228] ;  /* 0x00008a00fff77b82 */ /* 0x000e620000000800 */
[----:B--2---:R-:W2:Y:S04]  /*c16a0*/  LDL.LU R252, [R1+0x1014] ;  /* 0x0010140001fc7983 */ /* 0x004ea80000300800 */
[----:B------:R-:W2:Y:S04]  /*c16b0*/  LDL.LU R246, [R1+0x1414] ;  /* 0x0014140001f67983 */ /* 0x000ea80000300800 */
[----:B------:R-:W2:Y:S01]  /*c16c0*/  LDL.LU R245, [R1+0x1c14] ;  /* 0x001c140001f57983 */ /* 0x000ea20000300800 */
[----:B------:R-:W-:-:S03]  /*c16d0*/  ISETP.LT.AND P5, PT, R11, R239, !P1 ;  /* 0x000000ef0b00720c */ /* 0x000fc60004fa1270 */
[----:B---3--:R3:W-:Y:S01]  /*c16e0*/  @P0 STG.E desc[UR60][R198.64], R236 ;  /* 0x000000ecc6000986 */ /* 0x0087e2000c10193c */
[----:B------:R-:W-:-:S03]  /*c16f0*/  ISETP.LT.AND P0, PT, R15, R232, !P1 ;  /* 0x000000e80f00720c */ /* 0x000fc60004f01270 */
[----:B------:R-:W2:Y:S01]  /*c1700*/  LDL.LU R232, [R1+0x1e44] ;  /* 0x001e440001e87983 */ /* 0x000ea20000300800 */
[----:B------:R-:W-:-:S03]  /*c1710*/  ISETP.GE.AND P1, PT, R16, R197, PT ;  /* 0x000000c51000720c */ /* 0x000fc60003f26270 */
[----:B------:R-:W2:Y:S04]  /*c1720*/  LDL.LU R16, [R1+0xc14] ;  /* 0x000c140001107983 */ /* 0x000ea80000300800 */
[----:B------:R-:W2:Y:S01]  /*c1730*/  LDL.LU R197, [R1+0x414] ;  /* 0x0004140001c57983 */ /* 0x000ea20000300800 */
[----:B------:R-:W-:-:S04]  /*c1740*/  IMAD.WIDE R234, R0, 0x4, R8 ;  /* 0x0000000400ea7825 */ /* 0x000fc800078e0208 */
[----:B------:R-:W-:Y:S01]  /*c1750*/  IMAD.IADD R0, R0, 0x1, R14 ;  /* 0x0000000100007824 */ /* 0x000fe200078e020e */
[----:B---3--:R-:W3:Y:S01]  /*c1760*/  LDC.64 R198, c[0x0][0x228] ;  /* 0x00008a00ffc67b82 */ /* 0x008ee20000000a00 */
[----:B----4-:R4:W-:Y:S01]  /*c1770*/  @P3 STG.E desc[UR60][R234.64], R237 ;  /* 0x000000edea003986 */ /* 0x0109e2000c10193c */
[----:B------:R-:W-:Y:S01]  /*c1780*/  ISETP.LT.AND P3, PT, R13, R244, !P1 ;  /* 0x000000f40d00720c */ /* 0x000fe20004f61270 */
[----:B------:R-:W-:-:S04]  /*c1790*/  IMAD.WIDE R238, R0, 0x4, R6 ;  /* 0x0000000400ee7825 */ /* 0x000fc800078e0206 */
[----:B----4-:R-:W-:-:S04]  /*c17a0*/  IMAD.WIDE R234, R0, 0x4, R2 ;  /* 0x0000000400ea7825 */ /* 0x010fc800078e0202 */
[----:B------:R-:W-:-:S04]  /*c17b0*/  IMAD.WIDE R236, R0, 0x4, R4 ;  /* 0x0000000400ec7825 */ /* 0x000fc800078e0204 */
[----:B------:R-:W-:Y:S01]  /*c17c0*/  IMAD.IADD R244, R0, 0x1, R14 ;  /* 0x0000000100f47824 */ /* 0x000fe200078e020e */
[----:B--2---:R2:W-:Y:S04]  /*c17d0*/  @P5 STG.E desc[UR60][R234.64], R232 ;  /* 0x000000e8ea005986 */ /* 0x0045e8000c10193c */
[----:B------:R4:W-:Y:S01]  /*c17e0*/  @P4 STG.E desc[UR60][R236.64], R245 ;  /* 0x000000f5ec004986 */ /* 0x0009e2000c10193c */
[----:B-1----:R-:W-:-:S03]  /*c17f0*/  ISETP.LT.AND P4, PT, R11, R233, !P1 ;  /* 0x000000e90b00720c */ /* 0x002fc60004f81270 */
[----:B------:R1:W-:Y:S01]  /*c1800*/  @P2 STG.E desc[UR60][R238.64], R246 ;  /* 0x000000f6ee002986 */ /* 0x0003e2000c10193c */
[----:B--2---:R-:W-:-:S04]  /*c1810*/  IMAD.WIDE R234, R0, 0x4, R8 ;  /* 0x0000000400ea7825 */ /* 0x004fc800078e0208 */
[----:B----4-:R-:W-:Y:S01]  /*c1820*/  IMAD.WIDE R236, R244, 0x4, R2 ;  /* 0x00000004f4ec7825 */ /* 0x010fe200078e0202 */
[----:B------:R-:W-:-:S03]  /*c1830*/  IADD3 R0, R10, 0x14, RZ ;  /* 0x000000140a007810 */ /* 0x000fc60007ffe0ff */
[----:B-1----:R-:W-:Y:S01]  /*c1840*/  IMAD.WIDE R238, R244, 0x4, R4 ;  /* 0x00000004f4ee7825 */ /* 0x002fe200078e0204 */
[----:B------:R-:W1:Y:S01]  /*c1850*/  LDC R245, c[0x0][0x228] ;  /* 0x00008a00fff57b82 */ /* 0x000e620000000800 */
[----:B------:R2:W-:Y:S01]  /*c1860*/  @P0 STG.E desc[UR60][R234.64], R252 ;  /* 0x000000fcea000986 */ /* 0x0005e2000c10193c */
[----:B---3--:R-:W-:-:S03]  /*c1870*/  ISETP.GE.AND P0, PT, R0, R199, PT ;  /* 0x000000c70000720c */ /* 0x008fc60003f06270 */
[----:B------:R-:W-:Y:S04]  /*c1880*/  @P4 STG.E desc[UR60][R236.64], R16 ;  /* 0x00000010ec004986 */ /* 0x000fe8000c10193c */
[----:B------:R3:W-:Y:S01]  /*c1890*/  @P3 STG.E desc[UR60][R238.64], R197 ;  /* 0x000000c5ee003986 */ /* 0x0007e2000c10193c */
[----:B------:R-:W4:Y:S08]  /*c18a0*/  LDC R246, c[0x0][0x228] ;  /* 0x00008a00fff67b82 */ /* 0x000f300000000800 */
[----:B------:R-:W4:Y:S08]  /*c18b0*/  LDC.64 R232, c[0x0][0x228] ;  /* 0x00008a00ffe87b82 */ /* 0x000f300000000a00 */
[----:B--2---:R-:W2:Y:S01]  /*c18c0*/  LDC R252, c[0x0][0x228] ;  /* 0x00008a00fffc7b82 */ /* 0x004ea20000000800 */
[----:B------:R-:W4:Y:S04]  /*c18d0*/  LDL.LU R235, [R1+0x424] ;  /* 0x0004240001eb7983 */ /* 0x000f280000300800 */
[----:B------:R-:W4:Y:S04]  /*c18e0*/  LDL.LU R199, [R1+0x1e48] ;  /* 0x001e480001c77983 */ /* 0x000f280000300800 */
[----:B---3--:R-:W3:Y:S01]  /*c18f0*/  LDL.LU R239, [R1+0x24] ;  /* 0x0000240001ef7983 */ /* 0x008ee20000300800 */
[----:B------:R-:W-:-:S02]  /*c1900*/  ISETP.LT.AND P2, PT, R17, R247, !P1 ;  /* 0x000000f71100720c */ /* 0x000fc40004f41270 */
[----:B------:R-:W-:Y:S01]  /*c1910*/  ISETP.LT.AND P1, PT, R15, R196, !P1 ;  /* 0x000000c40f00720c */ /* 0x000fe20004f21270 */
[----:B------:R-:W-:Y:S01]  /*c1920*/  IMAD.WIDE R196, R244, 0x4, R6 ;  /* 0x00000004f4c47825 */ /* 0x000fe200078e0206 */
[----:B------:R-:W3:Y:S01]  /*c1930*/  LDL.LU R238, [R1+0x1418] ;  /* 0x0014180001ee7983 */ /* 0x000ee20000300800 */
[----:B------:R-:W-:Y:S01]  /*c1940*/  IADD3 R0, R10, 0x15, RZ ;  /* 0x000000150a007810 */ /* 0x000fe20007ffe0ff */
[----:B------:R-:W3:Y:S01]  /*c1950*/  LDC R247, c[0x0][0x228] ;  /* 0x00008a00fff77b82 */ /* 0x000ee20000000800 */
[----:B------:R-:W-:-:S07]  /*c1960*/  IMAD.IADD R16, R244, 0x1, R14 ;  /* 0x00000001f4107824 */ /* 0x000fce00078e020e */
[----:B------:R-:W3:Y:S01]  /*c1970*/  LDC R236, c[0x0][0x228] ;  /* 0x00008a00ffec7b82 */ /* 0x000ee20000000800 */
[----:B-1----:R-:W-:-:S07]  /*c1980*/  ISETP.LT.AND P3, PT, R13, R245, !P0 ;  /* 0x000000f50d00720c */ /* 0x002fce0004761270 */
[----:B------:R-:W1:Y:S01]  /*c1990*/  LDC R237, c[0x0][0x228] ;  /* 0x00008a00ffed7b82 */ /* 0x000e620000000800 */
[----:B------:R-:W3:Y:S01]  /*c19a0*/  LDL.LU R245, [R1+0x1c18] ;  /* 0x001c180001f57983 */ /* 0x000ee20000300800 */
[----:B--2---:R-:W-:-:S03]  /*c19b0*/  ISETP.LT.AND P4, PT, R11, R252, !P0 ;  /* 0x000000fc0b00720c */ /* 0x004fc60004781270 */
[----:B----4-:R2:W-:Y:S01]  /*c19c0*/  @P2 STG.E desc[UR60][R196.64], R235 ;  /* 0x000000ebc4002986 */ /* 0x0105e2000c10193c */
[----:B------:R-:W-:-:S03]  /*c19d0*/  ISETP.LT.AND P2, PT, R17, R246, !P0 ;  /* 0x000000f61100720c */ /* 0x000fc60004741270 */
[----:B------:R-:W4:Y:S04]  /*c19e0*/  LDL.LU R246, [R1+0xc18] ;  /* 0x000c180001f67983 */ /* 0x000f280000300800 */
[----:B------:R-:W4:Y:S01]  /*c19f0*/  LDL.LU R252, [R1+0x28] ;  /* 0x0000280001fc7983 */ /* 0x000f220000300800 */
[----:B--2---:R-:W-:-:S04]  /*c1a00*/  IMAD.WIDE R196, R244, 0x4, R8 ;  /* 0x00000004f4c47825 */ /* 0x004fc800078e0208 */
[----:B------:R-:W-:Y:S01]  /*c1a10*/  IMAD.WIDE R234, R16, 0x4, R2 ;  /* 0x0000000410ea7825 */ /* 0x000fe200078e0202 */
[----:B------:R-:W-:Y:S01]  /*c1a20*/  ISETP.LT.AND P0, PT, R15, R198, !P0 ;  /* 0x000000c60f00720c */ /* 0x000fe20004701270 */
[----:B------:R-:W2:Y:S01]  /*c1a30*/  LDC R244, c[0x0][0x228] ;  /* 0x00008a00fff47b82 */ /* 0x000ea20000000800 */
[----:B---3--:R3:W-:Y:S01]  /*c1a40*/  @P1 STG.E desc[UR60][R196.64], R239 ;  /* 0x000000efc4001986 */ /* 0x0087e2000c10193c */
[----:B------:R-:W-:-:S03]  /*c1a50*/  ISETP.GE.AND P1, PT, R0, R233, PT ;  /* 0x000000e90000720c */ /* 0x000fc60003f26270 */
[----:B------:R-:W2:Y:S03]  /*c1a60*/  LDL.LU R233, [R1+0x1018] ;  /* 0x0010180001e97983 */ /* 0x000ea60000300800 */
[----:B---3--:R-:W3:Y:S01]  /*c1a70*/  LDC.64 R196, c[0x0][0x228] ;  /* 0x00008a00ffc47b82 */ /* 0x008ee20000000a00 */
[----:B------:R1:W-:Y:S01]  /*c1a80*/  @P4 STG.E desc[UR60][R234.64], R199 ;  /* 0x000000c7ea004986 */ /* 0x0003e2000c10193c */
[----:B------:R-:W-:Y:S01]  /*c1a90*/  IMAD.IADD R0, R16, 0x1, R14 ;  /* 0x0000000110007824 */ /* 0x000fe200078e020e */
[----:B------:R-:W-:-:S05]  /*c1aa0*/  ISETP.LT.AND P4, PT, R11, R247, !P1 ;  /* 0x000000f70b00720c */ /* 0x000fca0004f81270 */
[----:B------:R-:W4:Y:S01]  /*c1ab0*/  LDC R239, c[0x0][0x228] ;  /* 0x00008a00ffef7b82 */ /* 0x000f220000000800 */
[----:B------:R-:W4:Y:S01]  /*c1ac0*/  LDL.LU R247, [R1+0x428] ;  /* 0x0004280001f77983 */ /* 0x000f220000300800 */
[----:B-1----:R-:W-:-:S04]  /*c1ad0*/  IMAD.WIDE R198, R16, 0x4, R4 ;  /* 0x0000000410c67825 */ /* 0x002fc800078e0204 */
[C---:B------:R-:W-:Y:S01]  /*c1ae0*/  IMAD.WIDE R234, R16.reuse, 0x4, R6 ;  /* 0x0000000410ea7825 */ /* 0x040fe200078e0206 */
[----:B------:R1:W-:Y:S04]  /*c1af0*/  @P3 STG.E desc[UR60][R198.64], R245 ;  /* 0x000000f5c6003986 */ /* 0x0003e8000c10193c */
[----:B------:R1:W-:Y:S02]  /*c1b00*/  @P2 STG.E desc[UR60][R234.64], R238 ;  /* 0x000000eeea002986 */ /* 0x0003e4000c10193c */
[----:B-1----:R-:W-:Y:S01]  /*c1b10*/  IMAD.WIDE R198, R16, 0x4, R8 ;  /* 0x0000000410c67825 */ /* 0x002fe200078e0208 */
[----:B------:R-:W-:Y:S01]  /*c1b20*/  IADD3 R16, R10, 0x16, RZ ;  /* 0x000000160a107810 */ /* 0x000fe20007ffe0ff */
[----:B------:R-:W4:Y:S01]  /*c1b30*/  LDL.LU R245, [R1+0x1e4c] ;  /* 0x001e4c0001f57983 */ /* 0x000f220000300800 */
[----:B------:R-:W-:Y:S01]  /*c1b40*/  ISETP.LT.AND P3, PT, R13, R236, !P1 ;  /* 0x000000ec0d00720c */ /* 0x000fe20004f61270 */
[----:B------:R-:W1:Y:S02]  /*c1b50*/  LDC R238, c[0x0][0x228] ;  /* 0x00008a00ffee7b82 */ /* 0x000e640000000800 */
[----:B--2---:R2:W-:Y:S01]  /*c1b60*/  @P0 STG.E desc[UR60][R198.64], R233 ;  /* 0x000000e9c6000986 */ /* 0x0045e2000c10193c */
[----:B---3--:R-:W-:-:S03]  /*c1b70*/  ISETP.GE.AND P0, PT, R16, R197, PT ;  /* 0x000000c51000720c */ /* 0x008fc60003f06270 */
[----:B------:R-:W3:Y:S01]  /*c1b80*/  LDL.LU R197, [R1+0x418] ;  /* 0x0004180001c57983 */ /* 0x000ee20000300800 */
[----:B------:R-:W-:Y:S02]  /*c1b90*/  ISETP.LT.AND P2, PT, R17, R237, !P1 ;  /* 0x000000ed1100720c */ /* 0x000fe40004f41270 */
[----:B------:R-:W-:Y:S01]  /*c1ba0*/  ISETP.LT.AND P1, PT, R15, R232, !P1 ;  /* 0x000000e80f00720c */ /* 0x000fe20004f21270 */
[----:B------:R-:W-:-:S04]  /*c1bb0*/  IMAD.WIDE R234, R0, 0x4, R2 ;  /* 0x0000000400ea7825 */ /* 0x000fc800078e0202 */
[C---:B------:R-:W-:Y:S01]  /*c1bc0*/  IMAD.WIDE R236, R0.reuse, 0x4, R8 ;  /* 0x0000000400ec7825 */ /* 0x040fe200078e0208 */
[----:B----4-:R4:W-:Y:S01]  /*c1bd0*/  @P4 STG.E desc[UR60][R234.64], R246 ;  /* 0x000000f6ea004986 */ /* 0x0109e2000c10193c */
[----:B--2---:R-:W2:Y:S02]  /*c1be0*/  LDC.64 R198, c[0x0][0x228] ;  /* 0x00008a00ffc67b82 */ /* 0x004ea40000000a00 */
[----:B------:R-:W-:-:S04]  /*c1bf0*/  IMAD.WIDE R232, R0, 0x4, R4 ;  /* 0x0000000400e87825 */ /* 0x000fc800078e0204 */
[----:B----4-:R-:W-:-:S04]  /*c1c00*/  IMAD.WIDE R234, R0, 0x4, R6 ;  /* 0x0000000400ea7825 */ /* 0x010fc800078e0206 */
[----:B------:R-:W-:Y:S01]  /*c1c10*/  IMAD.IADD R0, R0, 0x1, R14 ;  /* 0x0000000100007824 */ /* 0x000fe200078e020e */
[----:B------:R-:W-:Y:S01]  /*c1c20*/  IADD3 R16, R10, 0x17, RZ ;  /* 0x000000170a107810 */ /* 0x000fe20007ffe0ff */
[----:B------:R-:W4:Y:S01]  /*c1c30*/  LDC R246, c[0x0][0x228] ;  /* 0x00008a00fff67b82 */ /* 0x000f220000000800 */
[----:B---3--:R3:W-:Y:S04]  /*c1c40*/  @P3 STG.E desc[UR60][R232.64], R197 ;  /* 0x000000c5e8003986 */ /* 0x0087e8000c10193c */
[----:B------:R1:W-:Y:S04]  /*c1c50*/  @P2 STG.E desc[UR60][R234.64], R247 ;  /* 0x000000f7ea002986 */ /* 0x0003e8000c10193c */
[----:B------:R2:W-:Y:S01]  /*c1c60*/  @P1 STG.E desc[UR60][R236.64], R252 ;  /* 0x000000fcec001986 */ /* 0x0005e2000c10193c */
[----:B------:R-:W-:-:S02]  /*c1c70*/  ISETP.LT.AND P1, PT, R11, R239, !P0 ;  /* 0x000000ef0b00720c */ /* 0x000fc40004721270 */
[----:B------:R-:W-:Y:S01]  /*c1c80*/  ISETP.LT.AND P3, PT, R13, R244, !P0 ;  /* 0x000000f40d00720c */ /* 0x000fe20004761270 */
[----:B---3--:R-:W3:Y:S01]  /*c1c90*/  LDC.64 R232, c[0x0][0x228] ;  /* 0x00008a00ffe87b82 */ /* 0x008ee20000000a00 */
[----:B-1----:R-:W-:Y:S01]  /*c1ca0*/  IMAD.WIDE R234, R0, 0x4, R2 ;  /* 0x0000000400ea7825 */ /* 0x002fe200078e0202 */
[----:B------:R-:W3:Y:S04]  /*c1cb0*/  LDL.LU R247, [R1+0xc1c] ;  /* 0x000c1c0001f77983 */ /* 0x000ee80000300800 */
[----:B--2---:R-:W2:Y:S04]  /*c1cc0*/  LDL.LU R252, [R1+0x41c] ;  /* 0x00041c0001fc7983 */ /* 0x004ea80000300800 */
[----:B------:R-:W3:Y:S01]  /*c1cd0*/  LDL.LU R244, [R1+0x101c] ;  /* 0x00101c0001f47983 */ /* 0x000ee20000300800 */
[----:B------:R-:W-:-:S03]  /*c1ce0*/  ISETP.LT.AND P2, PT, R15, R196, !P0 ;  /* 0x000000c40f00720c */ /* 0x000fc60004741270 */
[----:B------:R1:W-:Y:S01]  /*c1cf0*/  @P1 STG.E desc[UR60][R234.64], R245 ;  /* 0x000000f5ea001986 */ /* 0x0003e2000c10193c */
[----:B------:R-:W-:-:S03]  /*c1d00*/  ISETP.GE.AND P1, PT, R16, R199, PT ;  /* 0x000000c71000720c */ /* 0x000fc60003f26270 */
[----:B------:R-:W2:Y:S04]  /*c1d10*/  LDL.LU R16, [R1+0x1c1c] ;  /* 0x001c1c0001107983 */ /* 0x000ea80000300800 */
[----:B------:R-:W3:Y:S01]  /*c1d20*/  LDL.LU R199, [R1+0x141c] ;  /* 0x00141c0001c77983 */ /* 0x000ee20000300800 */
[----:B------:R-:W3:Y:S08]  /*c1d30*/  LDC R236, c[0x0][0x228] ;  /* 0x00008a00ffec7b82 */ /* 0x000ef00000000800 */
[----:B------:R-:W3:Y:S08]  /*c1d40*/  LDC R239, c[0x0][0x228] ;  /* 0x00008a00ffef7b82 */ /* 0x000ef00000000800 */
[----:B-1----:R-:W1:Y:S01]  /*c1d50*/  LDC R245, c[0x0][0x228] ;  /* 0x00008a00fff57b82 */ /* 0x002e620000000800 */
[----:B------:R-:W-:Y:S01]  /*c1d60*/  IMAD.WIDE R196, R0, 0x4, R4 ;  /* 0x0000000400c47825 */ /* 0x000fe200078e0204 */
[----:B------:R-:W-:-:S06]  /*c1d70*/  ISETP.LT.AND P0, PT, R17, R238, !P0 ;  /* 0x000000ee1100720c */ /* 0x000fcc0004701270 */
[----:B------:R-:W3:Y:S01]  /*c1d80*/  LDC R237, c[0x0][0x228] ;  /* 0x00008a00ffed7b82 */ /* 0x000ee20000000800 */
[----:B------:R-:W-:Y:S01]  /*c1d90*/  IMAD.WIDE R234, R0, 0x4, R6 ;  /* 0x0000000400ea7825 */ /* 0x000fe200078e0206 */
[----:B----4-:R-:W-:-:S06]  /*c1da0*/  ISETP.LT.AND P4, PT, R13, R246, !P1 ;  /* 0x000000f60d00720c */ /* 0x010fcc0004f81270 */
[----:B------:R-:W4:Y:S08]  /*c1db0*/  LDC R238, c[0x0][0x228] ;  /* 0x00008a00ffee7b82 */ /* 0x000f300000000800 */
[----:B------:R-:W4:Y:S01]  /*c1dc0*/  LDC R246, c[0x0][0x228] ;  /* 0x00008a00fff67b82 */ /* 0x000f220000000800 */
[----:B--2---:R2:W-:Y:S01]  /*c1dd0*/  @P3 STG.E desc[UR60][R196.64], R16 ;  /* 0x00000010c4003986 */ /* 0x0045e2000c10193c */
[----:B-1----:R-:W-:-:S03]  /*c1de0*/  ISETP.LT.AND P3, PT, R11, R245, !P1 ;  /* 0x000000f50b00720c */ /* 0x002fc60004f61270 */
[----:B------:R-:W4:Y:S04]  /*c1df0*/  LDL.LU R245, [R1+0x42c] ;  /* 0x00042c0001f57983 */ /* 0x000f280000300800 */
[----:B---3--:R1:W-:Y:S01]  /*c1e00*/  @P0 STG.E desc[UR60][R234.64], R199 ;  /* 0x000000c7ea000986 */ /* 0x0083e2000c10193c */
[----:B--2---:R-:W-:-:S04]  /*c1e10*/  IMAD.WIDE R196, R0, 0x4, R8 ;  /* 0x0000000400c47825 */ /* 0x004fc800078e0208 */
[----:B------:R-:W-:Y:S01]  /*c1e20*/  IMAD.IADD R0, R0, 0x1, R14 ;  /* 0x0000000100007824 */ /* 0x000fe200078e020e */
[----:B------:R-:W-:Y:S01]  /*c1e30*/  IADD3 R16, R10, 0x18, RZ ;  /* 0x000000180a107810 */ /* 0x000fe20007ffe0ff */
[----:B------:R2:W-:Y:S01]  /*c1e40*/  @P2 STG.E desc[UR60][R196.64], R244 ;  /* 0x000000f4c4002986 */ /* 0x0005e2000c10193c */
[----:B------:R-:W-:Y:S02]  /*c1e50*/  ISETP.LT.AND P2, PT, R15, R198, !P1 ;  /* 0x000000c60f00720c */ /* 0x000fe40004f41270 */
[----:B------:R-:W-:Y:S01]  /*c1e60*/  ISETP.LT.AND P1, PT, R17, R236, !P1 ;  /* 0x000000ec1100720c */ /* 0x000fe20004f21270 */
[----:B-1----:R-:W-:Y:S01]  /*c1e70*/  IMAD.WIDE R198, R0, 0x4, R2 ;  /* 0x0000000400c67825 */ /* 0x002fe200078e0202 */
[----:B------:R-:W-:-:S03]  /*c1e80*/  ISETP.GE.AND P0, PT, R16, R233, PT ;  /* 0x000000e91000720c */ /* 0x000fc60003f06270 */
[C---:B------:R-:W-:Y:S01]  /*c1e90*/  IMAD.WIDE R234, R0.reuse, 0x4, R4 ;  /* 0x0000000400ea7825 */ /* 0x040fe200078e0204 */
[----:B------:R1:W-:Y:S01]  /*c1ea0*/  @P3 STG.E desc[UR60][R198.64], R247 ;  /* 0x000000f7c6003986 */ /* 0x0003e2000c10193c */
[----:B------:R-:W-:Y:S02]  /*c1eb0*/  ISETP.LT.AND P3, PT, R15, R232, !P0 ;  /* 0x000000e80f00720c */ /* 0x000fe40004761270 */
[C---:B------:R-:W-:Y:S01]  /*c1ec0*/  IMAD.WIDE R232, R0.reuse, 0x4, R6 ;  /* 0x0000000400e87825 */ /* 0x040fe200078e0206 */
[----:B------:R3:W-:Y:S01]  /*c1ed0*/  @P4 STG.E desc[UR60][R234.64], R252 ;  /* 0x000000fcea004986 */ /* 0x0007e2000c10193c */
[----:B------:R-:W-:Y:S01]  /*c1ee0*/  IADD3 R16, R0, R14, RZ ;  /* 0x0000000e00107210 */ /* 0x000fe20007ffe0ff */
[----:B--2---:R-:W2:Y:S01]  /*c1ef0*/  LDC.64 R196, c[0x0][0x228] ;  /* 0x00008a00ffc47b82 */ /* 0x004ea20000000a00 */
[----:B----4-:R-:W-:-:S07]  /*c1f00*/  ISETP.LT.AND P5, PT, R13, R238, !P0 ;  /* 0x000000ee0d00720c */ /* 0x010fce00047a1270 */
[----:B-1----:R-:W1:Y:S08]  /*c1f10*/  LDC.64 R198, c[0x0][0x228] ;  /* 0x00008a00ffc67b82 */ /* 0x002e700000000a00 */
[----:B------:R-:W4:Y:S08]  /*c1f20*/  LDC R244, c[0x0][0x228] ;  /* 0x00008a00fff47b82 */ /* 0x000f300000000800 */
[----:B------:R-:W1:Y:S01]  /*c1f30*/  LDC R247, c[0x0][0x228] ;  /* 0x00008a00fff77b82 */ /* 0x000e620000000800 */
[----:B---3--:R-:W3:Y:S01]  /*c1f40*/  LDL.LU R252, [R1+0xc20] ;  /* 0x000c200001fc7983 */ /* 0x008ee20000300800 */
[----:B------:R-:W-:-:S03]  /*c1f50*/  IMAD.WIDE R234, R0, 0x4, R8 ;  /* 0x0000000400ea7825 */ /* 0x000fc600078e0208 */
[----:B------:R-:W3:Y:S04]  /*c1f60*/  LDL.LU R0, [R1+0x1820] ;  /* 0x0018200001007983 */ /* 0x000ee80000300800 */
[----:B------:R2:W-:Y:S04]  /*c1f70*/  @P1 STG.E desc[UR60][R232.64], R245 ;  /* 0x000000f5e8001986 */ /* 0x0005e8000c10193c */
[----:B--2---:R-:W2:Y:S01]  /*c1f80*/  LDL.LU R232, [R1+0x2c] ;  /* 0x00002c0001e87983 */ /* 0x004ea20000300800 */
[----:B------:R-:W-:-:S03]  /*c1f90*/  VIADD R238, R10, 0x19 ;  /* 0x000000190aee7836 */ /* 0x000fc60000000000 */
[----:B------:R-:W4:Y:S01]  /*c1fa0*/  LDL.LU R233, [R1+0x1420] ;  /* 0x0014200001e97983 */ /* 0x000f220000300800 */
[----:B------:R-:W1:Y:S01]  /*c1fb0*/  LDC R245, c[0x0][0x228] ;  /* 0x00008a00fff57b82 */ /* 0x000e620000000800 */
[----:B------:R-:W-:Y:S02]  /*c1fc0*/  ISETP.LT.AND P4, PT, R17, R239, !P0 ;  /* 0x000000ef1100720c */ /* 0x000fe40004781270 */
[----:B------:R-:W-:-:S05]  /*c1fd0*/  ISETP.LT.AND P0, PT, R11, R237, !P0 ;  /* 0x000000ed0b00720c */ /* 0x000fca0004701270 */
[----:B------:R-:W3:Y:S01]  /*c1fe0*/  LDC R239, c[0x0][0x228] ;  /* 0x00008a00ffef7b82 */ /* 0x000ee20000000800 */
[----:B------:R-:W-:Y:S01]  /*c1ff0*/  IMAD.WIDE R236, R16, 0x4, R2 ;  /* 0x0000000410ec7825 */ /* 0x000fe200078e0202 */
[----:B--2---:R2:W-:Y:S01]  /*c2000*/  @P2 STG.E desc[UR60][R234.64], R232 ;  /* 0x000000e8ea002986 */ /* 0x0045e2000c10193c */
[----:B------:R-:W-:-:S03]  /*c2010*/  ISETP.GE.AND P2, PT, R238, R197, PT ;  /* 0x000000c5ee00720c */ /* 0x000fc60003f46270 */
[----:B------:R-:W3:Y:S04]  /*c2020*/  LDL.LU R238, [R1+0x1c20] ;  /* 0x001c200001ee7983 */ /* 0x000ee80000300800 */
[----:B------:R-:W3:Y:S01]  /*c2030*/  LDL.LU R197, [R1+0x1020] ;  /* 0x0010200001c57983 */ /* 0x000ee20000300800 */
[----:B-1----:R-:W-:Y:S02]  /*c2040*/  ISETP.LT.AND P1, PT, R11, R245, !P2 ;  /* 0x000000f50b00720c */ /* 0x002fe40005721270 */
[----:B------:R-:W1:Y:S01]  /*c2050*/  LDC R245, c[0x0][0x22c] ;  /* 0x00008b00fff57b82 */ /* 0x000e620000000800 */
[----:B----4-:R4:W-:Y:S01]  /*c2060*/  @P0 STG.E desc[UR60][R236.64], R233 ;  /* 0x000000e9ec000986 */ /* 0x0109e2000c10193c */
[----:B--2---:R-:W-:-:S04]  /*c2070*/  IMAD.WIDE R234, R16, 0x4, R6 ;  /* 0x0000000410ea7825 */ /* 0x004fc800078e0206 */
[----:B----4-:R-:W-:-:S04]  /*c2080*/  IMAD.WIDE R232, R16, 0x4, R4 ;  /* 0x0000000410e87825 */ /* 0x010fc800078e0204 */
[----:B------:R-:W-:Y:S01]  /*c2090*/  IMAD.WIDE R236, R16, 0x4, R8 ;  /* 0x0000000410ec7825 */ /* 0x000fe200078e0208 */
[----:B------:R-:W-:Y:S02]  /*c20a0*/  ISETP.LT.AND P6, PT, R17, R244, !P2 ;  /* 0x000000f41100720c */ /* 0x000fe400057c1270 */
[----:B------:R-:W2:Y:S01]  /*c20b0*/  LDC R244, c[0x0][0x228] ;  /* 0x00008a00fff47b82 */ /* 0x000ea20000000800 */
[----:B---3--:R3:W-:Y:S04]  /*c20c0*/  @P5 STG.E desc[UR60][R232.64], R238 ;  /* 0x000000eee8005986 */ /* 0x0087e8000c10193c */
[----:B------:R4:W-:Y:S01]  /*c20d0*/  @P4 STG.E desc[UR60][R234.64], R0 ;  /* 0x00000000ea004986 */ /* 0x0009e2000c10193c */
[----:B------:R-:W-:-:S03]  /*c20e0*/  ISETP.LT.AND P5, PT, R15, R196, !P2 ;  /* 0x000000c40f00720c */ /* 0x000fc600057a1270 */
[----:B------:R1:W-:Y:S01]  /*c20f0*/  @P3 STG.E desc[UR60][R236.64], R197 ;  /* 0x000000c5ec003986 */ /* 0x0003e2000c10193c */
[----:B------:R-:W-:Y:S01]  /*c2100*/  ISETP.LT.AND P2, PT, R13, R239, !P2 ;  /* 0x000000ef0d00720c */ /* 0x000fe20005741270 */
[----:B---3--:R-:W3:Y:S01]  /*c2110*/  LDC R238, c[0x0][0x228] ;  /* 0x00008a00ffee7b82 */ /* 0x008ee20000000800 */
[----:B----4-:R-:W-:Y:S01]  /*c2120*/  IMAD.IADD R0, R16, 0x1, R14 ;  /* 0x0000000110007824 */ /* 0x010fe200078e020e */
[----:B------:R-:W-:-:S06]  /*c2130*/  IADD3 R16, R10, 0x1a, RZ ;  /* 0x0000001a0a107810 */ /* 0x000fcc0007ffe0ff */
[----:B-1----:R-:W1:Y:S01]  /*c2140*/  LDC.64 R196, c[0x0][0x228] ;  /* 0x00008a00ffc47b82 */ /* 0x002e620000000a00 */
[----:B------:R-:W-:Y:S01]  /*c2150*/  IMAD.WIDE R232, R0, 0x4, R2 ;  /* 0x0000000400e87825 */ /* 0x000fe200078e0202 */
[----:B------:R-:W-:-:S03]  /*c2160*/  ISETP.GE.AND P0, PT, R16, R199, PT ;  /* 0x000000c71000720c */ /* 0x000fc60003f06270 */
[----:B------:R-:W-:Y:S01]  /*c2170*/  VIADD R16, R10, 0x182 ;  /* 0x000001820a107836 */ /* 0x000fe20000000000 */
[----:B------:R-:W4:Y:S04]  /*c2180*/  LDL.LU R199, [R1+0x30] ;  /* 0x0000300001c77983 */ /* 0x000f280000300800 */
[----:B------:R-:W2:Y:S04]  /*c2190*/  LDL.LU R239, [R1+0x1c24] ;  /* 0x001c240001ef7983 */ /* 0x000ea80000300800 */
[----:B------:R3:W-:Y:S01]  /*c21a0*/  @P1 STG.E desc[UR60][R232.64], R252 ;  /* 0x000000fce8001986 */ /* 0x0007e2000c10193c */
[----:B------:R-:W-:-:S03]  /*c21b0*/  ISETP.LT.AND P4, PT, R11, R246, !P0 ;  /* 0x000000f60b00720c */ /* 0x000fc60004781270 */
[----:B------:R-:W2:Y:S01]  /*c21c0*/  LDL.LU R246, [R1+0x1424] ;  /* 0x0014240001f67983 */ /* 0x000ea20000300800 */
[----:B------:R-:W-:-:S03]  /*c21d0*/  ISETP.GE.AND P1, PT, R16, R245, PT ;  /* 0x000000f51000720c */ /* 0x000fc60003f26270 */
[----:B------:R-:W4:Y:S04]  /*c21e0*/  LDL.LU R16, [R1+0x820] ;  /* 0x0008200001107983 */ /* 0x000f280000300800 */
[----:B------:R-:W2:Y:S01]  /*c21f0*/  LDL.LU R245, [R1+0x430] ;  /* 0x0004300001f57983 */ /* 0x000ea20000300800 */
[----:B------:R-:W-:Y:S02]  /*c2200*/  ISETP.LT.AND P3, PT, R13, R247, !P0 ;  /* 0x000000f70d00720c */ /* 0x000fe40004761270 */
[----:B------:R-:W1:Y:S01]  /*c2210*/  LDC R247, c[0x0][0x228] ;  /* 0x00008a00fff77b82 */ /* 0x000e620000000800 */
[----:B------:R-:W-:-:S04]  /*c2220*/  IMAD.WIDE R234, R0, 0x4, R6 ;  /* 0x0000000400ea7825 */ /* 0x000fc800078e0206 */
[----:B---3--:R-:W-:-:S04]  /*c2230*/  IMAD.WIDE R232, R0, 0x4, R4 ;  /* 0x0000000400e87825 */ /* 0x008fc800078e0204 */
[C---:B------:R-:W-:Y:S01]  /*c2240*/  IMAD.WIDE R236, R0.reuse, 0x4, R8 ;  /* 0x0000000400ec7825 */ /* 0x040fe200078e0208 */
[----:B------:R-:W-:Y:S01]  /*c2250*/  IADD3 R0, R0, R14, RZ ;  /* 0x0000000e00007210 */ /* 0x000fe20007ffe0ff */
[----:B------:R-:W3:Y:S01]  /*c2260*/  LDC R252, c[0x0][0x228] ;  /* 0x00008a00fffc7b82 */ /* 0x000ee20000000800 */
[----:B----4-:R4:W-:Y:S04]  /*c2270*/  @P2 STG.E desc[UR60][R232.64], R16 ;  /* 0x00000010e8002986 */ /* 0x0109e8000c10193c */
[----:B--2---:R-:W-:Y:S04]  /*c2280*/  @P6 STG.E desc[UR60][R234.64], R245 ;  /* 0x000000f5ea006986 */ /* 0x004fe8000c10193c */
[----:B------:R2:W-:Y:S01]  /*c2290*/  @P5 STG.E desc[UR60][R236.64], R199 ;  /* 0x000000c7ec005986 */ /* 0x0005e2000c10193c */
[----:B------:R-:W-:-:S02]  /*c22a0*/  ISETP.LT.AND P2, PT, R15, R198, !P0 ;  /* 0x000000c60f00720c */ /* 0x000fc40004741270 */
[----:B------:R-:W-:Y:S01]  /*c22b0*/  ISETP.LT.AND P0, PT, R17, R238, !P0 ;  /* 0x000000ee1100720c */ /* 0x000fe20004701270 */
[----:B----4-:R-:W-:Y:S02]  /*c22c0*/  VIADD R16, R10, 0x1b ;  /* 0x0000001b0a107836 */ /* 0x010fe40000000000 */
[----:B------:R-:W-:-:S04]  /*c22d0*/  IMAD.WIDE R232, R0, 0x4, R2 ;  /* 0x0000000400e87825 */ /* 0x000fc800078e0202 */
[----:B--2---:R-:W-:Y:S01]  /*c22e0*/  IMAD.WIDE R198, R0, 0x4, R4 ;  /* 0x0000000400c67825 */ /* 0x004fe200078e0204 */
[----:B------:R-:W2:Y:S04]  /*c22f0*/  LDL.LU R236, [R1+0x1824] ;  /* 0x0018240001ec7983 */ /* 0x000ea80000300800 */
[----:B------:R-:W4:Y:S01]  /*c2300*/  LDL.LU R237, [R1+0x1024] ;  /* 0x0010240001ed7983 */ /* 0x000f220000300800 */
[----:B-1----:R-:W-:-:S03]  /*c2310*/  ISETP.GE.AND P6, PT, R16, R197, PT ;  /* 0x000000c51000720c */ /* 0x002fc60003fc6270 */
[----:B------:R1:W-:Y:S04]  /*c2320*/  @P4 STG.E desc[UR60][R232.64], R246 ;  /* 0x000000f6e8004986 */ /* 0x0003e8000c10193c */
[----:B------:R3:W-:Y:S04]  /*c2330*/  @P3 STG.E desc[UR60][R198.64], R239 ;  /* 0x000000efc6003986 */ /* 0x0007e8000c10193c */
[----:B------:R-:W4:Y:S01]  /*c2340*/  LDL.LU R238, [R1+0x434] ;  /* 0x0004340001ee7983 */ /* 0x000f220000300800 */
[----:B------:R-:W-:Y:S02]  /*c2350*/  ISETP.LT.AND P3, PT, R11, R244, !P6 ;  /* 0x000000f40b00720c */ /* 0x000fe40007761270 */
[----:B------:R-:W-:Y:S01]  /*c2360*/  ISETP.LT.AND P4, PT, R13, R247, !P6 ;  /* 0x000000f70d00720c */ /* 0x000fe20007781270 */
[----:B------:R-:W4:Y:S04]  /*c2370*/  LDL.LU R244, [R1+0x824] ;  /* 0x0008240001f47983 */ /* 0x000f280000300800 */
[----:B------:R-:W4:Y:S01]  /*c2380*/  LDL.LU R247, [R1+0xc24] ;  /* 0x000c240001f77983 */ /* 0x000f220000300800 */
[----:B------:R-:W4:Y:S08]  /*c2390*/  LDC R245, c[0x0][0x228] ;  /* 0x00008a00fff57b82 */ /* 0x000f300000000800 */
[----:B-1----:R-:W1:Y:S08]  /*c23a0*/  LDC.64 R232, c[0x0][0x228] ;  /* 0x00008a00ffe87b82 */ /* 0x002e700000000a00 */
[----:B---3--:R-:W3:Y:S08]  /*c23b0*/  LDC R239, c[0x0][0x228] ;  /* 0x00008a00ffef7b82 */ /* 0x008ef00000000800 */
[----:B------:R-:W3:Y:S01]  /*c23c0*/  LDC R246, c[0x0][0x228] ;  /* 0x00008a00fff67b82 */ /* 0x000ee20000000800 */
[----:B------:R-:W-:-:S04]  /*c23d0*/  IMAD.WIDE R234, R0, 0x4, R8 ;  /* 0x0000000400ea7825 */ /* 0x000fc800078e0208 */
[C---:B------:R-:W-:Y:S01]  /*c23e0*/  IMAD.WIDE R198, R0.reuse, 0x4, R6 ;  /* 0x0000000400c67825 */ /* 0x040fe200078e0206 */
[----:B------:R-:W-:Y:S02]  /*c23f0*/  IADD3 R0, R0, R14, RZ ;  /* 0x0000000e00007210 */ /* 0x000fe40007ffe0ff */
[----:B------:R-:W-:Y:S01]  /*c2400*/  ISETP.LT.AND P5, PT, R17, R252, !P6 ;  /* 0x000000fc1100720c */ /* 0x000fe200077a1270 */
[----:B------:R-:W-:Y:S01]  /*c2410*/  VIADD R16, R10, 0x1c ;  /* 0x0000001c0a107836 */ /* 0x000fe20000000000 */
[----:B------:R-:W3:Y:S01]  /*c2420*/  LDC R252, c[0x0][0x228] ;  /* 0x00008a00fffc7b82 */ /* 0x000ee20000000800 */
[----:B--2---:R2:W-:Y:S04]  /*c2430*/  @P0 STG.E desc[UR60][R198.64], R236 ;  /* 0x000000ecc6000986 */ /* 0x0045e8000c10193c */
[----:B----4-:R4:W-:Y:S01]  /*c2440*/  @P2 STG.E desc[UR60][R234.64], R237 ;  /* 0x000000edea002986 */ /* 0x0109e2000c10193c */
[----:B-1----:R-:W-:Y:S01]  /*c2450*/  ISETP.GE.AND P2, PT, R16, R233, PT ;  /* 0x000000e91000720c */ /* 0x002fe20003f46270 */
[----:B--2---:R-:W-:-:S04]  /*c2460*/  IMAD.WIDE R198, R0, 0x4, R2 ;  /* 0x0000000400c67825 */ /* 0x004fc800078e0202 */
[----:B----4-:R-:W-:-:S04]  /*c2470*/  IMAD.WIDE R234, R0, 0x4, R4 ;  /* 0x0000000400ea7825 */ /* 0x010fc800078e0204 */
[----:B------:R-:W-:Y:S01]  /*c2480*/  IMAD.WIDE R236, R0, 0x4, R6 ;  /* 0x0000000400ec7825 */ /* 0x000fe200078e0206 */
[----:B------:R-:W-:Y:S04]  /*c2490*/  @P3 STG.E desc[UR60][R198.64], R247 ;  /* 0x000000f7c6003986 */ /* 0x000fe8000c10193c */
[----:B------:R1:W-:Y:S01]  /*c24a0*/  @P4 STG.E desc[UR60][R234.64], R244 ;  /* 0x000000f4ea004986 */ /* 0x0003e2000c10193c */
[----:B---3--:R-:W-:-:S03]  /*c24b0*/  ISETP.LT.AND P3, PT, R11, R239, !P2 ;  /* 0x000000ef0b00720c */ /* 0x008fc60005761270 */
[----:B------:R2:W-:Y:S01]  /*c24c0*/  @P5 STG.E desc[UR60][R236.64], R238 ;  /* 0x000000eeec005986 */ /* 0x0005e2000c10193c */
        /* <DEDUP_REMOVED lines=11> */
[C---:B------:R-:W-:Y:S01]  /*c2580*/  IMAD.WIDE R198, R0.reuse, 0x4, R8 ;  /* 0x0000000400c67825 */ /* 0x040fe200078e0208 */
[----:B------:R-:W-:-:S03]  /*c2590*/  IADD3 R0, R0, R14, RZ ;  /* 0x0000000e00007210 */ /* 0x000fc60007ffe0ff */
[----:B------:R-:W-:Y:S02]  /*c25a0*/  VIADD R16, R10, 0x1d ;  /* 0x0000001d0a107836 */ /* 0x000fe40000000000 */
[C---:B------:R-:W-:Y:S01]  /*c25b0*/  IMAD.WIDE R236, R0.reuse, 0x4, R6 ;  /* 0x0000000400ec7825 */ /* 0x040fe200078e0206 */
[----:B---3--:R3:W-:Y:S01]  /*c25c0*/  @P0 STG.E desc[UR60][R198.64], R235 ;  /* 0x000000ebc6000986 */ /* 0x0087e2000c10193c */
[----:B------:R-:W-:Y:S02]  /*c25d0*/  ISETP.LT.AND P0, PT, R15, R232, !P2 ;  /* 0x000000e80f00720c */ /* 0x000fe40005701270 */
[----:B------:R-:W-:Y:S01]  /*c25e0*/  IMAD.WIDE R232, R0, 0x4, R2 ;  /* 0x0000000400e87825 */ /* 0x000fe200078e0202 */
[----:B-1----:R-:W-:-:S04]  /*c25f0*/  ISETP.GE.AND P2, PT, R16, R197, PT ;  /* 0x000000c51000720c */ /* 0x002fc80003f46270 */
[----:B----4-:R1:W-:Y:S01]  /*c2600*/  @P3 STG.E desc[UR60][R232.64], R246 ;  /* 0x000000f6e8003986 */ /* 0x0103e2000c10193c */
[C---:B---3--:R-:W-:Y:S01]  /*c2610*/  IMAD.WIDE R234, R0.reuse, 0x4, R4 ;  /* 0x0000000400ea7825 */ /* 0x048fe200078e0204 */
[----:B------:R-:W-:Y:S02]  /*c2620*/  ISETP.LT.AND P6, PT, R11, R252, !P2 ;  /* 0x000000fc0b00720c */ /* 0x000fe400057c1270 */
[----:B--2---:R-:W-:Y:S01]  /*c2630*/  ISETP.LT.AND P3, PT, R17, R238, !P2 ;  /* 0x000000ee1100720c */ /* 0x004fe20005761270 */
[----:B------:R-:W2:Y:S04]  /*c2640*/  LDL.LU R252, [R1+0x142c] ;  /* 0x00142c0001fc7983 */ /* 0x000ea80000300800 */
[----:B------:R3:W-:Y:S01]  /*c2650*/  @P4 STG.E desc[UR60][R234.64], R245 ;  /* 0x000000f5ea004986 */ /* 0x0007e2000c10193c */
[----:B------:R-:W4:Y:S01]  /*c2660*/  LDC.64 R198, c[0x0][0x228] ;  /* 0x00008a00ffc67b82 */ /* 0x000f220000000a00 */
[C---:B------:R-:W-:Y:S01]  /*c2670*/  IADD3 R16, R0.reuse, R14, RZ ;  /* 0x0000000e00107210 */ /* 0x040fe20007ffe0ff */
[----:B-1----:R-:W-:Y:S01]  /*c2680*/  IMAD.WIDE R232, R0, 0x4, R8 ;  /* 0x0000000400e87825 */ /* 0x002fe200078e0208 */
[----:B------:R-:W-:Y:S01]  /*c2690*/  ISETP.LT.AND P4, PT, R13, R244, !P2 ;  /* 0x000000f40d00720c */ /* 0x000fe20005781270 */
[----:B------:R1:W-:Y:S04]  /*c26a0*/  @P5 STG.E desc[UR60][R236.64], R239 ;  /* 0x000000efec005986 */ /* 0x0003e8000c10193c */
[----:B------:R-:W2:Y:S04]  /*c26b0*/  LDL.LU R244, [R1+0x1c2c] ;  /* 0x001c2c0001f47983 */ /* 0x000ea80000300800 */
[----:B------:R-:W2:Y:S04]  /*c26c0*/  LDL.LU R238, [R1+0x438] ;  /* 0x0004380001ee7983 */ /* 0x000ea80000300800 */
[----:B------:R1:W-:Y:S01]  /*c26d0*/  @P0 STG.E desc[UR60][R232.64], R247 ;  /* 0x000000f7e8000986 */ /* 0x0003e2000c10193c */
[----:B------:R-:W2:Y:S08]  /*c26e0*/  LDC R246, c[0x0][0x228] ;  /* 0x00008a00fff67b82 */ /* 0x000eb00000000800 */
[----:B---3--:R-:W3:Y:S01]  /*c26f0*/  LDC R245, c[0x0][0x228] ;  /* 0x00008a00fff57b82 */ /* 0x008ee20000000800 */
[----:B------:R-:W-:-:S04]  /*c2700*/  IMAD.WIDE R234, R16, 0x4, R2 ;  /* 0x0000000410ea7825 */ /* 0x000fc800078e0202 */
[----:B------:R-:W-:-:S03]  /*c2710*/  VIADD R0, R10, 0x1e ;  /* 0x0000001e0a007836 */ /* 0x000fc60000000000 */
[----:B-1----:R-:W1:Y:S01]  /*c2720*/  LDC R239, c[0x0][0x228] ;  /* 0x00008a00ffef7b82 */ /* 0x002e620000000800 */
[----:B------:R-:W-:-:S07]  /*c2730*/  ISETP.LT.AND P5, PT, R15, R196, !P2 ;  /* 0x000000c40f00720c */ /* 0x000fce00057a1270 */
[----:B------:R-:W3:Y:S01]  /*c2740*/  LDC.64 R196, c[0x0][0x228] ;  /* 0x00008a00ffc47b82 */ /* 0x000ee20000000a00 */
[----:B------:R-:W-:-:S07]  /*c2750*/  IMAD.WIDE R236, R16, 0x4, R4 ;  /* 0x0000000410ec7825 */ /* 0x000fce00078e0204 */
[----:B------:R-:W1:Y:S01]  /*c2760*/  LDC R247, c[0x0][0x228] ;  /* 0x00008a00fff77b82 */ /* 0x000e620000000800 */
[----:B------:R-:W3:Y:S01]  /*c2770*/  LDL.LU R233, [R1+0xc28] ;  /* 0x000c280001e97983 */ /* 0x000ee20000300800 */
[----:B----4-:R-:W-:-:S03]  /*c2780*/  ISETP.GE.AND P2, PT, R0, R199, PT ;  /* 0x000000c70000720c */ /* 0x010fc60003f46270 */
[----:B---3--:R3:W-:Y:S04]  /*c2790*/  @P6 STG.E desc[UR60][R234.64], R233 ;  /* 0x000000e9ea006986 */ /* 0x0087e8000c10193c */
[----:B---3--:R-:W3:Y:S04]  /*c27a0*/  LDL.LU R235, [R1+0x828] ;  /* 0x0008280001eb7983 */ /* 0x008ee80000300800 */
[----:B------:R-:W4:Y:S01]  /*c27b0*/  LDL.LU R199, [R1+0x38] ;  /* 0x0000380001c77983 */ /* 0x000f220000300800 */
[C---:B------:R-:W-:Y:S01]  /*c27c0*/  IMAD.WIDE R232, R16.reuse, 0x4, R6 ;  /* 0x0000000410e87825 */ /* 0x040fe200078e0206 */
[----:B------:R-:W-:-:S02]  /*c27d0*/  IADD3 R0, R16, R14, RZ ;  /* 0x0000000e10007210 */ /* 0x000fc40007ffe0ff */
[----:B---3--:R3:W-:Y:S04]  /*c27e0*/  @P4 STG.E desc[UR60][R236.64], R235 ;  /* 0x000000ebec004986 */ /* 0x0087e8000c10193c */
[----:B--2---:R2:W-:Y:S01]  /*c27f0*/  @P3 STG.E desc[UR60][R232.64], R238 ;  /* 0x000000eee8003986 */ /* 0x0045e2000c10193c */
[----:B---3--:R-:W-:-:S04]  /*c2800*/  IMAD.WIDE R234, R16, 0x4, R8 ;  /* 0x0000000410ea7825 */ /* 0x008fc800078e0208 */
[----:B------:R-:W-:Y:S01]  /*c2810*/  VIADD R16, R10, 0x1f ;  /* 0x0000001f0a107836 */ /* 0x000fe20000000000 */
[----:B-1----:R-:W-:Y:S02]  /*c2820*/  ISETP.LT.AND P4, PT, R11, R247, !P2 ;  /* 0x000000f70b00720c */ /* 0x002fe40005781270 */
[----:B------:R-:W-:Y:S01]  /*c2830*/  ISETP.LT.AND P3, PT, R13, R239, !P2 ;  /* 0x000000ef0d00720c */ /* 0x000fe20005761270 */
[----:B------:R-:W-:Y:S01]  /*c2840*/  IMAD.WIDE R236, R0, 0x4, R8 ;  /* 0x0000000400ec7825 */ /* 0x000fe200078e0208 */
[----:B----4-:R1:W-:Y:S01]  /*c2850*/  @P5 STG.E desc[UR60][R234.64], R199 ;  /* 0x000000c7ea005986 */ /* 0x0103e2000c10193c */
[----:B------:R-:W-:-:S03]  /*c2860*/  ISETP.LT.AND P5, PT, R17, R246, !P2 ;  /* 0x000000f61100720c */ /* 0x000fc600057a1270 */
[----:B------:R-:W3:Y:S01]  /*c2870*/  LDL.LU R246, [R1+0x82c] ;  /* 0x00082c0001f67983 */ /* 0x000ee20000300800 */
[----:B------:R-:W-:Y:S01]  /*c2880*/  ISETP.GE.AND P0, PT, R16, R197, PT ;  /* 0x000000c51000720c */ /* 0x000fe20003f06270 */
[----:B--2---:R-:W2:Y:S02]  /*c2890*/  LDC R238, c[0x0][0x228] ;  /* 0x00008a00ffee7b82 */ /* 0x004ea40000000800 */
[----:B------:R-:W4:Y:S04]  /*c28a0*/  LDL.LU R16, [R1+0x182c] ;  /* 0x00182c0001107983 */ /* 0x000f280000300800 */
[----:B------:R-:W2:Y:S01]  /*c28b0*/  LDL.LU R197, [R1+0x102c] ;  /* 0x00102c0001c57983 */ /* 0x000ea20000300800 */
[----:B------:R-:W-:Y:S01]  /*c28c0*/  ISETP.LT.AND P2, PT, R15, R198, !P2 ;  /* 0x000000c60f00720c */ /* 0x000fe20005741270 */
[----:B------:R-:W2:Y:S08]  /*c28d0*/  LDC.64 R232, c[0x0][0x228] ;  /* 0x00008a00ffe87b82 */ /* 0x000eb00000000a00 */
[----:B------:R-:W3:Y:S08]  /*c28e0*/  LDC R247, c[0x0][0x228] ;  /* 0x00008a00fff77b82 */ /* 0x000ef00000000800 */
[----:B------:R-:W3:Y:S01]  /*c28f0*/  LDC R239, c[0x0][0x228] ;  /* 0x00008a00ffef7b82 */ /* 0x000ee20000000800 */
[----:B-1----:R-:W-:-:S04]  /*c2900*/  IMAD.WIDE R234, R0, 0x4, R2 ;  /* 0x0000000400ea7825 */ /* 0x002fc800078e0202 */
[----:B------:R-:W-:Y:S01]  /*c2910*/  IMAD.WIDE R198, R0, 0x4, R4 ;  /* 0x0000000400c67825 */ /* 0x000fe200078e0204 */
[----:B------:R1:W-:Y:S01]  /*c2920*/  @P4 STG.E desc[UR60][R234.64], R252 ;  /* 0x000000fcea004986 */ /* 0x0003e2000c10193c */
[----:B------:R-:W-:-:S03]  /*c2930*/  ISETP.LT.AND P4, PT, R11, R245, !P0 ;  /* 0x000000f50b00720c */ /* 0x000fc60004781270 */
[----:B------:R-:W3:Y:S04]  /*c2940*/  LDL.LU R245, [R1+0xc2c] ;  /* 0x000c2c0001f57983 */ /* 0x000ee80000300800 */
[----:B------:R1:W-:Y:S02]  /*c2950*/  @P3 STG.E desc[UR60][R198.64], R244 ;  /* 0x000000f4c6003986 */ /* 0x0003e4000c10193c */
[C---:B-1----:R-:W-:Y:S01]  /*c2960*/  IMAD.WIDE R234, R0.reuse, 0x4, R6 ;  /* 0x0000000400ea7825 */ /* 0x042fe200078e0206 */
[----:B------:R-:W1:Y:S08]  /*c2970*/  LDC R252, c[0x0][0x228] ;  /* 0x00008a00fffc7b82 */ /* 0x000e700000000800 */
[----:B------:R-:W1:Y:S01]  /*c2980*/  LDC R244, c[0x0][0x228] ;  /* 0x00008a00fff47b82 */ /* 0x000e620000000800 */
[----:B----4-:R-:W-:Y:S04]  /*c2990*/  @P5 STG.E desc[UR60][R234.64], R16 ;  /* 0x00000010ea005986 */ /* 0x010fe8000c10193c */
[----:B--2---:R2:W-:Y:S04]  /*c29a0*/  @P2 STG.E desc[UR60][R236.64], R197 ;  /* 0x000000c5ec002986 */ /* 0x0045e8000c10193c */
[----:B--2---:R-:W2:Y:S01]  /*c29b0*/  LDL.LU R236, [R1+0x43c] ;  /* 0x00043c0001ec7983 */ /* 0x004ea20000300800 */
[----:B------:R-:W-:-:S02]  /*c29c0*/  IADD3 R0, R0, R14, RZ ;  /* 0x0000000e00007210 */ /* 0x000fc40007ffe0ff */
[----:B-1----:R-:W-:Y:S02]  /*c29d0*/  ISETP.LT.AND P3, PT, R13, R244, !P0 ;  /* 0x000000f40d00720c */ /* 0x002fe40004761270 */
[----:B------:R-:W-:Y:S02]  /*c29e0*/  ISETP.LT.AND P6, PT, R15, R196, !P0 ;  /* 0x000000c40f00720c */ /* 0x000fe400047c1270 */
[----:B------:R-:W-:Y:S01]  /*c29f0*/  ISETP.LT.AND P0, PT, R17, R238, !P0 ;  /* 0x000000ee1100720c */ /* 0x000fe20004701270 */
[----:B------:R-:W-:Y:S02]  /*c2a00*/  VIADD R16, R10, 0x20 ;  /* 0x000000200a107836 */ /* 0x000fe40000000000 */
[----:B------:R-:W-:-:S04]  /*c2a10*/  IMAD.WIDE R198, R0, 0x4, R2 ;  /* 0x0000000400c67825 */ /* 0x000fc800078e0202 */
[----:B------:R-:W-:Y:S01]  /*c2a20*/  IMAD.WIDE R234, R0, 0x4, R4 ;  /* 0x0000000400ea7825 */ /* 0x000fe200078e0204 */
[----:B------:R-:W4:Y:S04]  /*c2a30*/  LDL.LU R237, [R1+0x3c] ;  /* 0x00003c0001ed7983 */ /* 0x000f280000300800 */
[----:B---3--:R1:W-:Y:S01]  /*c2a40*/  @P4 STG.E desc[UR60][R198.64], R245 ;  /* 0x000000f5c6004986 */ /* 0x0083e2000c10193c */
[----:B------:R-:W-:-:S03]  /*c2a50*/  ISETP.GE.AND P2, PT, R16, R233, PT ;  /* 0x000000e91000720c */ /* 0x000fc60003f46270 */
[----:B------:R-:W3:Y:S01]  /*c2a60*/  LDL.LU R244, [R1+0xc30] ;  /* 0x000c300001f47983 */ /* 0x000ee20000300800 */
[----:B------:R-:W4:Y:S03]  /*c2a70*/  LDC.64 R196, c[0x0][0x228] ;  /* 0x00008a00ffc47b82 */ /* 0x000f260000000a00 */
[----:B------:R1:W-:Y:S01]  /*c2a80*/  @P3 STG.E desc[UR60][R234.64], R246 ;  /* 0x000000f6ea003986 */ /* 0x0003e2000c10193c */
[----:B------:R-:W-:-:S03]  /*c2a90*/  ISETP.LT.AND P3, PT, R17, R252, !P2 ;  /* 0x000000fc1100720c */ /* 0x000fc60005761270 */
[----:B------:R-:W3:Y:S01]  /*c2aa0*/  LDL.LU R252, [R1+0x1430] ;  /* 0x0014300001fc7983 */ /* 0x000ee20000300800 */
[----:B-1----:R-:W-:Y:S01]  /*c2ab0*/  IMAD.WIDE R198, R0, 0x4, R6 ;  /* 0x0000000400c67825 */ /* 0x002fe200078e0206 */
[----:B------:R-:W-:-:S03]  /*c2ac0*/  ISETP.LT.AND P4, PT, R13, R247, !P2 ;  /* 0x000000f70d00720c */ /* 0x000fc60005781270 */
[----:B------:R-:W-:Y:S01]  /*c2ad0*/  VIADD R16, R10, 0x21 ;  /* 0x000000210a107836 */ /* 0x000fe20000000000 */
[----:B------:R-:W3:Y:S01]  /*c2ae0*/  LDL.LU R247, [R1+0x1030] ;  /* 0x0010300001f77983 */ /* 0x000ee20000300800 */
[----:B------:R-:W-:Y:S01]  /*c2af0*/  ISETP.LT.AND P5, PT, R11, R239, !P2 ;  /* 0x000000ef0b00720c */ /* 0x000fe200057a1270 */
[----:B------:R-:W1:Y:S08]  /*c2b00*/  LDC R245, c[0x0][0x228] ;  /* 0x00008a00fff57b82 */ /* 0x000e700000000800 */
[----:B------:R-:W1:Y:S08]  /*c2b10*/  LDC R233, c[0x0][0x228] ;  /* 0x00008a00ffe97b82 */ /* 0x000e700000000800 */
[----:B------:R-:W1:Y:S01]  /*c2b20*/  LDC R246, c[0x0][0x228] ;  /* 0x00008a00fff67b82 */ /* 0x000e620000000800 */
[----:B--2---:R2:W-:Y:S01]  /*c2b30*/  @P0 STG.E desc[UR60][R198.64], R236 ;  /* 0x000000ecc6000986 */ /* 0x0045e2000c10193c */
[----:B------:R-:W-:-:S03]  /*c2b40*/  ISETP.LT.AND P0, PT, R15, R232, !P2 ;  /* 0x000000e80f00720c */ /* 0x000fc60005701270 */
[----:B------:R-:W3:Y:S01]  /*c2b50*/  LDL.LU R232, [R1+0x1830] ;  /* 0x0018300001e87983 */ /* 0x000ee20000300800 */
[C---:B------:R-:W-:Y:S01]  /*c2b60*/  IMAD.WIDE R234, R0.reuse, 0x4, R8 ;  /* 0x0000000400ea7825 */ /* 0x040fe200078e0208 */
[----:B------:R-:W-:-:S04]  /*c2b70*/  IADD3 R0, R0, R14, RZ ;  /* 0x0000000e00007210 */ /* 0x000fc80007ffe0ff */
[----:B----4-:R4:W-:Y:S01]  /*c2b80*/  @P6 STG.E desc[UR60][R234.64], R237 ;  /* 0x000000edea006986 */ /* 0x0109e2000c10193c */
[----:B------:R-:W-:Y:S01]  /*c2b90*/  IMAD.WIDE R238, R0, 0x4, R6 ;  /* 0x0000000400ee7825 */ /* 0x000fe200078e0206 */
[----:B------:R-:W-:Y:S02]  /*c2ba0*/  ISETP.GE.AND P2, PT, R16, R197, PT ;  /* 0x000000c51000720c */ /* 0x000fe40003f46270 */
[----:B------:R-:W3:Y:S01]  /*c2bb0*/  LDL.LU R197, [R1+0x840] ;  /* 0x0008400001c57983 */ /* 0x000ee20000300800 */
[----:B--2---:R-:W2:Y:S01]  /*c2bc0*/  LDC.64 R198, c[0x0][0x228] ;  /* 0x00008a00ffc67b82 */ /* 0x004ea20000000a00 */
[----:B----4-:R-:W-:-:S04]  /*c2bd0*/  IMAD.WIDE R234, R0, 0x4, R2 ;  /* 0x0000000400ea7825 */ /* 0x010fc800078e0202 */
[C---:B------:R-:W-:Y:S01]  /*c2be0*/  IMAD.WIDE R236, R0.reuse, 0x4, R4 ;  /* 0x0000000400ec7825 */ /* 0x040fe200078e0204 */
[----:B---3--:R3:W-:Y:S04]  /*c2bf0*/  @P5 STG.E desc[UR60][R234.64], R232 ;  /* 0x000000e8ea005986 */ /* 0x0087e8000c10193c */
[----:B------:R4:W-:Y:S04]  /*c2c00*/  @P4 STG.E desc[UR60][R236.64], R252 ;  /* 0x000000fcec004986 */ /* 0x0009e8000c10193c */
[----:B------:R2:W-:Y:S01]  /*c2c10*/  @P3 STG.E desc[UR60][R238.64], R244 ;  /* 0x000000f4ee003986 */ /* 0x0005e2000c10193c */
[----:B---3--:R-:W-:-:S03]  /*c2c20*/  IMAD.WIDE R234, R0, 0x4, R8 ;  /* 0x0000000400ea7825 */ /* 0x008fc600078e0208 */
[----:B----4-:R-:W3:Y:S01]  /*c2c30*/  LDL.LU R252, [R1+0x40] ;  /* 0x0000400001fc7983 */ /* 0x010ee20000300800 */
[----:B-1----:R-:W-:Y:S02]  /*c2c40*/  ISETP.LT.AND P5, PT, R13, R245, !P2 ;  /* 0x000000f50d00720c */ /* 0x002fe400057a1270 */
[----:B------:R-:W-:Y:S01]  /*c2c50*/  ISETP.LT.AND P4, PT, R11, R233, !P2 ;  /* 0x000000e90b00720c */ /* 0x000fe20005781270 */
[----:B------:R-:W1:Y:S01]  /*c2c60*/  LDC R245, c[0x0][0x228] ;  /* 0x00008a00fff57b82 */ /* 0x000e620000000800 */
[----:B------:R4:W-:Y:S07]  /*c2c70*/  @P0 STG.E desc[UR60][R234.64], R247 ;  /* 0x000000f7ea000986 */ /* 0x0009ee000c10193c */
[----:B------:R-:W3:Y:S01]  /*c2c80*/  LDC.64 R232, c[0x0][0x228] ;  /* 0x00008a00ffe87b82 */ /* 0x000ee20000000a00 */
[----:B------:R-:W-:-:S07]  /*c2c90*/  IADD3 R16, R0, R14, RZ ;  /* 0x0000000e00107210 */ /* 0x000fce0007ffe0ff */
[----:B--2---:R-:W2:Y:S01]  /*c2ca0*/  LDC R244, c[0x0][0x228] ;  /* 0x00008a00fff47b82 */ /* 0x004ea20000000800 */
[----:B----4-:R-:W4:Y:S04]  /*c2cb0*/  LDL.LU R234, [R1+0x830] ;  /* 0x0008300001ea7983 */ /* 0x010f280000300800 */
[----:B------:R-:W2:Y:S01]  /*c2cc0*/  LDL.LU R235, [R1+0x440] ;  /* 0x0004400001eb7983 */ /* 0x000ea20000300800 */
[----:B------:R-:W-:Y:S01]  /*c2cd0*/  ISETP.LT.AND P3, PT, R17, R246, !P2 ;  /* 0x000000f61100720c */ /* 0x000fe20005761270 */
[----:B------:R-:W-:-:S04]  /*c2ce0*/  IMAD.WIDE R236, R16, 0x4, R2 ;  /* 0x0000000410ec7825 */ /* 0x000fc800078e0202 */
[----:B------:R-:W-:Y:S01]  /*c2cf0*/  IMAD.WIDE R238, R16, 0x4, R4 ;  /* 0x0000000410ee7825 */ /* 0x000fe200078e0204 */
[----:B------:R-:W-:-:S03]  /*c2d00*/  ISETP.LT.AND P2, PT, R15, R196, !P2 ;  /* 0x000000c40f00720c */ /* 0x000fc60005741270 */
[----:B------:R-:W-:Y:S01]  /*c2d10*/  VIADD R0, R10, 0x22 ;  /* 0x000000220a007836 */ /* 0x000fe20000000000 */
[----:B------:R-:W1:Y:S08]  /*c2d20*/  LDC R247, c[0x0][0x228] ;  /* 0x00008a00fff77b82 */ /* 0x000e700000000800 */
[----:B------:R-:W3:Y:S01]  /*c2d30*/  LDC R246, c[0x0][0x228] ;  /* 0x00008a00fff67b82 */ /* 0x000ee20000000800 */
[----:B------:R-:W-:Y:S01]  /*c2d40*/  ISETP.GE.AND P0, PT, R0, R199, PT ;  /* 0x000000c70000720c */ /* 0x000fe20003f06270 */
[----:B------:R-:W-:Y:S01]  /*c2d50*/  VIADD R0, R10, 0x23 ;  /* 0x000000230a007836 */ /* 0x000fe20000000000 */
[----:B------:R-:W3:Y:S04]  /*c2d60*/  LDL.LU R199, [R1+0x1834] ;  /* 0x0018340001c77983 */ /* 0x000ee80000300800 */
[----:B----4-:R4:W-:Y:S04]  /*c2d70*/  @P4 STG.E desc[UR60][R236.64], R234 ;  /* 0x000000eaec004986 */ /* 0x0109e8000c10193c */
[----:B------:R2:W-:Y:S01]  /*c2d80*/  @P5 STG.E desc[UR60][R238.64], R197 ;  /* 0x000000c5ee005986 */ /* 0x0005e2000c10193c */
[----:B-1----:R-:W-:Y:S01]  /*c2d90*/  ISETP.LT.AND P5, PT, R17, R245, !P0 ;  /* 0x000000f51100720c */ /* 0x002fe200047a1270 */
[----:B----4-:R-:W1:Y:S01]  /*c2da0*/  LDC R237, c[0x0][0x228] ;  /* 0x00008a00ffed7b82 */ /* 0x010e620000000800 */
[C---:B--2---:R-:W-:Y:S01]  /*c2db0*/  IMAD.WIDE R196, R16.reuse, 0x4, R6 ;  /* 0x0000000410c47825 */ /* 0x044fe200078e0206 */
[----:B------:R-:W2:Y:S01]  /*c2dc0*/  LDL.LU R238, [R1+0xc34] ;  /* 0x000c340001ee7983 */ /* 0x000ea20000300800 */
[----:B------:R-:W-:-:S02]  /*c2dd0*/  IADD3 R236, R16, R14, RZ ;  /* 0x0000000e10ec7210 */ /* 0x000fc40007ffe0ff */
[----:B------:R-:W-:-:S03]  /*c2de0*/  ISETP.LT.AND P4, PT, R11, R247, !P0 ;  /* 0x000000f70b00720c */ /* 0x000fc60004781270 */
[----:B------:R-:W4:Y:S01]  /*c2df0*/  LDC R247, c[0x0][0x228] ;  /* 0x00008a00fff77b82 */ /* 0x000f220000000800 */
[----:B------:R3:W-:Y:S07]  /*c2e00*/  @P3 STG.E desc[UR60][R196.64], R235 ;  /* 0x000000ebc4003986 */ /* 0x0007ee000c10193c */
[----:B------:R-:W1:Y:S01]  /*c2e10*/  LDC R239, c[0x0][0x228] ;  /* 0x00008a00ffef7b82 */ /* 0x000e620000000800 */
[----:B---3--:R-:W-:Y:S02]  /*c2e20*/  IMAD.WIDE R196, R16, 0x4, R8 ;  /* 0x0000000410c47825 */ /* 0x008fe400078e0208 */
[----:B------:R-:W3:Y:S04]  /*c2e30*/  LDL.LU R16, [R1+0x834] ;  /* 0x0008340001107983 */ /* 0x000ee80000300800 */
[----:B------:R-:W3:Y:S04]  /*c2e40*/  LDL.LU R245, [R1+0x1034] ;  /* 0x0010340001f57983 */ /* 0x000ee80000300800 */
[----:B------:R4:W-:Y:S01]  /*c2e50*/  @P2 STG.E desc[UR60][R196.64], R252 ;  /* 0x000000fcc4002986 */ /* 0x0009e2000c10193c */
[----:B------:R-:W-:-:S03]  /*c2e60*/  ISETP.GE.AND P2, PT, R0, R233, PT ;  /* 0x000000e90000720c */ /* 0x000fc60003f46270 */
[----:B----4-:R-:W4:Y:S04]  /*c2e70*/  LDL.LU R252, [R1+0x44] ;  /* 0x0000440001fc7983 */ /* 0x010f280000300800 */
[----:B------:R-:W2:Y:S01]  /*c2e80*/  LDL.LU R233, [R1+0x1434] ;  /* 0x0014340001e97983 */ /* 0x000ea20000300800 */
[----:B------:R-:W-:Y:S01]  /*c2e90*/  ISETP.LT.AND P3, PT, R13, R244, !P0 ;  /* 0x000000f40d00720c */ /* 0x000fe20004761270 */
[C---:B------:R-:W-:Y:S01]  /*c2ea0*/  IMAD.WIDE R234, R236.reuse, 0x4, R2 ;  /* 0x00000004ecea7825 */ /* 0x040fe200078e0202 */
[----:B------:R-:W3:Y:S01]  /*c2eb0*/  LDC.64 R196, c[0x0][0x228] ;  /* 0x00008a00ffc47b82 */ /* 0x000ee20000000a00 */
[----:B------:R-:W-:Y:S02]  /*c2ec0*/  ISETP.LT.AND P0, PT, R15, R198, !P0 ;  /* 0x000000c60f00720c */ /* 0x000fe40004701270 */
[----:B------:R-:W-:-:S05]  /*c2ed0*/  IADD3 R0, R236, R14, RZ ;  /* 0x0000000eec007210 */ /* 0x000fca0007ffe0ff */
[----:B------:R-:W4:Y:S01]  /*c2ee0*/  LDC R244, c[0x0][0x228] ;  /* 0x00008a00fff47b82 */ /* 0x000f220000000800 */
[----:B------:R1:W-:Y:S01]  /*c2ef0*/  @P4 STG.E desc[UR60][R234.64], R199 ;  /* 0x000000c7ea004986 */ /* 0x0003e2000c10193c */
[----:B------:R-:W-:-:S03]  /*c2f00*/  ISETP.LT.AND P4, PT, R11, R246, !P2 ;  /* 0x000000f60b00720c */ /* 0x000fc60005781270 */
[----:B------:R-:W4:Y:S01]  /*c2f10*/  LDL.LU R246, [R1+0x1838] ;  /* 0x0018380001f67983 */ /* 0x000f220000300800 */
[----:B-1----:R-:W-:-:S04]  /*c2f20*/  IMAD.WIDE R198, R236, 0x4, R4 ;  /* 0x00000004ecc67825 */ /* 0x002fc800078e0204 */
[----:B------:R-:W-:Y:S01]  /*c2f30*/  IMAD.WIDE R234, R236, 0x4, R6 ;  /* 0x00000004ecea7825 */ /* 0x000fe200078e0206 */
[----:B--2---:R1:W-:Y:S04]  /*c2f40*/  @P3 STG.E desc[UR60][R198.64], R233 ;  /* 0x000000e9c6003986 */ /* 0x0043e8000c10193c */
[----:B------:R2:W-:Y:S01]  /*c2f50*/  @P5 STG.E desc[UR60][R234.64], R238 ;  /* 0x000000eeea005986 */ /* 0x0005e2000c10193c */
[----:B------:R-:W-:-:S03]  /*c2f60*/  ISETP.LT.AND P5, PT, R17, R247, !P2 ;  /* 0x000000f71100720c */ /* 0x000fc600057a1270 */
[----:B------:R-:W4:Y:S01]  /*c2f70*/  LDL.LU R247, [R1+0x444] ;  /* 0x0004440001f77983 */ /* 0x000f220000300800 */
[----:B-1----:R-:W-:-:S04]  /*c2f80*/  IMAD.WIDE R198, R236, 0x4, R8 ;  /* 0x00000004ecc67825 */ /* 0x002fc800078e0208 */
[----:B--2---:R-:W-:Y:S01]  /*c2f90*/  IMAD.WIDE R234, R0, 0x4, R2 ;  /* 0x0000000400ea7825 */ /* 0x004fe200078e0202 */
[----:B------:R-:W-:Y:S01]  /*c2fa0*/  ISETP.LT.AND P3, PT, R13, R237, !P2 ;  /* 0x000000ed0d00720c */ /* 0x000fe20005761270 */
[----:B------:R-:W1:Y:S01]  /*c2fb0*/  LDC R238, c[0x0][0x228] ;  /* 0x00008a00ffee7b82 */ /* 0x000e620000000800 */
[----:B---3--:R2:W-:Y:S04]  /*c2fc0*/  @P0 STG.E desc[UR60][R198.64], R245 ;  /* 0x000000f5c6000986 */ /* 0x0085e8000c10193c */
[----:B------:R3:W-:Y:S04]  /*c2fd0*/  @P4 STG.E desc[UR60][R234.64], R16 ;  /* 0x00000010ea004986 */ /* 0x0007e8000c10193c */
[----:B--2---:R-:W2:Y:S01]  /*c2fe0*/  LDL.LU R245, [R1+0x1438] ;  /* 0x0014380001f57983 */ /* 0x004ea20000300800 */
[----:B---3--:R-:W-:Y:S01]  /*c2ff0*/  VIADD R16, R10, 0x24 ;  /* 0x000000240a107836 */ /* 0x008fe20000000000 */
[----:B------:R-:W3:Y:S04]  /*c3000*/  LDC.64 R198, c[0x0][0x228] ;  /* 0x00008a00ffc67b82 */ /* 0x000ee80000000a00 */
[----:B------:R-:W-:-:S02]  /*c3010*/  ISETP.GE.AND P0, PT, R16, R197, PT ;  /* 0x000000c51000720c */ /* 0x000fc40003f06270 */
[----:B------:R-:W3:Y:S01]  /*c3020*/  LDL.LU R197, [R1+0x844] ;  /* 0x0008440001c57983 */ /* 0x000ee20000300800 */
[----:B------:R-:W-:Y:S02]  /*c3030*/  ISETP.LT.AND P2, PT, R15, R232, !P2 ;  /* 0x000000e80f00720c */ /* 0x000fe40005741270 */
[----:B------:R-:W-:Y:S01]  /*c3040*/  ISETP.LT.AND P4, PT, R11, R239, !P0 ;  /* 0x000000ef0b00720c */ /* 0x000fe20004781270 */
[----:B------:R-:W-:-:S04]  /*c3050*/  IMAD.WIDE R232, R0, 0x4, R4 ;  /* 0x0000000400e87825 */ /* 0x000fc800078e0204 */
[----:B------:R-:W-:-:S04]  /*c3060*/  IMAD.WIDE R234, R0, 0x4, R6 ;  /* 0x0000000400ea7825 */ /* 0x000fc800078e0206 */
[C---:B------:R-:W-:Y:S01]  /*c3070*/  IMAD.WIDE R236, R0.reuse, 0x4, R8 ;  /* 0x0000000400ec7825 */ /* 0x040fe200078e0208 */
[----:B------:R-:W-:-:S03]  /*c3080*/  IADD3 R0, R0, R14, RZ ;  /* 0x0000000e00007210 */ /* 0x000fc60007ffe0ff */
[----:B------:R-:W-:Y:S01]  /*c3090*/  VIADD R16, R10, 0x25 ;  /* 0x000000250a107836 */ /* 0x000fe20000000000 */
[----:B------:R-:W2:Y:S01]  /*c30a0*/  LDC R239, c[0x0][0x228] ;  /* 0x00008a00ffef7b82 */ /* 0x000ea20000000800 */
[----:B---3--:R-:W-:Y:S04]  /*c30b0*/  @P3 STG.E desc[UR60][R232.64], R197 ;  /* 0x000000c5e8003986 */ /* 0x008fe8000c10193c */
[----:B----4-:R3:W-:Y:S04]  /*c30c0*/  @P5 STG.E desc[UR60][R234.64], R247 ;  /* 0x000000f7ea005986 */ /* 0x0107e8000c10193c */
[----:B------:R4:W-:Y:S01]  /*c30d0*/  @P2 STG.E desc[UR60][R236.64], R252 ;  /* 0x000000fcec002986 */ /* 0x0009e2000c10193c */
[----:B---3--:R-:W-:-:S03]  /*c30e0*/  IMAD.WIDE R234, R0, 0x4, R2 ;  /* 0x0000000400ea7825 */ /* 0x008fc600078e0202 */
[----:B------:R-:W3:Y:S04]  /*c30f0*/  LDL.LU R247, [R1+0x448] ;  /* 0x0004480001f77983 */ /* 0x000ee80000300800 */
[----:B----4-:R-:W4:Y:S01]  /*c3100*/  LDL.LU R252, [R1+0x48] ;  /* 0x0000480001fc7983 */ /* 0x010f220000300800 */
[----:B------:R-:W-:Y:S02]  /*c3110*/  ISETP.LT.AND P5, PT, R15, R196, !P0 ;  /* 0x000000c40f00720c */ /* 0x000fe400047a1270 */
[----:B------:R-:W-:Y:S01]  /*c3120*/  ISETP.LT.AND P3, PT, R13, R244, !P0 ;  /* 0x000000f40d00720c */ /* 0x000fe20004761270 */
[----:B------:R2:W-:Y:S01]  /*c3130*/  @P4 STG.E desc[UR60][R234.64], R246 ;  /* 0x000000f6ea004986 */ /* 0x0005e2000c10193c */
[----:B-1----:R-:W-:-:S03]  /*c3140*/  ISETP.LT.AND P2, PT, R17, R238, !P0 ;  /* 0x000000ee1100720c */ /* 0x002fc60004741270 */
[----:B------:R-:W3:Y:S01]  /*c3150*/  LDL.LU R244, [R1+0x848] ;  /* 0x0008480001f47983 */ /* 0x000ee20000300800 */
[----:B------:R-:W-:-:S03]  /*c3160*/  ISETP.GE.AND P0, PT, R16, R199, PT ;  /* 0x000000c71000720c */ /* 0x000fc60003f06270 */
[----:B------:R-:W4:Y:S04]  /*c3170*/  LDL.LU R16, [R1+0xc38] ;  /* 0x000c380001107983 */ /* 0x000f280000300800 */
[----:B------:R-:W3:Y:S01]  /*c3180*/  LDL.LU R199, [R1+0x1038] ;  /* 0x0010380001c77983 */ /* 0x000ee20000300800 */
[----:B------:R-:W-:Y:S01]  /*c3190*/  IMAD.WIDE R232, R0, 0x4, R4 ;  /* 0x0000000400e87825 */ /* 0x000fe200078e0204 */
[----:B------:R-:W1:Y:S08]  /*c31a0*/  LDC R236, c[0x0][0x228] ;  /* 0x00008a00ffec7b82 */ /* 0x000e700000000800 */
[----:B--2---:R-:W2:Y:S08]  /*c31b0*/  LDC R246, c[0x0][0x228] ;  /* 0x00008a00fff67b82 */ /* 0x004eb00000000800 */
[----:B------:R-:W3:Y:S08]  /*c31c0*/  LDC.64 R196, c[0x0][0x228] ;  /* 0x00008a00ffc47b82 */ /* 0x000ef00000000a00 */
[----:B------:R-:W3:Y:S08]  /*c31d0*/  LDC R237, c[0x0][0x228] ;  /* 0x00008a00ffed7b82 */ /* 0x000ef00000000800 */
[----:B------:R-:W3:Y:S01]  /*c31e0*/  LDC R238, c[0x0][0x228] ;  /* 0x00008a00ffee7b82 */ /* 0x000ee20000000800 */
[----:B--2---:R-:W-:-:S02]  /*c31f0*/  ISETP.LT.AND P4, PT, R13, R246, !P0 ;  /* 0x000000f60d00720c */ /* 0x004fc40004781270 */
[----:B------:R-:W2:Y:S04]  /*c3200*/  LDL.LU R246, [R1+0x838] ;  /* 0x0008380001f67983 */ /* 0x000ea80000300800 */
[----:B------:R1:W-:Y:S02]  /*c3210*/  @P3 STG.E desc[UR60][R232.64], R245 ;  /* 0x000000f5e8003986 */ /* 0x0003e4000c10193c */
[----:B-1----:R-:W1:Y:S01]  /*c3220*/  LDC R245, c[0x0][0x228] ;  /* 0x00008a00fff57b82 */ /* 0x002e620000000800 */
[----:B------:R-:W-:-:S04]  /*c3230*/  IMAD.WIDE R234, R0, 0x4, R6 ;  /* 0x0000000400ea7825 */ /* 0x000fc800078e0206 */
[C---:B------:R-:W-:Y:S01]  /*c3240*/  IMAD.WIDE R232, R0.reuse, 0x4, R8 ;  /* 0x0000000400e87825 */ /* 0x040fe200078e0208 */
[----:B------:R-:W-:Y:S02]  /*c3250*/  ISETP.LT.AND P6, PT, R15, R198, !P0 ;  /* 0x000000c60f00720c */ /* 0x000fe400047c1270 */
[----:B------:R-:W-:Y:S02]  /*c3260*/  IADD3 R0, R0, R14, RZ ;  /* 0x0000000e00007210 */ /* 0x000fe40007ffe0ff */
[----:B-1----:R-:W-:Y:S02]  /*c3270*/  ISETP.LT.AND P3, PT, R11, R245, !P0 ;  /* 0x000000f50b00720c */ /* 0x002fe40004761270 */
[----:B------:R-:W-:Y:S01]  /*c3280*/  ISETP.LT.AND P0, PT, R17, R236, !P0 ;  /* 0x000000ec1100720c */ /* 0x000fe20004701270 */
[----:B------:R-:W1:Y:S01]  /*c3290*/  LDC R245, c[0x0][0x228] ;  /* 0x00008a00fff57b82 */ /* 0x000e620000000800 */
[----:B----4-:R-:W-:Y:S04]  /*c32a0*/  @P2 STG.E desc[UR60][R234.64], R16 ;  /* 0x00000010ea002986 */ /* 0x010fe8000c10193c */
[----:B---3--:R3:W-:Y:S03]  /*c32b0*/  @P5 STG.E desc[UR60][R232.64], R199 ;  /* 0x000000c7e8005986 */ /* 0x0087e6000c10193c */
[----:B---3--:R-:W3:Y:S01]  /*c32c0*/  LDC.64 R198, c[0x0][0x228] ;  /* 0x00008a00ffc67b82 */ /* 0x008ee20000000a00 */
[----:B------:R-:W-:-:S02]  /*c32d0*/  VIADD R16, R10, 0x26 ;  /* 0x000000260a107836 */ /* 0x000fc40000000000 */
[----:B------:R-:W-:-:S04]  /*c32e0*/  IMAD.WIDE R232, R0, 0x4, R2 ;  /* 0x0000000400e87825 */ /* 0x000fc800078e0202 */
[----:B------:R-:W-:Y:S01]  /*c32f0*/  IMAD.WIDE R234, R0, 0x4, R4 ;  /* 0x0000000400ea7825 */ /* 0x000fe200078e0204 */
[----:B------:R-:W-:-:S03]  /*c3300*/  ISETP.GE.AND P2, PT, R16, R197, PT ;  /* 0x000000c51000720c */ /* 0x000fc60003f46270 */
[----:B------:R-:W-:Y:S01]  /*c3310*/  VIADD R16, R10, 0x27 ;  /* 0x000000270a107836 */ /* 0x000fe20000000000 */
[----:B------:R-:W4:Y:S01]  /*c3320*/  LDC R197, c[0x0][0x228] ;  /* 0x00008a00ffc57b82 */ /* 0x000f220000000800 */
[----:B--2---:R2:W-:Y:S01]  /*c3330*/  @P3 STG.E desc[UR60][R232.64], R246 ;  /* 0x000000f6e8003986 */ /* 0x0045e2000c10193c */
[----:B------:R-:W-:-:S03]  /*c3340*/  ISETP.LT.AND P3, PT, R17, R237, !P2 ;  /* 0x000000ed1100720c */ /* 0x000fc60005761270 */
[----:B------:R1:W-:Y:S01]  /*c3350*/  @P4 STG.E desc[UR60][R234.64], R244 ;  /* 0x000000f4ea004986 */ /* 0x0003e2000c10193c */
[C---:B------:R-:W-:Y:S01]  /*c3360*/  IMAD.WIDE R236, R0.reuse, 0x4, R6 ;  /* 0x0000000400ec7825 */ /* 0x040fe200078e0206 */
[----:B------:R-:W-:Y:S02]  /*c3370*/  ISETP.LT.AND P4, PT, R13, R239, !P2 ;  /* 0x000000ef0d00720c */ /* 0x000fe40005781270 */
[----:B------:R-:W-:Y:S02]  /*c3380*/  ISETP.LT.AND P5, PT, R11, R238, !P2 ;  /* 0x000000ee0b00720c */ /* 0x000fe400057a1270 */
[----:B------:R-:W-:Y:S01]  /*c3390*/  ISETP.LT.AND P2, PT, R15, R196, !P2 ;  /* 0x000000c40f00720c */ /* 0x000fe20005741270 */
[----:B------:R4:W-:Y:S01]  /*c33a0*/  @P0 STG.E desc[UR60][R236.64], R247 ;  /* 0x000000f7ec000986 */ /* 0x0009e2000c10193c */
[----:B--2---:R-:W2:Y:S08]  /*c33b0*/  LDC.64 R232, c[0x0][0x228] ;  /* 0x00008a00ffe87b82 */ /* 0x004eb00000000a00 */
[----:B------:R-:W2:Y:S01]  /*c33c0*/  LDC R246, c[0x0][0x228] ;  /* 0x00008a00fff67b82 */ /* 0x000ea20000000800 */
[----:B-1----:R-:W-:Y:S01]  /*c33d0*/  IMAD.WIDE R234, R0, 0x4, R8 ;  /* 0x0000000400ea7825 */ /* 0x002fe200078e0208 */
[----:B---3--:R-:W-:-:S06]  /*c33e0*/  ISETP.GE.AND P0, PT, R16, R199, PT ;  /* 0x000000c71000720c */ /* 0x008fcc0003f06270 */
[----:B------:R-:W1:Y:S01]  /*c33f0*/  LDC R244, c[0x0][0x228] ;  /* 0x00008a00fff47b82 */ /* 0x000e620000000800 */
[----:B------:R3:W-:Y:S04]  /*c3400*/  @P6 STG.E desc[UR60][R234.64], R252 ;  /* 0x000000fcea006986 */ /* 0x0007e8000c10193c */
[----:B----4-:R-:W4:Y:S04]  /*c3410*/  LDL.LU R247, [R1+0x44c] ;  /* 0x00044c0001f77983 */ /* 0x010f280000300800 */
[----:B---3--:R-:W3:Y:S04]  /*c3420*/  LDL.LU R252, [R1+0x4c] ;  /* 0x00004c0001fc7983 */ /* 0x008ee80000300800 */
[----:B------:R-:W2:Y:S04]  /*c3430*/  LDL.LU R196, [R1+0xc3c] ;  /* 0x000c3c0001c47983 */ /* 0x000ea80000300800 */
[----:B------:R-:W4:Y:S04]  /*c3440*/  LDL.LU R16, [R1+0x183c] ;  /* 0x00183c0001107983 */ /* 0x000f280000300800 */
[----:B------:R-:W3:Y:S01]  /*c3450*/  LDL.LU R199, [R1+0x143c] ;  /* 0x00143c0001c77983 */ /* 0x000ee20000300800 */
[----:B------:R-:W-:-:S05]  /*c3460*/  IADD3 R0, R0, R14, RZ ;  /* 0x0000000e00007210 */ /* 0x000fca0007ffe0ff */
[----:B------:R-:W-:-:S04]  /*c3470*/  IMAD.WIDE R234, R0, 0x4, R2 ;  /* 0x0000000400ea7825 */ /* 0x000fc800078e0202 */
[----:B------:R-:W-:-:S04]  /*c3480*/  IMAD.WIDE R236, R0, 0x4, R4 ;  /* 0x0000000400ec7825 */ /* 0x000fc800078e0204 */
[C---:B------:R-:W-:Y:S01]  /*c3490*/  IMAD.WIDE R238, R0.reuse, 0x4, R6 ;  /* 0x0000000400ee7825 */ /* 0x040fe200078e0206 */
[----:B------:R-:W-:Y:S02]  /*c34a0*/  ISETP.LT.AND P6, PT, R11, R245, !P0 ;  /* 0x000000f50b00720c */ /* 0x000fe400047c1270 */
[----:B------:R-:W2:Y:S04]  /*c34b0*/  LDL.LU R245, [R1+0x83c] ;  /* 0x00083c0001f57983 */ /* 0x000ea80000300800 */
[----:B----4-:R4:W-:Y:S04]  /*c34c0*/  @P5 STG.E desc[UR60][R234.64], R16 ;  /* 0x00000010ea005986 */ /* 0x0109e8000c10193c */
[----:B---3--:R3:W-:Y:S04]  /*c34d0*/  @P4 STG.E desc[UR60][R236.64], R199 ;  /* 0x000000c7ec004986 */ /* 0x0087e8000c10193c */
[----:B--2---:R2:W-:Y:S01]  /*c34e0*/  @P3 STG.E desc[UR60][R238.64], R196 ;  /* 0x000000c4ee003986 */ /* 0x0045e2000c10193c */
[----:B----4-:R-:W-:Y:S01]  /*c34f0*/  IADD3 R16, R0, R14, RZ ;  /* 0x0000000e00107210 */ /* 0x010fe20007ffe0ff */
[----:B---3--:R-:W-:-:S02]  /*c3500*/  VIADD R199, R10, 0x28 ;  /* 0x000000280ac77836 */ /* 0x008fc40000000000 */
[----:B------:R-:W-:Y:S01]  /*c3510*/  IMAD.WIDE R234, R0, 0x4, R8 ;  /* 0x0000000400ea7825 */ /* 0x000fe200078e0208 */
[----:B------:R-:W-:Y:S01]  /*c3520*/  ISETP.LT.AND P4, PT, R13, R246, !P0 ;  /* 0x000000f60d00720c */ /* 0x000fe20004781270 */
[----:B------:R-:W3:Y:S01]  /*c3530*/  LDL.LU R0, [R1+0x103c] ;  /* 0x00103c0001007983 */ /* 0x000ee20000300800 */
[----:B------:R-:W-:Y:S02]  /*c3540*/  ISETP.LT.AND P5, PT, R17, R197, !P0 ;  /* 0x000000c51100720c */ /* 0x000fe400047a1270 */
[----:B------:R-:W-:Y:S01]  /*c3550*/  ISETP.GE.AND P3, PT, R199, R233, PT ;  /* 0x000000e9c700720c */ /* 0x000fe20003f66270 */
[C---:B------:R-:W-:Y:S01]  /*c3560*/  IMAD.WIDE R236, R16.reuse, 0x4, R2 ;  /* 0x0000000410ec7825 */ /* 0x040fe200078e0202 */
[----:B------:R-:W4:Y:S01]  /*c3570*/  LDL.LU R233, [R1+0x84c] ;  /* 0x00084c0001e97983 */ /* 0x000f220000300800 */
[----:B------:R-:W-:Y:S02]  /*c3580*/  ISETP.LT.AND P0, PT, R15, R198, !P0 ;  /* 0x000000c60f00720c */ /* 0x000fe40004701270 */
[----:B------:R-:W-:Y:S01]  /*c3590*/  IMAD.WIDE R198, R16, 0x4, R4 ;  /* 0x0000000410c67825 */ /* 0x000fe200078e0204 */
[----:B--2---:R-:W2:Y:S08]  /*c35a0*/  LDC R238, c[0x0][0x228] ;  /* 0x00008a00ffee7b82 */ /* 0x004eb00000000800 */
[----:B------:R-:W2:Y:S08]  /*c35b0*/  LDC R239, c[0x0][0x228] ;  /* 0x00008a00ffef7b82 */ /* 0x000eb00000000800 */
[----:B------:R-:W2:Y:S08]  /*c35c0*/  LDC.64 R196, c[0x0][0x228] ;  /* 0x00008a00ffc47b82 */ /* 0x000eb00000000a00 */
[----:B------:R-:W2:Y:S01]  /*c35d0*/  LDC R246, c[0x0][0x228] ;  /* 0x00008a00fff67b82 */ /* 0x000ea20000000800 */
[----:B---3--:R3:W-:Y:S04]  /*c35e0*/  @P2 STG.E desc[UR60][R234.64], R0 ;  /* 0x00000000ea002986 */ /* 0x0087e8000c10193c */
[----:B------:R2:W-:Y:S01]  /*c35f0*/  @P6 STG.E desc[UR60][R236.64], R245 ;  /* 0x000000f5ec006986 */ /* 0x0005e2000c10193c */
[----:B-1----:R-:W-:-:S03]  /*c3600*/  ISETP.LT.AND P2, PT, R11, R244, !P3 ;  /* 0x000000f40b00720c */ /* 0x002fc60005f41270 */
[----:B----4-:R-:W-:Y:S04]  /*c3610*/  @P4 STG.E desc[UR60][R198.64], R233 ;  /* 0x000000e9c6004986 */ /* 0x010fe8000c10193c */
[----:B------:R-:W4:Y:S01]  /*c3620*/  LDL.LU R244, [R1+0x1440] ;  /* 0x0014400001f47983 */ /* 0x000f220000300800 */
[C---:B---3--:R-:W-:Y:S01]  /*c3630*/  IMAD.WIDE R234, R16.reuse, 0x4, R6 ;  /* 0x0000000410ea7825 */ /* 0x048fe200078e0206 */
[C---:B------:R-:W-:Y:S01]  /*c3640*/  IADD3 R0, R16.reuse, R14, RZ ;  /* 0x0000000e10007210 */ /* 0x040fe20007ffe0ff */
[----:B--2---:R-:W1:Y:S03]  /*c3650*/  LDC R245, c[0x0][0x228] ;  /* 0x00008a00fff57b82 */ /* 0x004e660000000800 */
[----:B------:R2:W-:Y:S04]  /*c3660*/  @P5 STG.E desc[UR60][R234.64], R247 ;  /* 0x000000f7ea005986 */ /* 0x0005e8000c10193c */
[----:B--2---:R-:W2:Y:S01]  /*c3670*/  LDL.LU R235, [R1+0x1840] ;  /* 0x0018400001eb7983 */ /* 0x004ea20000300800 */
[----:B------:R-:W-:Y:S01]  /*c3680*/  ISETP.LT.AND P5, PT, R13, R238, !P3 ;  /* 0x000000ee0d00720c */ /* 0x000fe20005fa1270 */
[----:B------:R-:W-:-:S04]  /*c3690*/  IMAD.WIDE R236, R16, 0x4, R8 ;  /* 0x0000000410ec7825 */ /* 0x000fc800078e0208 */
[----:B------:R-:W-:Y:S01]  /*c36a0*/  IMAD.WIDE R198, R0, 0x4, R2 ;  /* 0x0000000400c67825 */ /* 0x000fe200078e0202 */
[----:B------:R-:W3:Y:S04]  /*c36b0*/  LDL.LU R247, [R1+0xc40] ;  /* 0x000c400001f77983 */ /* 0x000ee80000300800 */
[----:B------:R1:W-:Y:S01]  /*c36c0*/  @P0 STG.E desc[UR60][R236.64], R252 ;  /* 0x000000fcec000986 */ /* 0x0003e2000c10193c */
[----:B------:R-:W-:Y:S01]  /*c36d0*/  VIADD R16, R10, 0x29 ;  /* 0x000000290a107836 */ /* 0x000fe20000000000 */
[----:B------:R-:W-:Y:S01]  /*c36e0*/  ISETP.LT.AND P4, PT, R17, R239, !P3 ;  /* 0x000000ef1100720c */ /* 0x000fe20005f81270 */
[----:B------:R-:W3:Y:S03]  /*c36f0*/  LDC R238, c[0x0][0x228] ;  /* 0x00008a00ffee7b82 */ /* 0x000ee60000000800 */
[----:B------:R-:W-:Y:S01]  /*c3700*/  ISETP.GE.AND P0, PT, R16, R197, PT ;  /* 0x000000c51000720c */ /* 0x000fe20003f06270 */
[----:B-1----:R-:W3:Y:S04]  /*c3710*/  LDL.LU R252, [R1+0x1448] ;  /* 0x0014480001fc7983 */ /* 0x002ee80000300800 */
[----:B------:R-:W3:Y:S04]  /*c3720*/  LDL.LU R239, [R1+0x450] ;  /* 0x0004500001ef7983 */ /* 0x000ee80000300800 */
[----:B------:R-:W3:Y:S04]  /*c3730*/  LDL.LU R16, [R1+0x1c30] ;  /* 0x001c300001107983 */ /* 0x000ee80000300800 */
[----:B------:R-:W3:Y:S01]  /*c3740*/  LDL.LU R197, [R1+0x1040] ;  /* 0x0010400001c57983 */ /* 0x000ee20000300800 */
[----:B------:R-:W1:Y:S08]  /*c3750*/  LDC R236, c[0x0][0x228] ;  /* 0x00008a00ffec7b82 */ /* 0x000e700000000800 */
[----:B------:R-:W1:Y:S01]  /*c3760*/  LDC R237, c[0x0][0x228] ;  /* 0x00008a00ffed7b82 */ /* 0x000e620000000800 */
[----:B--2---:R2:W-:Y:S02]  /*c3770*/  @P2 STG.E desc[UR60][R198.64], R235 ;  /* 0x000000ebc6002986 */ /* 0x0045e4000c10193c */
[----:B--2---:R-:W-:-:S05]  /*c3780*/  IMAD.WIDE R234, R0, 0x4, R4 ;  /* 0x0000000400ea7825 */ /* 0x004fca00078e0204 */
[----:B----4-:R2:W-:Y:S02]  /*c3790*/  @P5 STG.E desc[UR60][R234.64], R244 ;  /* 0x000000f4ea005986 */ /* 0x0105e4000c10193c */
[----:B--2---:R-:W2:Y:S02]  /*c37a0*/  LDC R244, c[0x0][0x228] ;  /* 0x00008a00fff47b82 */ /* 0x004ea40000000800 */
[----:B--2---:R-:W-:Y:S02]  /*c37b0*/  ISETP.LT.AND P5, PT, R11, R244, !P0 ;  /* 0x000000f40b00720c */ /* 0x004fe400047a1270 */
[----:B------:R-:W2:Y:S01]  /*c37c0*/  LDL.LU R244, [R1+0x850] ;  /* 0x0008500001f47983 */ /* 0x000ea20000300800 */
[----:B------:R-:W-:-:S03]  /*c37d0*/  ISETP.LT.AND P3, PT, R15, R232, !P3 ;  /* 0x000000e80f00720c */ /* 0x000fc60005f61270 */
[----:B------:R-:W4:Y:S01]  /*c37e0*/  LDC.64 R232, c[0x0][0x228] ;  /* 0x00008a00ffe87b82 */ /* 0x000f220000000a00 */
[----:B------:R-:W-:-:S04]  /*c37f0*/  IMAD.WIDE R198, R0, 0x4, R6 ;  /* 0x0000000400c67825 */ /* 0x000fc800078e0206 */
[C---:B------:R-:W-:Y:S01]  /*c3800*/  IMAD.WIDE R234, R0.reuse, 0x4, R8 ;  /* 0x0000000400ea7825 */ /* 0x040fe200078e0208 */
[----:B------:R-:W-:Y:S02]  /*c3810*/  ISETP.LT.AND P2, PT, R13, R245, !P0 ;  /* 0x000000f50d00720c */ /* 0x000fe40004741270 */
[----:B------:R-:W-:Y:S01]  /*c3820*/  IADD3 R0, R0, R14, RZ ;  /* 0x0000000e00007210 */ /* 0x000fe20007ffe0ff */
[----:B------:R-:W1:Y:S01]  /*c3830*/  LDC R245, c[0x0][0x22c] ;  /* 0x00008b00fff57b82 */ /* 0x000e620000000800 */
[----:B---3--:R3:W-:Y:S01]  /*c3840*/  @P4 STG.E desc[UR60][R198.64], R16 ;  /* 0x00000010c6004986 */ /* 0x0087e2000c10193c */
[----:B------:R-:W-:-:S06]  /*c3850*/  ISETP.LT.AND P4, PT, R17, R246, !P0 ;  /* 0x000000f61100720c */ /* 0x000fcc0004781270 */
[----:B------:R-:W1:Y:S01]  /*c3860*/  LDC R246, c[0x0][0x228] ;  /* 0x00008a00fff67b82 */ /* 0x000e620000000800 */
[----:B------:R3:W-:Y:S01]  /*c3870*/  @P3 STG.E desc[UR60][R234.64], R197 ;  /* 0x000000c5ea003986 */ /* 0x0007e2000c10193c */
[----:B------:R-:W-:Y:S01]  /*c3880*/  ISETP.LT.AND P3, PT, R15, R196, !P0 ;  /* 0x000000c40f00720c */ /* 0x000fe20004761270 */
[----:B---3--:R-:W-:Y:S02]  /*c3890*/  VIADD R16, R10, 0x2a ;  /* 0x0000002a0a107836 */ /* 0x008fe40000000000 */
[----:B------:R-:W-:-:S04]  /*c38a0*/  IMAD.WIDE R198, R0, 0x4, R4 ;  /* 0x0000000400c67825 */ /* 0x000fc800078e0204 */
[----:B------:R-:W-:-:S04]  /*c38b0*/  IMAD.WIDE R196, R0, 0x4, R2 ;  /* 0x0000000400c47825 */ /* 0x000fc800078e0202 */
[----:B------:R-:W-:Y:S01]  /*c38c0*/  IMAD.WIDE R234, R0, 0x4, R6 ;  /* 0x0000000400ea7825 */ /* 0x000fe200078e0206 */
[----:B----4-:R-:W-:Y:S01]  /*c38d0*/  ISETP.GE.AND P0, PT, R16, R233, PT ;  /* 0x000000e91000720c */ /* 0x010fe20003f06270 */
[----:B------:R3:W-:Y:S03]  /*c38e0*/  @P5 STG.E desc[UR60][R196.64], R247 ;  /* 0x000000f7c4005986 */ /* 0x0007e6000c10193c */
[----:B------:R-:W-:Y:S02]  /*c38f0*/  ISETP.LT.AND P5, PT, R15, R232, !P0 ;  /* 0x000000e80f00720c */ /* 0x000fe400047a1270 */
[----:B------:R-:W-:Y:S02]  /*c3900*/  ISETP.LT.AND P6, PT, R17, R238, !P0 ;  /* 0x000000ee1100720c */ /* 0x000fe400047c1270 */
[----:B------:R-:W-:Y:S01]  /*c3910*/  IADD3 R16, R0, R14, RZ ;  /* 0x0000000e00107210 */ /* 0x000fe20007ffe0ff */
[----:B------:R-:W4:Y:S08]  /*c3920*/  LDC R238, c[0x0][0x228] ;  /* 0x00008a00ffee7b82 */ /* 0x000f300000000800 */
[----:B---3--:R-:W3:Y:S08]  /*c3930*/  LDC R247, c[0x0][0x228] ;  /* 0x00008a00fff77b82 */ /* 0x008ef00000000800 */
[----:B------:R-:W4:Y:S01]  /*c3940*/  LDC.64 R196, c[0x0][0x228] ;  /* 0x00008a00ffc47b82 */ /* 0x000f220000000a00 */
[----:B--2---:R2:W-:Y:S04]  /*c3950*/  @P2 STG.E desc[UR60][R198.64], R244 ;  /* 0x000000f4c6002986 */ /* 0x0045e8000c10193c */
[----:B------:R3:W-:Y:S01]  /*c3960*/  @P4 STG.E desc[UR60][R234.64], R239 ;  /* 0x000000efea004986 */ /* 0x0007e2000c10193c */
[----:B-1----:R-:W-:-:S02]  /*c3970*/  ISETP.LT.AND P4, PT, R11, R236, !P0 ;  /* 0x000000ec0b00720c */ /* 0x002fc40004781270 */
[----:B------:R-:W-:Y:S01]  /*c3980*/  ISETP.LT.AND P0, PT, R13, R237, !P0 ;  /* 0x000000ed0d00720c */ /* 0x000fe20004701270 */
[----:B------:R-:W-:Y:S01]  /*c3990*/  IMAD.WIDE R232, R16, 0x4, R2 ;  /* 0x0000000410e87825 */ /* 0x000fe200078e0202 */
[----:B--2---:R-:W1:Y:S01]  /*c39a0*/  LDC R244, c[0x0][0x228] ;  /* 0x00008a00fff47b82 */ /* 0x004e620000000800 */
[----:B---3--:R-:W2:Y:S04]  /*c39b0*/  LDL.LU R235, [R1+0x1844] ;  /* 0x0018440001eb7983 */ /* 0x008ea80000300800 */
[----:B------:R-:W3:Y:S04]  /*c39c0*/  LDL.LU R236, [R1+0x50] ;  /* 0x0000500001ec7983 */ /* 0x000ee80000300800 */
[----:B------:R-:W4:Y:S01]  /*c39d0*/  LDL.LU R237, [R1+0x1444] ;  /* 0x0014440001ed7983 */ /* 0x000f220000300800 */
[----:B------:R-:W-:-:S02]  /*c39e0*/  VIADD R234, R10, 0x2b ;  /* 0x0000002b0aea7836 */ /* 0x000fc40000000000 */
[----:B------:R-:W-:Y:S01]  /*c39f0*/  IMAD.WIDE R198, R0, 0x4, R8 ;  /* 0x0000000400c67825 */ /* 0x000fe200078e0208 */
[----:B------:R-:W1:Y:S02]  /*c3a00*/  LDC R239, c[0x0][0x228] ;  /* 0x00008a00ffef7b82 */ /* 0x000e640000000800 */
[----:B------:R-:W-:Y:S02]  /*c3a10*/  ISETP.GE.AND P2, PT, R234, R245, PT ;  /* 0x000000f5ea00720c */ /* 0x000fe40003f46270 */
[----:B------:R-:W4:Y:S01]  /*c3a20*/  LDL.LU R245, [R1+0x854] ;  /* 0x0008540001f57983 */ /* 0x000f220000300800 */
[----:B------:R-:W-:-:S03]  /*c3a30*/  IADD3 R0, R16, R14, RZ ;  /* 0x0000000e10007210 */ /* 0x000fc60007ffe0ff */
[----:B---3--:R3:W-:Y:S04]  /*c3a40*/  @P3 STG.E desc[UR60][R198.64], R236 ;  /* 0x000000ecc6003986 */ /* 0x0087e8000c10193c */
[----:B--2---:R2:W-:Y:S01]  /*c3a50*/  @P4 STG.E desc[UR60][R232.64], R235 ;  /* 0x000000ebe8004986 */ /* 0x0045e2000c10193c */
[----:B------:R-:W-:Y:S02]  /*c3a60*/  ISETP.LT.AND P3, PT, R11, R246, !P2 ;  /* 0x000000f60b00720c */ /* 0x000fe40005761270 */
[----:B------:R-:W-:Y:S01]  /*c3a70*/  ISETP.LT.AND P4, PT, R13, R247, !P2 ;  /* 0x000000f70d00720c */ /* 0x000fe20005781270 */
[----:B------:R-:W4:Y:S04]  /*c3a80*/  LDL.LU R246, [R1+0xc44] ;  /* 0x000c440001f67983 */ /* 0x000f280000300800 */
[----:B------:R-:W4:Y:S01]  /*c3a90*/  LDL.LU R247, [R1+0x1848] ;  /* 0x0018480001f77983 */ /* 0x000f220000300800 */
[----:B---3--:R-:W-:-:S04]  /*c3aa0*/  IMAD.WIDE R198, R16, 0x4, R4 ;  /* 0x0000000410c67825 */ /* 0x008fc800078e0204 */
[----:B--2---:R-:W-:-:S04]  /*c3ab0*/  IMAD.WIDE R232, R16, 0x4, R6 ;  /* 0x0000000410e87825 */ /* 0x004fc800078e0206 */
[----:B------:R-:W-:Y:S01]  /*c3ac0*/  IMAD.WIDE R234, R16, 0x4, R8 ;  /* 0x0000000410ea7825 */ /* 0x000fe200078e0208 */
[----:B------:R-:W2:Y:S01]  /*c3ad0*/  LDC R236, c[0x0][0x228] ;  /* 0x00008a00ffec7b82 */ /* 0x000ea20000000800 */
[----:B------:R-:W3:Y:S04]  /*c3ae0*/  LDL.LU R16, [R1+0x1044] ;  /* 0x0010440001107983 */ /* 0x000ee80000300800 */
[----:B----4-:R4:W-:Y:S04]  /*c3af0*/  @P0 STG.E desc[UR60][R198.64], R237 ;  /* 0x000000edc6000986 */ /* 0x0109e8000c10193c */
[----:B----4-:R-:W4:Y:S01]  /*c3b00*/  LDL.LU R199, [R1+0x1c34] ;  /* 0x001c340001c77983 */ /* 0x010f220000300800 */
[----:B------:R-:W1:Y:S03]  /*c3b10*/  LDC R237, c[0x0][0x228] ;  /* 0x00008a00ffed7b82 */ /* 0x000e660000000800 */
[----:B----4-:R4:W-:Y:S04]  /*c3b20*/  @P6 STG.E desc[UR60][R232.64], R199 ;  /* 0x000000c7e8006986 */ /* 0x0109e8000c10193c */
[----:B---3--:R3:W-:Y:S01]  /*c3b30*/  @P5 STG.E desc[UR60][R234.64], R16 ;  /* 0x00000010ea005986 */ /* 0x0087e2000c10193c */
[----:B----4-:R-:W-:-:S04]  /*c3b40*/  IMAD.WIDE R198, R0, 0x4, R2 ;  /* 0x0000000400c67825 */ /* 0x010fc800078e0202 */
[----:B---3--:R-:W-:Y:S02]  /*c3b50*/  VIADD R16, R10, 0x2c ;  /* 0x0000002c0a107836 */ /* 0x008fe40000000000 */
[----:B------:R-:W-:-:S04]  /*c3b60*/  IMAD.WIDE R232, R0, 0x4, R4 ;  /* 0x0000000400e87825 */ /* 0x000fc800078e0204 */
[----:B------:R-:W-:Y:S01]  /*c3b70*/  IMAD.WIDE R234, R0, 0x4, R8 ;  /* 0x0000000400ea7825 */ /* 0x000fe200078e0208 */
[----:B------:R3:W-:Y:S01]  /*c3b80*/  @P3 STG.E desc[UR60][R198.64], R246 ;  /* 0x000000f6c6003986 */ /* 0x0007e2000c10193c */
[----:B------:R-:W-:-:S03]  /*c3b90*/  ISETP.GE.AND P0, PT, R16, R197, PT ;  /* 0x000000c51000720c */ /* 0x000fc60003f06270 */
[----:B------:R4:W-:Y:S04]  /*c3ba0*/  @P4 STG.E desc[UR60][R232.64], R245 ;  /* 0x000000f5e8004986 */ /* 0x0009e8000c10193c */
[----:B------:R-:W2:Y:S01]  /*c3bb0*/  LDL.LU R197, [R1+0x54] ;  /* 0x0000540001c57983 */ /* 0x000ea20000300800 */
[C---:B------:R-:W-:Y:S02]  /*c3bc0*/  IADD3 R16, R0.reuse, R14, RZ ;  /* 0x0000000e00107210 */ /* 0x040fe40007ffe0ff */
[----:B-1----:R-:W-:Y:S01]  /*c3bd0*/  ISETP.LT.AND P5, PT, R15, R237, !P2 ;  /* 0x000000ed0f00720c */ /* 0x002fe200057a1270 */
[----:B---3--:R-:W1:Y:S01]  /*c3be0*/  LDC.64 R198, c[0x0][0x228] ;  /* 0x00008a00ffc67b82 */ /* 0x008e620000000a00 */
[----:B------:R-:W-:Y:S01]  /*c3bf0*/  ISETP.LT.AND P6, PT, R11, R239, !P0 ;  /* 0x000000ef0b00720c */ /* 0x000fe200047c1270 */
[----:B----4-:R-:W-:Y:S01]  /*c3c00*/  IMAD.WIDE R232, R0, 0x4, R6 ;  /* 0x0000000400e87825 */ /* 0x010fe200078e0206 */
[C---:B--2---:R-:W-:Y:S01]  /*c3c10*/  ISETP.LT.AND P3, PT, R17.reuse, R236, !P0 ;  /* 0x000000ec1100720c */ /* 0x044fe20004761270 */
[----:B------:R-:W2:Y:S01]  /*c3c20*/  LDL.LU R0, [R1+0x454] ;  /* 0x0004540001007983 */ /* 0x000ea20000300800 */
[----:B------:R-:W-:-:S02]  /*c3c30*/  ISETP.LT.AND P2, PT, R17, R238, !P2 ;  /* 0x000000ee1100720c */ /* 0x000fc40005741270 */
[----:B------:R-:W-:Y:S01]  /*c3c40*/  ISETP.LT.AND P4, PT, R13, R244, !P0 ;  /* 0x000000f40d00720c */ /* 0x000fe20004781270 */
[----:B------:R-:W-:-:S04]  /*c3c50*/  IMAD.WIDE R236, R16, 0x4, R2 ;  /* 0x0000000410ec7825 */ /* 0x000fc800078e0202 */
[----:B------:R-:W-:Y:S01]  /*c3c60*/  IMAD.WIDE R238, R16, 0x4, R4 ;  /* 0x0000000410ee7825 */ /* 0x000fe200078e0204 */
[----:B------:R-:W3:Y:S01]  /*c3c70*/  LDC R244, c[0x0][0x228] ;  /* 0x00008a00fff47b82 */ /* 0x000ee20000000800 */
[----:B------:R-:W-:-:S07]  /*c3c80*/  ISETP.LT.AND P0, PT, R15, R196, !P0 ;  /* 0x000000c40f00720c */ /* 0x000fce0004701270 */
[----:B------:R-:W4:Y:S08]  /*c3c90*/  LDC R245, c[0x0][0x228] ;  /* 0x00008a00fff57b82 */ /* 0x000f300000000800 */
[----:B------:R-:W4:Y:S01]  /*c3ca0*/  LDC R246, c[0x0][0x228] ;  /* 0x00008a00fff67b82 */ /* 0x000f220000000800 */
[----:B--2---:R-:W-:Y:S04]  /*c3cb0*/  @P2 STG.E desc[UR60][R232.64], R0 ;  /* 0x00000000e8002986 */ /* 0x004fe8000c10193c */
[----:B------:R2:W-:Y:S04]  /*c3cc0*/  @P5 STG.E desc[UR60][R234.64], R197 ;  /* 0x000000c5ea005986 */ /* 0x0005e8000c10193c */
[----:B--2---:R-:W2:Y:S04]  /*c3cd0*/  LDL.LU R234, [R1+0x1c38] ;  /* 0x001c380001ea7983 */ /* 0x004ea80000300800 */
[----:B------:R-:W3:Y:S04]  /*c3ce0*/  LDL.LU R235, [R1+0x1048] ;  /* 0x0010480001eb7983 */ /* 0x000ee80000300800 */
[----:B------:R1:W-:Y:S04]  /*c3cf0*/  @P6 STG.E desc[UR60][R236.64], R247 ;  /* 0x000000f7ec006986 */ /* 0x0003e8000c10193c */
[----:B------:R4:W-:Y:S04]  /*c3d00*/  @P4 STG.E desc[UR60][R238.64], R252 ;  /* 0x000000fcee004986 */ /* 0x0009e8000c10193c */
[----:B-1----:R-:W3:Y:S04]  /*c3d10*/  LDL.LU R247, [R1+0x858] ;  /* 0x0008580001f77983 */ /* 0x002ee80000300800 */
[----:B----4-:R-:W4:Y:S01]  /*c3d20*/  LDL.LU R238, [R1+0xc48] ;  /* 0x000c480001ee7983 */ /* 0x010f220000300800 */
[----:B------:R-:W-:-:S02]  /*c3d30*/  VIADD R0, R10, 0x2d ;  /* 0x0000002d0a007836 */ /* 0x000fc40000000000 */
[----:B------:R-:W-:-:S04]  /*c3d40*/  IMAD.WIDE R196, R16, 0x4, R6 ;  /* 0x0000000410c47825 */ /* 0x000fc800078e0206 */
[----:B------:R-:W-:Y:S01]  /*c3d50*/  IMAD.WIDE R232, R16, 0x4, R8 ;  /* 0x0000000410e87825 */ /* 0x000fe200078e0208 */
[----:B------:R-:W1:Y:S08]  /*c3d60*/  LDC R252, c[0x0][0x228] ;  /* 0x00008a00fffc7b82 */ /* 0x000e700000000800 */
[----:B------:R-:W1:Y:S01]  /*c3d70*/  LDC R236, c[0x0][0x228] ;  /* 0x00008a00ffec7b82 */ /* 0x000e620000000800 */
[----:B------:R-:W-:-:S02]  /*c3d80*/  ISETP.GE.AND P2, PT, R0, R199, PT ;  /* 0x000000c70000720c */ /* 0x000fc40003f46270 */
[----:B------:R-:W-:Y:S01]  /*c3d90*/  IADD3 R0, R16, R14, RZ ;  /* 0x0000000e10007210 */ /* 0x000fe20007ffe0ff */
[----:B------:R-:W-:-:S04]  /*c3da0*/  VIADD R16, R10, 0x2e ;  /* 0x0000002e0a107836 */ /* 0x000fc80000000000 */
[----:B------:R-:W1:Y:S01]  /*c3db0*/  LDC R237, c[0x0][0x228] ;  /* 0x00008a00ffed7b82 */ /* 0x000e620000000800 */
[----:B------:R-:W-:-:S07]  /*c3dc0*/  ISETP.LT.AND P5, PT, R15, R198, !P2 ;  /* 0x000000c60f00720c */ /* 0x000fce00057a1270 */
[----:B------:R-:W1:Y:S01]  /*c3dd0*/  LDC R239, c[0x0][0x228] ;  /* 0x00008a00ffef7b82 */ /* 0x000e620000000800 */
[----:B--2---:R2:W-:Y:S04]  /*c3de0*/  @P3 STG.E desc[UR60][R196.64], R234 ;  /* 0x000000eac4003986 */ /* 0x0045e8000c10193c */
[----:B---3--:R3:W-:Y:S01]  /*c3df0*/  @P0 STG.E desc[UR60][R232.64], R235 ;  /* 0x000000ebe8000986 */ /* 0x0087e2000c10193c */
[----:B------:R-:W-:Y:S02]  /*c3e00*/  ISETP.LT.AND P0, PT, R11, R244, !P2 ;  /* 0x000000f40b00720c */ /* 0x000fe40005701270 */
[----:B------:R-:W-:Y:S01]  /*c3e10*/  ISETP.LT.AND P3, PT, R13, R245, !P2 ;  /* 0x000000f50d00720c */ /* 0x000fe20005761270 */
[----:B--2---:R-:W2:Y:S01]  /*c3e20*/  LDC.64 R196, c[0x0][0x228] ;  /* 0x00008a00ffc47b82 */ /* 0x004ea20000000a00 */
[C---:B---3--:R-:W-:Y:S01]  /*c3e30*/  IMAD.WIDE R234, R0.reuse, 0x4, R2 ;  /* 0x0000000400ea7825 */ /* 0x048fe200078e0202 */
[----:B------:R-:W3:Y:S03]  /*c3e40*/  LDL.LU R245, [R1+0x144c] ;  /* 0x00144c0001f57983 */ /* 0x000ee60000300800 */
[----:B------:R-:W-:-:S04]  /*c3e50*/  IMAD.WIDE R232, R0, 0x4, R4 ;  /* 0x0000000400e87825 */ /* 0x000fc800078e0204 */
[----:B------:R-:W-:Y:S01]  /*c3e60*/  IMAD.WIDE R198, R0, 0x4, R6 ;  /* 0x0000000400c67825 */ /* 0x000fe200078e0206 */
[----:B------:R-:W3:Y:S01]  /*c3e70*/  LDC R244, c[0x0][0x228] ;  /* 0x00008a00fff47b82 */ /* 0x000ee20000000800 */
[----:B----4-:R4:W-:Y:S07]  /*c3e80*/  @P0 STG.E desc[UR60][R234.64], R238 ;  /* 0x000000eeea000986 */ /* 0x0109ee000c10193c */
[----:B----4-:R-:W4:Y:S01]  /*c3e90*/  LDC R238, c[0x0][0x22c] ;  /* 0x00008b00ffee7b82 */ /* 0x010f220000000800 */
[----:B------:R-:W-:-:S02]  /*c3ea0*/  ISETP.LT.AND P2, PT, R17, R246, !P2 ;  /* 0x000000f61100720c */ /* 0x000fc40005741270 */
[----:B------:R-:W3:Y:S01]  /*c3eb0*/  LDL.LU R246, [R1+0x184c] ;  /* 0x00184c0001f67983 */ /* 0x000ee20000300800 */
[----:B----4-:R-:W-:-:S03]  /*c3ec0*/  ISETP.GE.AND P0, PT, R16, R238, PT ;  /* 0x000000ee1000720c */ /* 0x010fc60003f06270 */
[----:B------:R-:W4:Y:S04]  /*c3ed0*/  LDL.LU R16, [R1+0x458] ;  /* 0x0004580001107983 */ /* 0x000f280000300800 */
[----:B------:R-:W2:Y:S04]  /*c3ee0*/  LDL.LU R238, [R1+0x58] ;  /* 0x0000580001ee7983 */ /* 0x000ea80000300800 */
[----:B------:R1:W-:Y:S02]  /*c3ef0*/  @P3 STG.E desc[UR60][R232.64], R247 ;  /* 0x000000f7e8003986 */ /* 0x0003e4000c10193c */
[----:B-1----:R-:W1:Y:S01]  /*c3f00*/  LDC R247, c[0x0][0x228] ;  /* 0x00008a00fff77b82 */ /* 0x002e620000000800 */
[----:B------:R-:W-:Y:S01]  /*c3f10*/  IMAD.WIDE R234, R0, 0x4, R8 ;  /* 0x0000000400ea7825 */ /* 0x000fe200078e0208 */
[----:B------:R-:W-:-:S02]  /*c3f20*/  ISETP.LT.AND P4, PT, R13, R252, !P0 ;  /* 0x000000fc0d00720c */ /* 0x000fc40004781270 */
[----:B-1----:R-:W-:Y:S02]  /*c3f30*/  ISETP.LT.AND P3, PT, R11, R247, !P0 ;  /* 0x000000f70b00720c */ /* 0x002fe40004761270 */
[----:B------:R-:W3:Y:S04]  /*c3f40*/  LDL.LU R247, [R1+0x104c] ;  /* 0x00104c0001f77983 */ /* 0x000ee80000300800 */
[----:B----4-:R1:W-:Y:S04]  /*c3f50*/  @P2 STG.E desc[UR60][R198.64], R16 ;  /* 0x00000010c6002986 */ /* 0x0103e8000c10193c */
[----:B--2---:R2:W-:Y:S01]  /*c3f60*/  @P5 STG.E desc[UR60][R234.64], R238 ;  /* 0x000000eeea005986 */ /* 0x0045e2000c10193c */
[----:B------:R-:W-:Y:S01]  /*c3f70*/  ISETP.LT.AND P5, PT, R17, R236, !P0 ;  /* 0x000000ec1100720c */ /* 0x000fe200047a1270 */
[----:B-1----:R-:W-:-:S02]  /*c3f80*/  VIADD R16, R10, 0x2f ;  /* 0x0000002f0a107836 */ /* 0x002fc40000000000 */
[----:B--2---:R-:W2:Y:S01]  /*c3f90*/  LDL.LU R238, [R1+0x85c] ;  /* 0x00085c0001ee7983 */ /* 0x004ea20000300800 */
[----:B------:R-:W-:Y:S01]  /*c3fa0*/  IADD3 R0, R0, R14, RZ ;  /* 0x0000000e00007210 */ /* 0x000fe20007ffe0ff */
[----:B------:R-:W1:Y:S08]  /*c3fb0*/  LDC R234, c[0x0][0x22c] ;  /* 0x00008b00ffea7b82 */ /* 0x000e700000000800 */
[----:B------:R-:W4:Y:S01]  /*c3fc0*/  LDC R235, c[0x0][0x228] ;  /* 0x00008a00ffeb7b82 */ /* 0x000f220000000800 */
[----:B------:R-:W-:-:S07]  /*c3fd0*/  ISETP.GE.AND P2, PT, R16, R197, PT ;  /* 0x000000c51000720c */ /* 0x000fce0003f46270 */
[----:B------:R-:W4:Y:S01]  /*c3fe0*/  LDC R236, c[0x0][0x228] ;  /* 0x00008a00ffec7b82 */ /* 0x000f220000000800 */
[----:B------:R-:W4:Y:S01]  /*c3ff0*/  LDL.LU R197, [R1+0x1c3c] ;  /* 0x001c3c0001c57983 */ /* 0x000f220000300800 */
[----:B------:R-:W-:-:S03]  /*c4000*/  ISETP.LT.AND P0, PT, R15, R237, !P0 ;  /* 0x000000ed0f00720c */ /* 0x000fc60004701270 */
[----:B------:R-:W2:Y:S01]  /*c4010*/  LDL.LU R237, [R1+0xc4c] ;  /* 0x000c4c0001ed7983 */ /* 0x000ea20000300800 */
[----:B------:R-:W-:-:S04]  /*c4020*/  IMAD.WIDE R198, R0, 0x4, R2 ;  /* 0x0000000400c67825 */ /* 0x000fc800078e0202 */
[----:B------:R-:W-:Y:S01]  /*c4030*/  IMAD.WIDE R232, R0, 0x4, R4 ;  /* 0x0000000400e87825 */ /* 0x000fe200078e0204 */
[----:B------:R-:W2:Y:S04]  /*c4040*/  LDL.LU R252, [R1+0x45c] ;  /* 0x00045c0001fc7983 */ /* 0x000ea80000300800 */
[----:B---3--:R3:W-:Y:S04]  /*c4050*/  @P3 STG.E desc[UR60][R198.64], R246 ;  /* 0x000000f6c6003986 */ /* 0x0087e8000c10193c */
[----:B------:R1:W-:Y:S01]  /*c4060*/  @P4 STG.E desc[UR60][R232.64], R245 ;  /* 0x000000f5e8004986 */ /* 0x0003e2000c10193c */
[----:B------:R-:W-:-:S02]  /*c4070*/  ISETP.LT.AND P4, PT, R11, R239, !P2 ;  /* 0x000000ef0b00720c */ /* 0x000fc40005781270 */
[----:B------:R-:W-:Y:S01]  /*c4080*/  ISETP.LT.AND P3, PT, R13, R244, !P2 ;  /* 0x000000f40d00720c */ /* 0x000fe20005761270 */
[----:B------:R-:W2:Y:S08]  /*c4090*/  LDC R239, c[0x0][0x228] ;  /* 0x00008a00ffef7b82 */ /* 0x000eb00000000800 */
[----:B------:R-:W2:Y:S01]  /*c40a0*/  LDC R244, c[0x0][0x228] ;  /* 0x00008a00fff47b82 */ /* 0x000ea20000000800 */
[----:B---3--:R-:W3:Y:S01]  /*c40b0*/  LDL.LU R246, [R1+0x5c] ;  /* 0x00005c0001f67983 */ /* 0x008ee20000300800 */
[----:B------:R-:W-:-:S04]  /*c40c0*/  IMAD.WIDE R198, R0, 0x4, R6 ;  /* 0x0000000400c67825 */ /* 0x000fc800078e0206 */
[C---:B-1----:R-:W-:Y:S01]  /*c40d0*/  IMAD.WIDE R232, R0.reuse, 0x4, R8 ;  /* 0x0000000400e87825 */ /* 0x042fe200078e0208 */
[----:B------:R-:W-:-:S03]  /*c40e0*/  IADD3 R0, R0, R14, RZ ;  /* 0x0000000e00007210 */ /* 0x000fc60007ffe0ff */
[----:B------:R-:W-:Y:S01]  /*c40f0*/  VIADD R16, R10, 0x30 ;  /* 0x000000300a107836 */ /* 0x000fe20000000000 */
[----:B------:R-:W-:Y:S01]  /*c4100*/  ISETP.LT.AND P6, PT, R15, R196, !P2 ;  /* 0x000000c40f00720c */ /* 0x000fe200057c1270 */
[----:B------:R-:W1:Y:S01]  /*c4110*/  LDC R245, c[0x0][0x228] ;  /* 0x00008a00fff57b82 */ /* 0x000e620000000800 */
[----:B----4-:R4:W-:Y:S04]  /*c4120*/  @P5 STG.E desc[UR60][R198.64], R197 ;  /* 0x000000c5c6005986 */ /* 0x0109e8000c10193c */
[----:B------:R1:W-:Y:S01]  /*c4130*/  @P0 STG.E desc[UR60][R232.64], R247 ;  /* 0x000000f7e8000986 */ /* 0x0003e2000c10193c */
[----:B------:R-:W-:Y:S02]  /*c4140*/  ISETP.GE.AND P0, PT, R16, R234, PT ;  /* 0x000000ea1000720c */ /* 0x000fe40003f06270 */
[C---:B------:R-:W-:Y:S01]  /*c4150*/  IADD3 R16, R0.reuse, R14, RZ ;  /* 0x0000000e00107210 */ /* 0x040fe20007ffe0ff */
[----:B----4-:R-:W-:-:S04]  /*c4160*/  IMAD.WIDE R198, R0, 0x4, R2 ;  /* 0x0000000400c67825 */ /* 0x010fc800078e0202 */
[----:B-1----:R-:W-:Y:S01]  /*c4170*/  IMAD.WIDE R232, R0, 0x4, R4 ;  /* 0x0000000400e87825 */ /* 0x002fe200078e0204 */
[----:B------:R-:W4:Y:S04]  /*c4180*/  LDL.LU R247, [R1+0x1450] ;  /* 0x0014500001f77983 */ /* 0x000f280000300800 */
[----:B--2---:R1:W-:Y:S04]  /*c4190*/  @P4 STG.E desc[UR60][R198.64], R237 ;  /* 0x000000edc6004986 */ /* 0x0043e8000c10193c */
[----:B------:R2:W-:Y:S01]  /*c41a0*/  @P3 STG.E desc[UR60][R232.64], R238 ;  /* 0x000000eee8003986 */ /* 0x0005e2000c10193c */
[----:B------:R-:W-:-:S02]  /*c41b0*/  ISETP.LT.AND P3, PT, R13, R239, !P0 ;  /* 0x000000ef0d00720c */ /* 0x000fc40004761270 */
[C---:B------:R-:W-:Y:S02]  /*c41c0*/  ISETP.LT.AND P4, PT, R17.reuse, R244, !P0 ;  /* 0x000000f41100720c */ /* 0x040fe40004781270 */
[----:B------:R-:W-:Y:S01]  /*c41d0*/  ISETP.LT.AND P2, PT, R17, R235, !P2 ;  /* 0x000000eb1100720c */ /* 0x000fe20005741270 */
[----:B------:R-:W4:Y:S01]  /*c41e0*/  LDC.64 R196, c[0x0][0x228] ;  /* 0x00008a00ffc47b82 */ /* 0x000f220000000a00 */
[----:B------:R-:W-:-:S07]  /*c41f0*/  ISETP.LT.AND P5, PT, R11, R236, !P0 ;  /* 0x000000ec0b00720c */ /* 0x000fce00047a1270 */
[----:B-1----:R-:W1:Y:S08]  /*c4200*/  LDC R237, c[0x0][0x228] ;  /* 0x00008a00ffed7b82 */ /* 0x002e700000000800 */
[----:B------:R-:W1:Y:S01]  /*c4210*/  LDC R236, c[0x0][0x228] ;  /* 0x00008a00ffec7b82 */ /* 0x000e620000000800 */
[----:B------:R-:W-:-:S07]  /*c4220*/  IMAD.WIDE R198, R0, 0x4, R6 ;  /* 0x0000000400c67825 */ /* 0x000fce00078e0206 */
[----:B--2---:R-:W2:Y:S01]  /*c4230*/  LDC R238, c[0x0][0x228] ;  /* 0x00008a00ffee7b82 */ /* 0x004ea20000000800 */
[----:B------:R-:W-:Y:S02]  /*c4240*/  IMAD.WIDE R232, R0, 0x4, R8 ;  /* 0x0000000400e87825 */ /* 0x000fe400078e0208 */
[----:B------:R-:W2:Y:S04]  /*c4250*/  LDL.LU R0, [R1+0x1c40] ;  /* 0x001c400001007983 */ /* 0x000ea80000300800 */
[----:B------:R-:W4:Y:S04]  /*c4260*/  LDL.LU R239, [R1+0x1050] ;  /* 0x0010500001ef7983 */ /* 0x000f280000300800 */
[----:B------:R-:W4:Y:S04]  /*c4270*/  LDL.LU R244, [R1+0x1850] ;  /* 0x0018500001f47983 */ /* 0x000f280000300800 */
[----:B------:R3:W-:Y:S04]  /*c4280*/  @P2 STG.E desc[UR60][R198.64], R252 ;  /* 0x000000fcc6002986 */ /* 0x0007e8000c10193c */
[----:B---3--:R3:W-:Y:S01]  /*c4290*/  @P6 STG.E desc[UR60][R232.64], R246 ;  /* 0x000000f6e8006986 */ /* 0x0087e2000c10193c */
[C---:B------:R-:W-:Y:S01]  /*c42a0*/  IMAD.WIDE R234, R16.reuse, 0x4, R2 ;  /* 0x0000000410ea7825 */ /* 0x040fe200078e0202 */
[----:B------:R-:W1:Y:S02]  /*c42b0*/  LDC.64 R198, c[0x0][0x228] ;  /* 0x00008a00ffc67b82 */ /* 0x000e640000000a00 */
[----:B---3--:R-:W3:Y:S01]  /*c42c0*/  LDL.LU R246, [R1+0xc50] ;  /* 0x000c500001f67983 */ /* 0x008ee20000300800 */
[----:B------:R-:W-:Y:S01]  /*c42d0*/  ISETP.LT.AND P0, PT, R15, R245, !P0 ;  /* 0x000000f50f00720c */ /* 0x000fe20004701270 */
[----:B------:R-:W-:-:S02]  /*c42e0*/  IMAD.WIDE R232, R16, 0x4, R4 ;  /* 0x0000000410e87825 */ /* 0x000fc400078e0204 */
[----:B------:R-:W3:Y:S02]  /*c42f0*/  LDL.LU R252, [R1+0x64] ;  /* 0x0000640001fc7983 */ /* 0x000ee40000300800 */
[----:B------:R-:W3:Y:S02]  /*c4300*/  LDC R245, c[0x0][0x228] ;  /* 0x00008a00fff57b82 */ /* 0x000ee40000000800 */
[----:B--2---:R2:W-:Y:S04]  /*c4310*/  @P5 STG.E desc[UR60][R234.64], R0 ;  /* 0x00000000ea005986 */ /* 0x0045e8000c10193c */
[----:B----4-:R4:W-:Y:S01]  /*c4320*/  @P3 STG.E desc[UR60][R232.64], R244 ;  /* 0x000000f4e8003986 */ /* 0x0109e2000c10193c */
[----:B--2---:R-:W-:Y:S02]  /*c4330*/  VIADD R0, R10, 0x31 ;  /* 0x000000310a007836 */ /* 0x004fe40000000000 */
[----:B------:R-:W-:-:S04]  /*c4340*/  IMAD.WIDE R234, R16, 0x4, R6 ;  /* 0x0000000410ea7825 */ /* 0x000fc800078e0206 */
[----:B----4-:R-:W-:Y:S01]  /*c4350*/  IMAD.WIDE R232, R16, 0x4, R8 ;  /* 0x0000000410e87825 */ /* 0x010fe200078e0208 */
[----:B------:R-:W2:Y:S01]  /*c4360*/  LDC R244, c[0x0][0x22c] ;  /* 0x00008b00fff47b82 */ /* 0x000ea20000000800 */
[----:B------:R-:W-:Y:S02]  /*c4370*/  ISETP.GE.AND P2, PT, R0, R197, PT ;  /* 0x000000c50000720c */ /* 0x000fe40003f46270 */
[----:B------:R-:W-:Y:S01]  /*c4380*/  IADD3 R0, R16, R14, RZ ;  /* 0x0000000e10007210 */ /* 0x000fe20007ffe0ff */
[----:B------:R-:W-:Y:S01]  /*c4390*/  VIADD R16, R10, 0x32 ;  /* 0x000000320a107836 */ /* 0x000fe20000000000 */
[----:B------:R4:W-:Y:S01]  /*c43a0*/  @P4 STG.E desc[UR60][R234.64], R247 ;  /* 0x000000f7ea004986 */ /* 0x0009e2000c10193c */
[----:B-1----:R-:W-:Y:S02]  /*c43b0*/  ISETP.LT.AND P4, PT, R13, R237, !P2 ;  /* 0x000000ed0d00720c */ /* 0x002fe40005781270 */
[----:B------:R-:W-:Y:S02]  /*c43c0*/  ISETP.LT.AND P5, PT, R11, R236, !P2 ;  /* 0x000000ec0b00720c */ /* 0x000fe400057a1270 */
[----:B------:R-:W-:Y:S01]  /*c43d0*/  ISETP.LT.AND P3, PT, R17, R238, !P2 ;  /* 0x000000ee1100720c */ /* 0x000fe20005761270 */
[----:B------:R1:W-:Y:S01]  /*c43e0*/  @P0 STG.E desc[UR60][R232.64], R239 ;  /* 0x000000efe8000986 */ /* 0x0003e2000c10193c */
[----:B------:R-:W-:-:S02]  /*c43f0*/  ISETP.LT.AND P2, PT, R15, R196, !P2 ;  /* 0x000000c40f00720c */ /* 0x000fc40005741270 */
[----:B------:R-:W-:Y:S01]  /*c4400*/  ISETP.GE.AND P0, PT, R16, R199, PT ;  /* 0x000000c71000720c */ /* 0x000fe20003f06270 */
[----:B------:R-:W2:Y:S01]  /*c4410*/  LDC R197, c[0x0][0x228] ;  /* 0x00008a00ffc57b82 */ /* 0x000ea20000000800 */
[----:B----4-:R-:W4:Y:S04]  /*c4420*/  LDL.LU R247, [R1+0x1c44] ;  /* 0x001c440001f77983 */ /* 0x010f280000300800 */
[----:B------:R-:W4:Y:S04]  /*c4430*/  LDL.LU R196, [R1+0x460] ;  /* 0x0004600001c47983 */ /* 0x000f280000300800 */
[----:B------:R-:W4:Y:S04]  /*c4440*/  LDL.LU R16, [R1+0x860] ;  /* 0x0008600001107983 */ /* 0x000f280000300800 */
[----:B------:R-:W4:Y:S01]  /*c4450*/  LDL.LU R199, [R1+0x60] ;  /* 0x0000600001c77983 */ /* 0x000f220000300800 */
[----:B-1----:R-:W-:-:S04]  /*c4460*/  IMAD.WIDE R232, R0, 0x4, R2 ;  /* 0x0000000400e87825 */ /* 0x002fc800078e0202 */
[----:B------:R-:W-:-:S04]  /*c4470*/  IMAD.WIDE R234, R0, 0x4, R4 ;  /* 0x0000000400ea7825 */ /* 0x000fc800078e0204 */
[C---:B------:R-:W-:Y:S01]  /*c4480*/  IMAD.WIDE R236, R0.reuse, 0x4, R6 ;  /* 0x0000000400ec7825 */ /* 0x040fe200078e0206 */
[----:B------:R-:W1:Y:S08]  /*c4490*/  LDC R239, c[0x0][0x228] ;  /* 0x00008a00ffef7b82 */ /* 0x000e700000000800 */
[----:B------:R-:W1:Y:S01]  /*c44a0*/  LDC R238, c[0x0][0x228] ;  /* 0x00008a00ffee7b82 */ /* 0x000e620000000800 */
[----:B---3--:R3:W-:Y:S07]  /*c44b0*/  @P5 STG.E desc[UR60][R232.64], R246 ;  /* 0x000000f6e8005986 */ /* 0x0087ee000c10193c */
[----:B---3--:R-:W3:Y:S01]  /*c44c0*/  LDC R246, c[0x0][0x228] ;  /* 0x00008a00fff67b82 */ /* 0x008ee20000000800 */
[----:B------:R-:W-:Y:S01]  /*c44d0*/  IMAD.WIDE R232, R0, 0x4, R8 ;  /* 0x0000000400e87825 */ /* 0x000fe200078e0208 */
[----:B---3--:R-:W-:-:S02]  /*c44e0*/  ISETP.LT.AND P6, PT, R11, R246, !P0 ;  /* 0x000000f60b00720c */ /* 0x008fc400047c1270 */
[----:B--2---:R-:W-:-:S04]  /*c44f0*/  ISETP.LT.AND P5, PT, R13, R197, !P0 ;  /* 0x000000c50d00720c */ /* 0x004fc800047a1270 */
[----:B------:R-:W2:Y:S01]  /*c4500*/  LDC R246, c[0x0][0x228] ;  /* 0x00008a00fff67b82 */ /* 0x000ea20000000800 */
[----:B----4-:R3:W-:Y:S04]  /*c4510*/  @P4 STG.E desc[UR60][R234.64], R16 ;  /* 0x00000010ea004986 */ /* 0x0107e8000c10193c */
[----:B------:R4:W-:Y:S04]  /*c4520*/  @P3 STG.E desc[UR60][R236.64], R196 ;  /* 0x000000c4ec003986 */ /* 0x0009e8000c10193c */
[----:B------:R1:W-:Y:S01]  /*c4530*/  @P2 STG.E desc[UR60][R232.64], R199 ;  /* 0x000000c7e8002986 */ /* 0x0003e2000c10193c */
[----:B---3--:R-:W-:Y:S01]  /*c4540*/  IADD3 R16, R0, R14, RZ ;  /* 0x0000000e00107210 */ /* 0x008fe20007ffe0ff */
[----:B----4-:R-:W-:Y:S01]  /*c4550*/  VIADD R196, R10, 0x33 ;  /* 0x000000330ac47836 */ /* 0x010fe20000000000 */
[----:B------:R-:W-:Y:S01]  /*c4560*/  ISETP.LT.AND P4, PT, R17, R245, !P0 ;  /* 0x000000f51100720c */ /* 0x000fe20004781270 */
[----:B------:R-:W3:Y:S08]  /*c4570*/  LDC R236, c[0x0][0x228] ;  /* 0x00008a00ffec7b82 */ /* 0x000ef00000000800 */
[----:B------:R-:W4:Y:S01]  /*c4580*/  LDC R237, c[0x0][0x228] ;  /* 0x00008a00ffed7b82 */ /* 0x000f220000000800 */
[----:B------:R-:W-:Y:S01]  /*c4590*/  IMAD.WIDE R234, R16, 0x4, R2 ;  /* 0x0000000410ea7825 */ /* 0x000fe200078e0202 */
[----:B------:R-:W-:-:S02]  /*c45a0*/  ISETP.GE.AND P3, PT, R196, R244, PT ;  /* 0x000000f4c400720c */ /* 0x000fc40003f66270 */
[----:B------:R-:W-:Y:S01]  /*c45b0*/  ISETP.LT.AND P0, PT, R15, R198, !P0 ;  /* 0x000000c60f00720c */ /* 0x000fe20004701270 */
[----:B------:R-:W2:Y:S04]  /*c45c0*/  LDL.LU R244, [R1+0x1454] ;  /* 0x0014540001f47983 */ /* 0x000ea80000300800 */
[----:B------:R1:W-:Y:S02]  /*c45d0*/  @P6 STG.E desc[UR60][R234.64], R247 ;  /* 0x000000f7ea006986 */ /* 0x0003e4000c10193c */
[C---:B-1----:R-:W-:Y:S01]  /*c45e0*/  IMAD.WIDE R232, R16.reuse, 0x4, R6 ;  /* 0x0000000410e87825 */ /* 0x042fe200078e0206 */
[C---:B------:R-:W-:Y:S01]  /*c45f0*/  IADD3 R0, R16.reuse, R14, RZ ;  /* 0x0000000e10007210 */ /* 0x040fe20007ffe0ff */
[----:B------:R-:W1:Y:S08]  /*c4600*/  LDC.64 R196, c[0x0][0x228] ;  /* 0x00008a00ffc47b82 */ /* 0x000e700000000a00 */
[----:B------:R-:W1:Y:S01]  /*c4610*/  LDC R245, c[0x0][0x228] ;  /* 0x00008a00fff57b82 */ /* 0x000e620000000800 */
[----:B------:R-:W3:Y:S01]  /*c4620*/  LDL.LU R235, [R1+0x1854] ;  /* 0x0018540001eb7983 */ /* 0x000ee20000300800 */
[----:B------:R-:W-:Y:S01]  /*c4630*/  IMAD.WIDE R198, R16, 0x4, R4 ;  /* 0x0000000410c67825 */ /* 0x000fe200078e0204 */
[----:B------:R-:W-:-:S02]  /*c4640*/  ISETP.LT.AND P2, PT, R13, R239, !P3 ;  /* 0x000000ef0d00720c */ /* 0x000fc40005f41270 */
[----:B------:R-:W-:Y:S01]  /*c4650*/  ISETP.LT.AND P6, PT, R11, R238, !P3 ;  /* 0x000000ee0b00720c */ /* 0x000fe20005fc1270 */
[----:B------:R-:W4:Y:S04]  /*c4660*/  LDL.LU R239, [R1+0x864] ;  /* 0x0008640001ef7983 */ /* 0x000f280000300800 */
[----:B------:R-:W4:Y:S01]  /*c4670*/  LDL.LU R238, [R1+0xc54] ;  /* 0x000c540001ee7983 */ /* 0x000f220000300800 */
[----:B------:R-:W1:Y:S03]  /*c4680*/  LDC R247, c[0x0][0x228] ;  /* 0x00008a00fff77b82 */ /* 0x000e660000000800 */
[----:B---3--:R3:W-:Y:S04]  /*c4690*/  @P5 STG.E desc[UR60][R198.64], R235 ;  /* 0x000000ebc6005986 */ /* 0x0087e8000c10193c */
[----:B--2---:R2:W-:Y:S01]  /*c46a0*/  @P4 STG.E desc[UR60][R232.64], R244 ;  /* 0x000000f4e8004986 */ /* 0x0045e2000c10193c */
[----:B---3--:R-:W-:-:S03]  /*c46b0*/  IMAD.WIDE R198, R16, 0x4, R8 ;  /* 0x0000000410c67825 */ /* 0x008fc600078e0208 */
[----:B--2---:R-:W2:Y:S04]  /*c46c0*/  LDL.LU R244, [R1+0x1c48] ;  /* 0x001c480001f47983 */ /* 0x004ea80000300800 */
[----:B------:R-:W3:Y:S01]  /*c46d0*/  LDL.LU R16, [R1+0x1054] ;  /* 0x0010540001107983 */ /* 0x000ee20000300800 */
[----:B------:R-:W-:-:S03]  /*c46e0*/  ISETP.LT.AND P4, PT, R17, R236, !P3 ;  /* 0x000000ec1100720c */ /* 0x000fc60005f81270 */
[----:B------:R-:W2:Y:S01]  /*c46f0*/  LDL.LU R236, [R1+0x464] ;  /* 0x0004640001ec7983 */ /* 0x000ea20000300800 */
[----:B----4-:R-:W-:Y:S01]  /*c4700*/  ISETP.LT.AND P3, PT, R15, R237, !P3 ;  /* 0x000000ed0f00720c */ /* 0x010fe20005f61270 */
[----:B------:R-:W-:-:S04]  /*c4710*/  IMAD.WIDE R232, R0, 0x4, R2 ;  /* 0x0000000400e87825 */ /* 0x000fc800078e0202 */
[----:B------:R-:W-:Y:S01]  /*c4720*/  IMAD.WIDE R234, R0, 0x4, R4 ;  /* 0x0000000400ea7825 */ /* 0x000fe200078e0204 */
[----:B------:R-:W4:Y:S01]  /*c4730*/  LDC R237, c[0x0][0x228] ;  /* 0x00008a00ffed7b82 */ /* 0x000f220000000800 */
[----:B---3--:R3:W-:Y:S04]  /*c4740*/  @P0 STG.E desc[UR60][R198.64], R16 ;  /* 0x00000010c6000986 */ /* 0x0087e8000c10193c */
[----:B------:R1:W-:Y:S04]  /*c4750*/  @P6 STG.E desc[UR60][R232.64], R238 ;  /* 0x000000eee8006986 */ /* 0x0003e8000c10193c */
[----:B------:R4:W-:Y:S01]  /*c4760*/  @P2 STG.E desc[UR60][R234.64], R239 ;  /* 0x000000efea002986 */ /* 0x0009e2000c10193c */
[----:B---3--:R-:W-:-:S02]  /*c4770*/  VIADD R16, R10, 0x34 ;  /* 0x000000340a107836 */ /* 0x008fc40000000000 */
[----:B------:R-:W-:-:S04]  /*c4780*/  IMAD.WIDE R198, R0, 0x4, R6 ;  /* 0x0000000400c67825 */ /* 0x000fc800078e0206 */
[----:B-1----:R-:W-:Y:S01]  /*c4790*/  IMAD.WIDE R232, R0, 0x4, R8 ;  /* 0x0000000400e87825 */ /* 0x002fe200078e0208 */
[----:B------:R-:W1:Y:S08]  /*c47a0*/  LDC R238, c[0x0][0x228] ;  /* 0x00008a00ffee7b82 */ /* 0x000e700000000800 */
[----:B----4-:R-:W3:Y:S01]  /*c47b0*/  LDC R239, c[0x0][0x228] ;  /* 0x00008a00ffef7b82 */ /* 0x010ee20000000800 */
[----:B------:R-:W-:-:S02]  /*c47c0*/  ISETP.GE.AND P0, PT, R16, R197, PT ;  /* 0x000000c51000720c */ /* 0x000fc40003f06270 */
[----:B------:R-:W-:Y:S02]  /*c47d0*/  IADD3 R0, R0, R14, RZ ;  /* 0x0000000e00007210 */ /* 0x000fe40007ffe0ff */
[----:B------:R-:W-:Y:S01]  /*c47e0*/  ISETP.LT.AND P2, PT, R11, R245, !P0 ;  /* 0x000000f50b00720c */ /* 0x000fe20004741270 */
[----:B--2---:R2:W-:Y:S04]  /*c47f0*/  @P4 STG.E desc[UR60][R198.64], R236 ;  /* 0x000000ecc6004986 */ /* 0x0045e8000c10193c */
[----:B------:R4:W-:Y:S01]  /*c4800*/  @P3 STG.E desc[UR60][R232.64], R252 ;  /* 0x000000fce8003986 */ /* 0x0009e2000c10193c */
[----:B------:R-:W-:Y:S02]  /*c4810*/  ISETP.LT.AND P3, PT, R17, R247, !P0 ;  /* 0x000000f71100720c */ /* 0x000fe40004761270 */
[----:B------:R-:W-:-:S02]  /*c4820*/  ISETP.LT.AND P4, PT, R13, R246, !P0 ;  /* 0x000000f60d00720c */ /* 0x000fc40004781270 */
[----:B------:R-:W-:Y:S01]  /*c4830*/  ISETP.LT.AND P0, PT, R15, R196, !P0 ;  /* 0x000000c40f00720c */ /* 0x000fe20004701270 */
[----:B------:R-:W-:-:S04]  /*c4840*/  IMAD.WIDE R196, R0, 0x4, R2 ;  /* 0x0000000400c47825 */ /* 0x000fc800078e0202 */
[----:B------:R-:W-:Y:S02]  /*c4850*/  VIADD R16, R10, 0x35 ;  /* 0x000000350a107836 */ /* 0x000fe40000000000 */
[C---:B------:R-:W-:Y:S01]  /*c4860*/  IMAD.WIDE R234, R0.reuse, 0x4, R6 ;  /* 0x0000000400ea7825 */ /* 0x040fe200078e0206 */
[----:B------:R-:W1:Y:S08]  /*c4870*/  LDC R247, c[0x0][0x228] ;  /* 0x00008a00fff77b82 */ /* 0x000e700000000800 */
[----:B--2---:R-:W2:Y:S08]  /*c4880*/  LDC R236, c[0x0][0x228] ;  /* 0x00008a00ffec7b82 */ /* 0x004eb00000000800 */
[----:B------:R-:W2:Y:S08]  /*c4890*/  LDC.64 R198, c[0x0][0x228] ;  /* 0x00008a00ffc67b82 */ /* 0x000eb00000000a00 */
[----:B------:R-:W2:Y:S01]  /*c48a0*/  LDC R246, c[0x0][0x228] ;  /* 0x00008a00fff67b82 */ /* 0x000ea20000000800 */
[----:B------:R3:W-:Y:S04]  /*c48b0*/  @P2 STG.E desc[UR60][R196.64], R244 ;  /* 0x000000f4c4002986 */ /* 0x0007e8000c10193c */
[----:B----4-:R-:W4:Y:S03]  /*c48c0*/  LDL.LU R252, [R1+0x468] ;  /* 0x0004680001fc7983 */ /* 0x010f260000300800 */
[----:B------:R-:W4:Y:S01]  /*c48d0*/  LDC R245, c[0x0][0x228] ;  /* 0x00008a00fff57b82 */ /* 0x000f220000000800 */
[----:B---3--:R-:W3:Y:S07]  /*c48e0*/  LDL.LU R196, [R1+0x1858] ;  /* 0x0018580001c47983 */ /* 0x008eee0000300800 */
[----:B------:R-:W1:Y:S01]  /*c48f0*/  LDC R244, c[0x0][0x22c] ;  /* 0x00008b00fff47b82 */ /* 0x000e620000000800 */
[----:B------:R-:W2:Y:S01]  /*c4900*/  LDL.LU R197, [R1+0x1458] ;  /* 0x0014580001c57983 */ /* 0x000ea20000300800 */
[----:B------:R-:W-:Y:S01]  /*c4910*/  IMAD.WIDE R232, R0, 0x4, R4 ;  /* 0x0000000400e87825 */ /* 0x000fe200078e0204 */
[----:B-1----:R-:W-:-:S02]  /*c4920*/  ISETP.GE.AND P2, PT, R16, R244, PT ;  /* 0x000000f41000720c */ /* 0x002fc40003f46270 */
[----:B------:R-:W4:Y:S04]  /*c4930*/  LDL.LU R16, [R1+0x1058] ;  /* 0x0010580001107983 */ /* 0x000f280000300800 */
[----:B------:R-:W4:Y:S01]  /*c4940*/  LDL.LU R244, [R1+0x868] ;  /* 0x0008680001f47983 */ /* 0x000f220000300800 */
[----:B------:R-:W-:-:S03]  /*c4950*/  ISETP.LT.AND P5, PT, R17, R239, !P2 ;  /* 0x000000ef1100720c */ /* 0x000fc600057a1270 */
[----:B---3--:R-:W-:Y:S01]  /*c4960*/  @P4 STG.E desc[UR60][R232.64], R196 ;  /* 0x000000c4e8004986 */ /* 0x008fe2000c10193c */
[----:B------:R-:W-:-:S03]  /*c4970*/  ISETP.LT.AND P4, PT, R13, R238, !P2 ;  /* 0x000000ee0d00720c */ /* 0x000fc60005781270 */
[----:B------:R-:W3:Y:S04]  /*c4980*/  LDL.LU R238, [R1+0x68] ;  /* 0x0000680001ee7983 */ /* 0x000ee80000300800 */
[----:B------:R-:W3:Y:S04]  /*c4990*/  LDL.LU R239, [R1+0xc58] ;  /* 0x000c580001ef7983 */ /* 0x000ee80000300800 */
[----:B--2---:R1:W-:Y:S01]  /*c49a0*/  @P3 STG.E desc[UR60][R234.64], R197 ;  /* 0x000000c5ea003986 */ /* 0x0043e2000c10193c */
[----:B------:R-:W-:Y:S01]  /*c49b0*/  ISETP.LT.AND P3, PT, R11, R237, !P2 ;  /* 0x000000ed0b00720c */ /* 0x000fe20005761270 */
[C---:B-1----:R-:W-:Y:S01]  /*c49c0*/  IMAD.WIDE R196, R0.reuse, 0x4, R8 ;  /* 0x0000000400c47825 */ /* 0x042fe200078e0208 */
[----:B------:R-:W-:-:S04]  /*c49d0*/  IADD3 R0, R0, R14, RZ ;  /* 0x0000000e00007210 */ /* 0x000fc80007ffe0ff */
[----:B----4-:R1:W-:Y:S01]  /*c49e0*/  @P0 STG.E desc[UR60][R196.64], R16 ;  /* 0x00000010c4000986 */ /* 0x0103e2000c10193c */
[----:B------:R-:W-:Y:S01]  /*c49f0*/  IMAD.WIDE R232, R0, 0x4, R2 ;  /* 0x0000000400e87825 */ /* 0x000fe200078e0202 */
[----:B------:R-:W-:-:S03]  /*c4a00*/  ISETP.LT.AND P0, PT, R15, R236, !P2 ;  /* 0x000000ec0f00720c */ /* 0x000fc60005701270 */
[----:B------:R-:W-:Y:S01]  /*c4a10*/  IMAD.WIDE R234, R0, 0x4, R4 ;  /* 0x0000000400ea7825 */ /* 0x000fe200078e0204 */
[----:B-1----:R-:W1:Y:S03]  /*c4a20*/  LDC.64 R196, c[0x0][0x228] ;  /* 0x00008a00ffc47b82 */ /* 0x002e660000000a00 */
[----:B------:R-:W-:Y:S02]  /*c4a30*/  VIADD R16, R10, 0x36 ;  /* 0x000000360a107836 */ /* 0x000fe40000000000 */
[----:B------:R-:W-:-:S03]  /*c4a40*/  IMAD.WIDE R236, R0, 0x4, R6 ;  /* 0x0000000400ec7825 */ /* 0x000fc600078e0206 */
[----:B------:R-:W-:Y:S02]  /*c4a50*/  ISETP.GE.AND P2, PT, R16, R199, PT ;  /* 0x000000c71000720c */ /* 0x000fe40003f46270 */
[----:B------:R-:W-:Y:S01]  /*c4a60*/  IADD3 R16, R0, R14, RZ ;  /* 0x0000000e00107210 */ /* 0x000fe20007ffe0ff */
[----:B---3--:R-:W-:Y:S04]  /*c4a70*/  @P3 STG.E desc[UR60][R232.64], R239 ;  /* 0x000000efe8003986 */ /* 0x008fe8000c10193c */
[----:B------:R2:W-:Y:S04]  /*c4a80*/  @P4 STG.E desc[UR60][R234.64], R244 ;  /* 0x000000f4ea004986 */ /* 0x0005e8000c10193c */
[----:B------:R3:W-:Y:S01]  /*c4a90*/  @P5 STG.E desc[UR60][R236.64], R252 ;  /* 0x000000fcec005986 */ /* 0x0007e2000c10193c */
[----:B------:R-:W-:-:S02]  /*c4aa0*/  ISETP.LT.AND P4, PT, R17, R247, !P2 ;  /* 0x000000f71100720c */ /* 0x000fc40005781270 */
[----:B------:R-:W-:Y:S02]  /*c4ab0*/  ISETP.LT.AND P5, PT, R13, R246, !P2 ;  /* 0x000000f60d00720c */ /* 0x000fe400057a1270 */
[----:B------:R-:W-:Y:S02]  /*c4ac0*/  ISETP.LT.AND P3, PT, R11, R245, !P2 ;  /* 0x000000f50b00720c */ /* 0x000fe40005761270 */
[----:B------:R-:W-:Y:S01]  /*c4ad0*/  ISETP.LT.AND P2, PT, R15, R198, !P2 ;  /* 0x000000c60f00720c */ /* 0x000fe20005741270 */
[----:B------:R-:W-:-:S04]  /*c4ae0*/  IMAD.WIDE R198, R0, 0x4, R8 ;  /* 0x0000000400c67825 */ /* 0x000fc800078e0208 */
[----:B------:R-:W-:Y:S01]  /*c4af0*/  VIADD R0, R10, 0x37 ;  /* 0x000000370a007836 */ /* 0x000fe20000000000 */
[----:B------:R-:W4:Y:S08]  /*c4b00*/  LDC R246, c[0x0][0x22c] ;  /* 0x00008b00fff67b82 */ /* 0x000f300000000800 */
[----:B--2---:R-:W2:Y:S08]  /*c4b10*/  LDC R244, c[0x0][0x228] ;  /* 0x00008a00fff47b82 */ /* 0x004eb00000000800 */
[----:B------:R-:W4:Y:S01]  /*c4b20*/  LDC R245, c[0x0][0x228] ;  /* 0x00008a00fff57b82 */ /* 0x000f220000000800 */
[----:B------:R1:W-:Y:S04]  /*c4b30*/  @P0 STG.E desc[UR60][R198.64], R238 ;  /* 0x000000eec6000986 */ /* 0x0003e8000c10193c */
[----:B---3--:R-:W3:Y:S04]  /*c4b40*/  LDL.LU R252, [R1+0xc5c] ;  /* 0x000c5c0001fc7983 */ /* 0x008ee80000300800 */
[----:B------:R-:W4:Y:S01]  /*c4b50*/  LDL.LU R247, [R1+0x105c] ;  /* 0x00105c0001f77983 */ /* 0x000f220000300800 */
[----:B-1----:R-:W-:Y:S01]  /*c4b60*/  ISETP.GE.AND P0, PT, R0, R197, PT ;  /* 0x000000c50000720c */ /* 0x002fe20003f06270 */
[----:B------:R-:W1:Y:S02]  /*c4b70*/  LDC R239, c[0x0][0x228] ;  /* 0x00008a00ffef7b82 */ /* 0x000e640000000800 */
[----:B------:R-:W2:Y:S04]  /*c4b80*/  LDL.LU R198, [R1+0x185c] ;  /* 0x00185c0001c67983 */ /* 0x000ea80000300800 */
[----:B------:R-:W3:Y:S04]  /*c4b90*/  LDL.LU R199, [R1+0x145c] ;  /* 0x00145c0001c77983 */ /* 0x000ee80000300800 */
[----:B------:R-:W4:Y:S01]  /*c4ba0*/  LDL.LU R197, [R1+0x1c4c] ;  /* 0x001c4c0001c57983 */ /* 0x000f220000300800 */
[----:B------:R-:W1:Y:S01]  /*c4bb0*/  LDC R238, c[0x0][0x228] ;  /* 0x00008a00ffee7b82 */ /* 0x000e620000000800 */
[----:B------:R-:W-:-:S04]  /*c4bc0*/  IMAD.WIDE R232, R16, 0x4, R2 ;  /* 0x0000000410e87825 */ /* 0x000fc800078e0202 */
[----:B------:R-:W-:-:S04]  /*c4bd0*/  IMAD.WIDE R234, R16, 0x4, R4 ;  /* 0x0000000410ea7825 */ /* 0x000fc800078e0204 */
[C---:B------:R-:W-:Y:S01]  /*c4be0*/  IMAD.WIDE R236, R16.reuse, 0x4, R6 ;  /* 0x0000000410ec7825 */ /* 0x040fe200078e0206 */
[----:B------:R-:W-:Y:S01]  /*c4bf0*/  IADD3 R0, R16, R14, RZ ;  /* 0x0000000e10007210 */ /* 0x000fe20007ffe0ff */
[----:B----4-:R-:W-:Y:S04]  /*c4c00*/  @P3 STG.E desc[UR60][R232.64], R197 ;  /* 0x000000c5e8003986 */ /* 0x010fe8000c10193c */
[----:B--2---:R-:W-:Y:S01]  /*c4c10*/  @P5 STG.E desc[UR60][R234.64], R198 ;  /* 0x000000c6ea005986 */ /* 0x004fe2000c10193c */
[----:B-1----:R-:W-:-:S03]  /*c4c20*/  ISETP.LT.AND P3, PT, R11, R238, !P0 ;  /* 0x000000ee0b00720c */ /* 0x002fc60004761270 */
[----:B---3--:R1:W-:Y:S01]  /*c4c30*/  @P4 STG.E desc[UR60][R236.64], R199 ;  /* 0x000000c7ec004986 */ /* 0x0083e2000c10193c */
[----:B------:R-:W-:Y:S01]  /*c4c40*/  ISETP.LT.AND P5, PT, R13, R244, !P0 ;  /* 0x000000f40d00720c */ /* 0x000fe200047a1270 */
[----:B------:R-:W2:Y:S02]  /*c4c50*/  LDC R238, c[0x0][0x228] ;  /* 0x00008a00ffee7b82 */ /* 0x000ea40000000800 */
[----:B------:R-:W3:Y:S01]  /*c4c60*/  LDL.LU R244, [R1+0x1860] ;  /* 0x0018600001f47983 */ /* 0x000ee20000300800 */
[----:B-1----:R-:W-:-:S04]  /*c4c70*/  IMAD.WIDE R198, R16, 0x4, R8 ;  /* 0x0000000410c67825 */ /* 0x002fc800078e0208 */
[----:B------:R-:W-:Y:S01]  /*c4c80*/  VIADD R16, R10, 0x38 ;  /* 0x000000380a107836 */ /* 0x000fe20000000000 */
[----:B------:R-:W1:Y:S08]  /*c4c90*/  LDC R236, c[0x0][0x228] ;  /* 0x00008a00ffec7b82 */ /* 0x000e700000000800 */
[----:B------:R-:W4:Y:S01]  /*c4ca0*/  LDC R237, c[0x0][0x228] ;  /* 0x00008a00ffed7b82 */ /* 0x000f220000000800 */
[----:B------:R2:W-:Y:S01]  /*c4cb0*/  @P2 STG.E desc[UR60][R198.64], R247 ;  /* 0x000000f7c6002986 */ /* 0x0005e2000c10193c */
[----:B------:R-:W-:-:S03]  /*c4cc0*/  ISETP.GE.AND P2, PT, R16, R246, PT ;  /* 0x000000f61000720c */ /* 0x000fc60003f46270 */
[----:B------:R-:W4:Y:S01]  /*c4cd0*/  LDL.LU R246, [R1+0x6c] ;  /* 0x00006c0001f67983 */ /* 0x000f220000300800 */
[----:B------:R-:W-:-:S03]  /*c4ce0*/  ISETP.LT.AND P4, PT, R17, R245, !P0 ;  /* 0x000000f51100720c */ /* 0x000fc60004781270 */
[----:B------:R-:W3:Y:S01]  /*c4cf0*/  LDL.LU R245, [R1+0x46c] ;  /* 0x00046c0001f57983 */ /* 0x000ee20000300800 */
[----:B--2---:R-:W-:-:S04]  /*c4d00*/  IMAD.WIDE R198, R0, 0x4, R2 ;  /* 0x0000000400c67825 */ /* 0x004fc800078e0202 */
[----:B------:R-:W-:-:S04]  /*c4d10*/  IMAD.WIDE R232, R0, 0x4, R6 ;  /* 0x0000000400e87825 */ /* 0x000fc800078e0206 */
[----:B------:R-:W-:Y:S01]  /*c4d20*/  IMAD.WIDE R234, R0, 0x4, R8 ;  /* 0x0000000400ea7825 */ /* 0x000fe200078e0208 */
[----:B------:R-:W2:Y:S01]  /*c4d30*/  LDC R247, c[0x0][0x228] ;  /* 0x00008a00fff77b82 */ /* 0x000ea20000000800 */
[----:B------:R1:W-:Y:S01]  /*c4d40*/  @P3 STG.E desc[UR60][R198.64], R252 ;  /* 0x000000fcc6003986 */ /* 0x0003e2000c10193c */
[----:B------:R-:W-:-:S03]  /*c4d50*/  ISETP.LT.AND P3, PT, R11, R239, !P2 ;  /* 0x000000ef0b00720c */ /* 0x000fc60005761270 */
[----:B------:R-:W2:Y:S01]  /*c4d60*/  LDL.LU R239, [R1+0x86c] ;  /* 0x00086c0001ef7983 */ /* 0x000ea20000300800 */
[----:B------:R-:W-:Y:S02]  /*c4d70*/  ISETP.LT.AND P0, PT, R15, R196, !P0 ;  /* 0x000000c40f00720c */ /* 0x000fe40004701270 */
[----:B------:R-:W4:Y:S01]  /*c4d80*/  LDC.64 R196, c[0x0][0x228] ;  /* 0x00008a00ffc47b82 */ /* 0x000f220000000a00 */
[C---:B-1----:R-:W-:Y:S01]  /*c4d90*/  IMAD.WIDE R198, R0.reuse, 0x4, R4 ;  /* 0x0000000400c67825 */ /* 0x042fe200078e0204 */
[----:B------:R-:W-:-:S03]  /*c4da0*/  IADD3 R16, R0, R14, RZ ;  /* 0x0000000e00107210 */ /* 0x000fc60007ffe0ff */
[----:B------:R-:W-:-:S03]  /*c4db0*/  VIADD R0, R10, 0x39 ;  /* 0x000000390a007836 */ /* 0x000fc60000000000 */
[----:B------:R-:W1:Y:S01]  /*c4dc0*/  LDC R252, c[0x0][0x228] ;  /* 0x00008a00fffc7b82 */ /* 0x000e620000000800 */
[----:B--2---:R2:W-:Y:S01]  /*c4dd0*/  @P5 STG.E desc[UR60][R198.64], R239 ;  /* 0x000000efc6005986 */ /* 0x0045e2000c10193c */
[----:B------:R-:W-:-:S03]  /*c4de0*/  ISETP.LT.AND P5, PT, R13, R236, !P2 ;  /* 0x000000ec0d00720c */ /* 0x000fc600057a1270 */
[----:B------:R-:W2:Y:S04]  /*c4df0*/  LDL.LU R236, [R1+0x1c60] ;  /* 0x001c600001ec7983 */ /* 0x000ea80000300800 */
[----:B---3--:R3:W-:Y:S01]  /*c4e00*/  @P4 STG.E desc[UR60][R232.64], R245 ;  /* 0x000000f5e8004986 */ /* 0x0087e2000c10193c */
[----:B------:R-:W-:-:S03]  /*c4e10*/  ISETP.LT.AND P4, PT, R15, R238, !P2 ;  /* 0x000000ee0f00720c */ /* 0x000fc60005781270 */
[----:B----4-:R4:W-:Y:S01]  /*c4e20*/  @P0 STG.E desc[UR60][R234.64], R246 ;  /* 0x000000f6ea000986 */ /* 0x0109e2000c10193c */
[----:B------:R-:W-:-:S03]  /*c4e30*/  ISETP.LT.AND P2, PT, R17, R237, !P2 ;  /* 0x000000ed1100720c */ /* 0x000fc60005741270 */
[----:B------:R-:W4:Y:S01]  /*c4e40*/  LDL.LU R237, [R1+0x1460] ;  /* 0x0014600001ed7983 */ /* 0x000f220000300800 */
[----:B------:R-:W-:Y:S01]  /*c4e50*/  ISETP.GE.AND P0, PT, R0, R197, PT ;  /* 0x000000c50000720c */ /* 0x000fe20003f06270 */
[----:B------:R-:W1:Y:S02]  /*c4e60*/  LDC R238, c[0x0][0x228] ;  /* 0x00008a00ffee7b82 */ /* 0x000e640000000800 */
[----:B------:R-:W4:Y:S04]  /*c4e70*/  LDL.LU R0, [R1+0x1c50] ;  /* 0x001c500001007983 */ /* 0x000f280000300800 */
[----:B------:R-:W4:Y:S01]  /*c4e80*/  LDL.LU R197, [R1+0xc60] ;  /* 0x000c600001c57983 */ /* 0x000f220000300800 */
[C---:B--2---:R-:W-:Y:S01]  /*c4e90*/  IMAD.WIDE R198, R16.reuse, 0x4, R2 ;  /* 0x0000000410c67825 */ /* 0x044fe200078e0202 */
[----:B---3--:R-:W2:Y:S08]  /*c4ea0*/  LDC R245, c[0x0][0x228] ;  /* 0x00008a00fff57b82 */ /* 0x008eb00000000800 */
[----:B----4-:R-:W3:Y:S08]  /*c4eb0*/  LDC R246, c[0x0][0x22c] ;  /* 0x00008b00fff67b82 */ /* 0x010ef00000000800 */
[----:B------:R-:W4:Y:S01]  /*c4ec0*/  LDC R239, c[0x0][0x228] ;  /* 0x00008a00ffef7b82 */ /* 0x000f220000000800 */
[----:B------:R1:W-:Y:S02]  /*c4ed0*/  @P3 STG.E desc[UR60][R198.64], R244 ;  /* 0x000000f4c6003986 */ /* 0x0003e4000c10193c */
[----:B-1----:R-:W-:-:S04]  /*c4ee0*/  IMAD.WIDE R198, R16, 0x4, R4 ;  /* 0x0000000410c67825 */ /* 0x002fc800078e0204 */
[----:B------:R-:W-:-:S04]  /*c4ef0*/  IMAD.WIDE R232, R16, 0x4, R6 ;  /* 0x0000000410e87825 */ /* 0x000fc800078e0206 */
[----:B------:R-:W-:Y:S01]  /*c4f00*/  IMAD.WIDE R234, R16, 0x4, R8 ;  /* 0x0000000410ea7825 */ /* 0x000fe200078e0208 */
[----:B------:R-:W1:Y:S01]  /*c4f10*/  LDC R244, c[0x0][0x228] ;  /* 0x00008a00fff47b82 */ /* 0x000e620000000800 */
[----:B------:R3:W-:Y:S07]  /*c4f20*/  @P5 STG.E desc[UR60][R198.64], R236 ;  /* 0x000000ecc6005986 */ /* 0x0007ee000c10193c */
[----:B---3--:R-:W3:Y:S01]  /*c4f30*/  LDC R236, c[0x0][0x228] ;  /* 0x00008a00ffec7b82 */ /* 0x008ee20000000800 */
[----:B------:R1:W-:Y:S04]  /*c4f40*/  @P2 STG.E desc[UR60][R232.64], R0 ;  /* 0x00000000e8002986 */ /* 0x0003e8000c10193c */
[----:B------:R2:W-:Y:S01]  /*c4f50*/  @P4 STG.E desc[UR60][R234.64], R237 ;  /* 0x000000edea004986 */ /* 0x0005e2000c10193c */
[----:B------:R-:W-:-:S02]  /*c4f60*/  ISETP.LT.AND P5, PT, R11, R252, !P0 ;  /* 0x000000fc0b00720c */ /* 0x000fc400047a1270 */
[----:B------:R-:W-:Y:S01]  /*c4f70*/  ISETP.LT.AND P2, PT, R17, R247, !P0 ;  /* 0x000000f71100720c */ /* 0x000fe20004741270 */
[----:B------:R-:W4:Y:S01]  /*c4f80*/  LDL.LU R252, [R1+0x470] ;  /* 0x0004700001fc7983 */ /* 0x000f220000300800 */
[----:B------:R-:W4:Y:S01]  /*c4f90*/  LDC.64 R198, c[0x0][0x228] ;  /* 0x00008a00ffc67b82 */ /* 0x000f220000000a00 */
[----:B------:R-:W-:-:S07]  /*c4fa0*/  IADD3 R16, R16, R14, RZ ;  /* 0x0000000e10107210 */ /* 0x000fce0007ffe0ff */
[----:B------:R-:W4:Y:S01]  /*c4fb0*/  LDC R247, c[0x0][0x228] ;  /* 0x00008a00fff77b82 */ /* 0x000f220000000800 */
[----:B-1----:R-:W-:-:S05]  /*c4fc0*/  VIADD R0, R10, 0x3a ;  /* 0x0000003a0a007836 */ /* 0x002fca0000000000 */
[----:B------:R-:W-:Y:S02]  /*c4fd0*/  ISETP.GE.AND P3, PT, R0, R246, PT ;  /* 0x000000f60000720c */ /* 0x000fe40003f66270 */
[----:B---3--:R-:W-:Y:S02]  /*c4fe0*/  ISETP.LT.AND P4, PT, R13, R236, !P0 ;  /* 0x000000ec0d00720c */ /* 0x008fe40004781270 */
[----:B------:R-:W-:Y:S02]  /*c4ff0*/  ISETP.LT.AND P0, PT, R15, R196, !P0 ;  /* 0x000000c40f00720c */ /* 0x000fe40004701270 */
[----:B------:R-:W3:Y:S04]  /*c5000*/  LDL.LU R196, [R1+0x870] ;  /* 0x0008700001c47983 */ /* 0x000ee80000300800 */
[----:B------:R-:W4:Y:S01]  /*c5010*/  LDL.LU R246, [R1+0x1060] ;  /* 0x0010600001f67983 */ /* 0x000f220000300800 */
[----:B------:R-:W-:-:S04]  /*c5020*/  IMAD.WIDE R232, R16, 0x4, R2 ;  /* 0x0000000410e87825 */ /* 0x000fc800078e0202 */
[----:B--2---:R-:W-:-:S04]  /*c5030*/  IMAD.WIDE R234, R16, 0x4, R4 ;  /* 0x0000000410ea7825 */ /* 0x004fc800078e0204 */
[C---:B------:R-:W-:Y:S01]  /*c5040*/  IMAD.WIDE R236, R16.reuse, 0x4, R6 ;  /* 0x0000000410ec7825 */ /* 0x040fe200078e0206 */
[----:B------:R-:W-:Y:S01]  /*c5050*/  IADD3 R0, R16, R14, RZ ;  /* 0x0000000e10007210 */ /* 0x000fe20007ffe0ff */
[----:B----4-:R1:W-:Y:S01]  /*c5060*/  @P5 STG.E desc[UR60][R232.64], R246 ;  /* 0x000000f6e8005986 */ /* 0x0103e2000c10193c */
[----:B------:R-:W-:Y:S01]  /*c5070*/  ISETP.LT.AND P5, PT, R11, R238, !P3 ;  /* 0x000000ee0b00720c */ /* 0x000fe20005fa1270 */
[----:B------:R-:W-:Y:S02]  /*c5080*/  VIADD R238, R10, 0x3b ;  /* 0x0000003b0aee7836 */ /* 0x000fe40000000000 */
[----:B---3--:R-:W-:Y:S01]  /*c5090*/  @P4 STG.E desc[UR60][R234.64], R196 ;  /* 0x000000c4ea004986 */ /* 0x008fe2000c10193c */
[----:B------:R-:W-:-:S03]  /*c50a0*/  ISETP.LT.AND P4, PT, R15, R245, !P3 ;  /* 0x000000f50f00720c */ /* 0x000fc60005f81270 */
[----:B------:R2:W-:Y:S01]  /*c50b0*/  @P2 STG.E desc[UR60][R236.64], R197 ;  /* 0x000000c5ec002986 */ /* 0x0005e2000c10193c */
[----:B------:R-:W-:Y:S01]  /*c50c0*/  ISETP.GE.AND P2, PT, R238, R199, PT ;  /* 0x000000c7ee00720c */ /* 0x000fe20003f46270 */
[----:B-1----:R-:W-:Y:S02]  /*c50d0*/  IMAD.WIDE R232, R16, 0x4, R8 ;  /* 0x0000000410e87825 */ /* 0x002fe400078e0208 */
[----:B------:R-:W3:Y:S04]  /*c50e0*/  LDL.LU R246, [R1+0x874] ;  /* 0x0008740001f67983 */ /* 0x000ee80000300800 */
[----:B------:R-:W4:Y:S04]  /*c50f0*/  LDL.LU R245, [R1+0x1464] ;  /* 0x0014640001f57983 */ /* 0x000f280000300800 */
[----:B------:R-:W3:Y:S04]  /*c5100*/  LDL.LU R16, [R1+0x1c54] ;  /* 0x001c540001107983 */ /* 0x000ee80000300800 */
[----:B------:R-:W4:Y:S04]  /*c5110*/  LDL.LU R238, [R1+0x1c64] ;  /* 0x001c640001ee7983 */ /* 0x000f280000300800 */
[----:B------:R-:W3:Y:S04]  /*c5120*/  LDL.LU R199, [R1+0x1064] ;  /* 0x0010640001c77983 */ /* 0x000ee80000300800 */
[----:B------:R1:W-:Y:S01]  /*c5130*/  @P0 STG.E desc[UR60][R232.64], R252 ;  /* 0x000000fce8000986 */ /* 0x0003e2000c10193c */
[----:B--2---:R-:W2:Y:S03]  /*c5140*/  LDC.64 R196, c[0x0][0x228] ;  /* 0x00008a00ffc47b82 */ /* 0x004ea60000000a00 */
[----:B-1----:R-:W2:Y:S05]  /*c5150*/  LDL.LU R233, [R1+0x1864] ;  /* 0x0018640001e97983 */ /* 0x002eaa0000300800 */
[----:B------:R-:W1:Y:S01]  /*c5160*/  LDC R252, c[0x0][0x228] ;  /* 0x00008a00fffc7b82 */ /* 0x000e620000000800 */
[----:B------:R-:W-:-:S02]  /*c5170*/  ISETP.LT.AND P6, PT, R13, R239, !P3 ;  /* 0x000000ef0d00720c */ /* 0x000fc40005fc1270 */
[----:B------:R-:W-:Y:S01]  /*c5180*/  ISETP.LT.AND P3, PT, R17, R244, !P3 ;  /* 0x000000f41100720c */ /* 0x000fe20005f61270 */
[----:B------:R-:W-:-:S04]  /*c5190*/  IMAD.WIDE R234, R0, 0x4, R2 ;  /* 0x0000000400ea7825 */ /* 0x000fc800078e0202 */
[----:B------:R-:W-:Y:S01]  /*c51a0*/  IMAD.WIDE R236, R0, 0x4, R4 ;  /* 0x0000000400ec7825 */ /* 0x000fe200078e0204 */
[----:B------:R-:W3:Y:S08]  /*c51b0*/  LDC R239, c[0x0][0x228] ;  /* 0x00008a00ffef7b82 */ /* 0x000ef00000000800 */
[----:B------:R-:W3:Y:S01]  /*c51c0*/  LDC R244, c[0x0][0x228] ;  /* 0x00008a00fff47b82 */ /* 0x000ee20000000800 */
[----:B--2---:R2:W-:Y:S04]  /*c51d0*/  @P5 STG.E desc[UR60][R234.64], R233 ;  /* 0x000000e9ea005986 */ /* 0x0045e8000c10193c */
[----:B----4-:R4:W-:Y:S01]  /*c51e0*/  @P6 STG.E desc[UR60][R236.64], R238 ;  /* 0x000000eeec006986 */ /* 0x0109e2000c10193c */
[----:B------:R-:W-:-:S02]  /*c51f0*/  ISETP.LT.AND P5, PT, R11, R247, !P2 ;  /* 0x000000f70b00720c */ /* 0x000fc400057a1270 */
[----:B-1----:R-:W-:Y:S01]  /*c5200*/  ISETP.LT.AND P6, PT, R13, R252, !P2 ;  /* 0x000000fc0d00720c */ /* 0x002fe200057c1270 */
[----:B------:R-:W3:Y:S04]  /*c5210*/  LDL.LU R247, [R1+0x474] ;  /* 0x0004740001f77983 */ /* 0x000ee80000300800 */
[----:B------:R-:W3:Y:S01]  /*c5220*/  LDL.LU R252, [R1+0x1c68] ;  /* 0x001c680001fc7983 */ /* 0x000ee20000300800 */
[----:B--2---:R-:W-:-:S04]  /*c5230*/  IMAD.WIDE R232, R0, 0x4, R6 ;  /* 0x0000000400e87825 */ /* 0x004fc800078e0206 */
[----:B------:R-:W-:Y:S01]  /*c5240*/  IMAD.WIDE R234, R0, 0x4, R8 ;  /* 0x0000000400ea7825 */ /* 0x000fe200078e0208 */
[----:B----4-:R-:W1:Y:S08]  /*c5250*/  LDC R237, c[0x0][0x228] ;  /* 0x00008a00ffed7b82 */ /* 0x010e700000000800 */
[----:B------:R-:W2:Y:S08]  /*c5260*/  LDC R238, c[0x0][0x228] ;  /* 0x00008a00ffee7b82 */ /* 0x000eb00000000800 */
[----:B------:R-:W4:Y:S01]  /*c5270*/  LDC R236, c[0x0][0x22c] ;  /* 0x00008b00ffec7b82 */ /* 0x000f220000000800 */
[----:B---3--:R3:W-:Y:S04]  /*c5280*/  @P3 STG.E desc[UR60][R232.64], R16 ;  /* 0x00000010e8003986 */ /* 0x0087e8000c10193c */
[----:B------:R3:W-:Y:S02]  /*c5290*/  @P4 STG.E desc[UR60][R234.64], R245 ;  /* 0x000000f5ea004986 */ /* 0x0007e4000c10193c */
[----:B---3--:R-:W-:-:S02]  /*c52a0*/  VIADD R16, R10, 0x3c ;  /* 0x0000003c0a107836 */ /* 0x008fc40000000000 */
[----:B------:R-:W3:Y:S03]  /*c52b0*/  LDL.LU R245, [R1+0x1c58] ;  /* 0x001c580001f57983 */ /* 0x000ee60000300800 */
[----:B------:R-:W-:Y:S02]  /*c52c0*/  ISETP.GE.AND P0, PT, R16, R197, PT ;  /* 0x000000c51000720c */ /* 0x000fe40003f06270 */
[----:B------:R-:W2:Y:S01]  /*c52d0*/  LDL.LU R197, [R1+0xc64] ;  /* 0x000c640001c57983 */ /* 0x000ea20000300800 */
[----:B------:R-:W-:Y:S02]  /*c52e0*/  IADD3 R0, R0, R14, RZ ;  /* 0x0000000e00007210 */ /* 0x000fe40007ffe0ff */
[----:B------:R-:W-:Y:S02]  /*c52f0*/  ISETP.LT.AND P3, PT, R17, R239, !P2 ;  /* 0x000000ef1100720c */ /* 0x000fe40005761270 */
[----:B------:R-:W-:-:S02]  /*c5300*/  ISETP.LT.AND P2, PT, R15, R198, !P2 ;  /* 0x000000c60f00720c */ /* 0x000fc40005741270 */
[----:B------:R-:W-:Y:S01]  /*c5310*/  ISETP.LT.AND P4, PT, R11, R244, !P0 ;  /* 0x000000f40b00720c */ /* 0x000fe20004781270 */
[----:B------:R-:W3:Y:S01]  /*c5320*/  LDC R239, c[0x0][0x228] ;  /* 0x00008a00ffef7b82 */ /* 0x000ee20000000800 */
[----:B------:R-:W-:-:S04]  /*c5330*/  IMAD.WIDE R232, R0, 0x4, R2 ;  /* 0x0000000400e87825 */ /* 0x000fc800078e0202 */
[----:B------:R-:W-:-:S03]  /*c5340*/  IMAD.WIDE R234, R0, 0x4, R4 ;  /* 0x0000000400ea7825 */ /* 0x000fc600078e0204 */
[----:B------:R-:W3:Y:S01]  /*c5350*/  LDC R244, c[0x0][0x228] ;  /* 0x00008a00fff47b82 */ /* 0x000ee20000000800 */
[----:B------:R1:W-:Y:S04]  /*c5360*/  @P5 STG.E desc[UR60][R232.64], R199 ;  /* 0x000000c7e8005986 */ /* 0x0003e8000c10193c */
[----:B------:R4:W-:Y:S01]  /*c5370*/  @P6 STG.E desc[UR60][R234.64], R246 ;  /* 0x000000f6ea006986 */ /* 0x0009e2000c10193c */
[----:B-1----:R-:W-:-:S04]  /*c5380*/  IMAD.WIDE R198, R0, 0x4, R6 ;  /* 0x0000000400c67825 */ /* 0x002fc800078e0206 */
[C---:B------:R-:W-:Y:S01]  /*c5390*/  IMAD.WIDE R232, R0.reuse, 0x4, R8 ;  /* 0x0000000400e87825 */ /* 0x040fe200078e0208 */
[----:B----4-:R-:W4:Y:S01]  /*c53a0*/  LDL.LU R246, [R1+0x1468] ;  /* 0x0014680001f67983 */ /* 0x010f220000300800 */
[----:B------:R-:W1:Y:S08]  /*c53b0*/  LDC R234, c[0x0][0x228] ;  /* 0x00008a00ffea7b82 */ /* 0x000e700000000800 */
[----:B------:R-:W1:Y:S01]  /*c53c0*/  LDC R235, c[0x0][0x228] ;  /* 0x00008a00ffeb7b82 */ /* 0x000e620000000800 */
[----:B--2---:R-:W-:Y:S04]  /*c53d0*/  @P3 STG.E desc[UR60][R198.64], R197 ;  /* 0x000000c5c6003986 */ /* 0x004fe8000c10193c */
[----:B------:R2:W-:Y:S04]  /*c53e0*/  @P2 STG.E desc[UR60][R232.64], R247 ;  /* 0x000000f7e8002986 */ /* 0x0005e8000c10193c */
[----:B--2---:R-:W2:Y:S01]  /*c53f0*/  LDL.LU R233, [R1+0x1868] ;  /* 0x0018680001e97983 */ /* 0x004ea20000300800 */
[----:B------:R-:W-:-:S02]  /*c5400*/  IADD3 R0, R0, R14, RZ ;  /* 0x0000000e00007210 */ /* 0x000fc40007ffe0ff */
[----:B------:R-:W-:Y:S02]  /*c5410*/  ISETP.LT.AND P5, PT, R13, R237, !P0 ;  /* 0x000000ed0d00720c */ /* 0x000fe400047a1270 */
[----:B------:R-:W-:Y:S01]  /*c5420*/  ISETP.LT.AND P2, PT, R17, R238, !P0 ;  /* 0x000000ee1100720c */ /* 0x000fe20004741270 */
[----:B------:R-:W-:Y:S01]  /*c5430*/  VIADD R16, R10, 0x3d ;  /* 0x0000003d0a107836 */ /* 0x000fe20000000000 */
[----:B------:R-:W4:Y:S01]  /*c5440*/  LDL.LU R247, [R1+0x1068] ;  /* 0x0010680001f77983 */ /* 0x000f220000300800 */
[----:B------:R-:W-:Y:S01]  /*c5450*/  IMAD.WIDE R198, R0, 0x4, R2 ;  /* 0x0000000400c67825 */ /* 0x000fe200078e0202 */
[----:B------:R-:W4:Y:S08]  /*c5460*/  LDC R238, c[0x0][0x228] ;  /* 0x00008a00ffee7b82 */ /* 0x000f300000000800 */
[----:B------:R-:W4:Y:S01]  /*c5470*/  LDC R237, c[0x0][0x228] ;  /* 0x00008a00ffed7b82 */ /* 0x000f220000000800 */
[----:B------:R-:W-:-:S02]  /*c5480*/  ISETP.GE.AND P3, PT, R16, R236, PT ;  /* 0x000000ec1000720c */ /* 0x000fc40003f66270 */
[----:B------:R-:W-:-:S05]  /*c5490*/  ISETP.LT.AND P0, PT, R15, R196, !P0 ;  /* 0x000000c40f00720c */ /* 0x000fca0004701270 */
[----:B------:R-:W4:Y:S08]  /*c54a0*/  LDC.64 R196, c[0x0][0x228] ;  /* 0x00008a00ffc47b82 */ /* 0x000f300000000a00 */
[----:B------:R-:W4:Y:S01]  /*c54b0*/  LDC R236, c[0x0][0x228] ;  /* 0x00008a00ffec7b82 */ /* 0x000f220000000800 */
[----:B--2---:R2:W-:Y:S01]  /*c54c0*/  @P4 STG.E desc[UR60][R198.64], R233 ;  /* 0x000000e9c6004986 */ /* 0x0045e2000c10193c */
[----:B---3--:R-:W-:Y:S01]  /*c54d0*/  ISETP.LT.AND P4, PT, R17, R244, !P3 ;  /* 0x000000f41100720c */ /* 0x008fe20005f81270 */
[----:B--2---:R-:W-:-:S04]  /*c54e0*/  IMAD.WIDE R232, R0, 0x4, R4 ;  /* 0x0000000400e87825 */ /* 0x004fc800078e0204 */
[C---:B------:R-:W-:Y:S01]  /*c54f0*/  IMAD.WIDE R198, R0.reuse, 0x4, R6 ;  /* 0x0000000400c67825 */ /* 0x040fe200078e0206 */
[----:B------:R2:W-:Y:S04]  /*c5500*/  @P5 STG.E desc[UR60][R232.64], R252 ;  /* 0x000000fce8005986 */ /* 0x0005e8000c10193c */
[----:B------:R3:W-:Y:S01]  /*c5510*/  @P2 STG.E desc[UR60][R198.64], R245 ;  /* 0x000000f5c6002986 */ /* 0x0007e2000c10193c */
[----:B-1----:R-:W-:Y:S02]  /*c5520*/  ISETP.LT.AND P5, PT, R11, R234, !P3 ;  /* 0x000000ea0b00720c */ /* 0x002fe40005fa1270 */
[----:B------:R-:W-:Y:S02]  /*c5530*/  ISETP.LT.AND P2, PT, R13, R235, !P3 ;  /* 0x000000eb0d00720c */ /* 0x000fe40005f41270 */
[----:B------:R-:W-:Y:S01]  /*c5540*/  ISETP.LT.AND P3, PT, R15, R239, !P3 ;  /* 0x000000ef0f00720c */ /* 0x000fe20005f61270 */
[----:B--2---:R-:W2:Y:S04]  /*c5550*/  LDL.LU R252, [R1+0x186c] ;  /* 0x00186c0001fc7983 */ /* 0x004ea80000300800 */
[----:B------:R-:W2:Y:S04]  /*c5560*/  LDL.LU R244, [R1+0xc68] ;  /* 0x000c680001f47983 */ /* 0x000ea80000300800 */
[----:B------:R-:W2:Y:S01]  /*c5570*/  LDL.LU R239, [R1+0x878] ;  /* 0x0008780001ef7983 */ /* 0x000ea20000300800 */
[C---:B------:R-:W-:Y:S01]  /*c5580*/  IMAD.WIDE R232, R0.reuse, 0x4, R8 ;  /* 0x0000000400e87825 */ /* 0x040fe200078e0208 */
[----:B------:R-:W-:-:S03]  /*c5590*/  IADD3 R0, R0, R14, RZ ;  /* 0x0000000e00007210 */ /* 0x000fc60007ffe0ff */
[----:B------:R-:W-:Y:S01]  /*c55a0*/  VIADD R16, R10, 0x3e ;  /* 0x0000003e0a107836 */ /* 0x000fe20000000000 */
[----:B---3--:R-:W1:Y:S01]  /*c55b0*/  LDC R245, c[0x0][0x22c] ;  /* 0x00008b00fff57b82 */ /* 0x008e620000000800 */
[----:B----4-:R3:W-:Y:S01]  /*c55c0*/  @P0 STG.E desc[UR60][R232.64], R246 ;  /* 0x000000f6e8000986 */ /* 0x0107e2000c10193c */
[----:B------:R-:W-:-:S04]  /*c55d0*/  IMAD.WIDE R198, R0, 0x4, R2 ;  /* 0x0000000400c67825 */ /* 0x000fc800078e0202 */
[----:B------:R-:W-:Y:S01]  /*c55e0*/  IMAD.WIDE R234, R0, 0x4, R6 ;  /* 0x0000000400ea7825 */ /* 0x000fe200078e0206 */
[----:B------:R-:W-:Y:S01]  /*c55f0*/  ISETP.GE.AND P0, PT, R16, R197, PT ;  /* 0x000000c51000720c */ /* 0x000fe20003f06270 */
[----:B------:R4:W-:Y:S02]  /*c5600*/  @P5 STG.E desc[UR60][R198.64], R247 ;  /* 0x000000f7c6005986 */ /* 0x0009e4000c10193c */
[C---:B---3--:R-:W-:Y:S01]  /*c5610*/  IMAD.WIDE R232, R0.reuse, 0x4, R4 ;  /* 0x0000000400e87825 */ /* 0x048fe200078e0204 */
[----:B------:R-:W-:Y:S02]  /*c5620*/  ISETP.LT.AND P5, PT, R15, R196, !P0 ;  /* 0x000000c40f00720c */ /* 0x000fe400047a1270 */
[----:B------:R-:W-:Y:S01]  /*c5630*/  ISETP.LT.AND P6, PT, R17, R238, !P0 ;  /* 0x000000ee1100720c */ /* 0x000fe200047c1270 */
[----:B------:R-:W3:Y:S08]  /*c5640*/  LDC R246, c[0x0][0x228] ;  /* 0x00008a00fff67b82 */ /* 0x000ef00000000800 */
[----:B----4-:R-:W4:Y:S01]  /*c5650*/  LDC R247, c[0x0][0x228] ;  /* 0x00008a00fff77b82 */ /* 0x010f220000000800 */
[C---:B------:R-:W-:Y:S01]  /*c5660*/  IADD3 R16, R0.reuse, R14, RZ ;  /* 0x0000000e00107210 */ /* 0x040fe20007ffe0ff */
[----:B------:R-:W-:-:S06]  /*c5670*/  IMAD.WIDE R198, R0, 0x4, R8 ;  /* 0x0000000400c67825 */ /* 0x000fcc00078e0208 */
[----:B------:R-:W4:Y:S08]  /*c5680*/  LDC.64 R196, c[0x0][0x228] ;  /* 0x00008a00ffc47b82 */ /* 0x000f300000000a00 */
[----:B------:R-:W4:Y:S01]  /*c5690*/  LDC R238, c[0x0][0x228] ;  /* 0x00008a00ffee7b82 */ /* 0x000f220000000800 */
[----:B--2---:R2:W-:Y:S04]  /*c56a0*/  @P2 STG.E desc[UR60][R232.64], R239 ;  /* 0x000000efe8002986 */ /* 0x0045e8000c10193c */
[----:B------:R1:W-:Y:S01]  /*c56b0*/  @P4 STG.E desc[UR60][R234.64], R244 ;  /* 0x000000f4ea004986 */ /* 0x0003e2000c10193c */
[----:B------:R-:W-:-:S02]  /*c56c0*/  ISETP.LT.AND P4, PT, R11, R236, !P0 ;  /* 0x000000ec0b00720c */ /* 0x000fc40004781270 */
[----:B------:R-:W-:Y:S01]  /*c56d0*/  ISETP.LT.AND P0, PT, R13, R237, !P0 ;  /* 0x000000ed0d00720c */ /* 0x000fe20004701270 */
[----:B------:R-:W4:Y:S08]  /*c56e0*/  LDC R236, c[0x0][0x228] ;  /* 0x00008a00ffec7b82 */ /* 0x000f300000000800 */
[----:B--2---:R-:W2:Y:S01]  /*c56f0*/  LDC R239, c[0x0][0x228] ;  /* 0x00008a00ffef7b82 */ /* 0x004ea20000000800 */
[----:B-1----:R-:W3:Y:S04]  /*c5700*/  LDL.LU R235, [R1+0x478] ;  /* 0x0004780001eb7983 */ /* 0x002ee80000300800 */
[----:B------:R-:W2:Y:S01]  /*c5710*/  LDL.LU R237, [R1+0x1c6c] ;  /* 0x001c6c0001ed7983 */ /* 0x000ea20000300800 */
[----:B------:R-:W-:-:S02]  /*c5720*/  VIADD R234, R10, 0x3f ;  /* 0x0000003f0aea7836 */ /* 0x000fc40000000000 */
[----:B------:R-:W-:Y:S01]  /*c5730*/  IMAD.WIDE R232, R16, 0x4, R2 ;  /* 0x0000000410e87825 */ /* 0x000fe200078e0202 */
[----:B------:R-:W2:Y:S01]  /*c5740*/  LDL.LU R0, [R1+0x146c] ;  /* 0x00146c0001007983 */ /* 0x000ea20000300800 */
[----:B------:R-:W1:Y:S01]  /*c5750*/  LDC R244, c[0x0][0x228] ;  /* 0x00008a00fff47b82 */ /* 0x000e620000000800 */
[----:B------:R-:W-:Y:S02]  /*c5760*/  ISETP.GE.AND P2, PT, R234, R245, PT ;  /* 0x000000f5ea00720c */ /* 0x000fe40003f46270 */
[----:B------:R-:W2:Y:S04]  /*c5770*/  LDL.LU R245, [R1+0x87c] ;  /* 0x00087c0001f57983 */ /* 0x000ea80000300800 */
[----:B---3--:R3:W-:Y:S04]  /*c5780*/  @P3 STG.E desc[UR60][R198.64], R235 ;  /* 0x000000ebc6003986 */ /* 0x0087e8000c10193c */
[----:B------:R1:W-:Y:S01]  /*c5790*/  @P4 STG.E desc[UR60][R232.64], R252 ;  /* 0x000000fce8004986 */ /* 0x0003e2000c10193c */
[----:B------:R-:W-:-:S02]  /*c57a0*/  ISETP.LT.AND P3, PT, R11, R246, !P2 ;  /* 0x000000f60b00720c */ /* 0x000fc40005761270 */
[----:B----4-:R-:W-:Y:S01]  /*c57b0*/  ISETP.LT.AND P4, PT, R13, R247, !P2 ;  /* 0x000000f70d00720c */ /* 0x010fe20005781270 */
[C---:B---3--:R-:W-:Y:S01]  /*c57c0*/  IMAD.WIDE R198, R16.reuse, 0x4, R4 ;  /* 0x0000000410c67825 */ /* 0x048fe200078e0204 */
[----:B-1----:R-:W3:Y:S04]  /*c57d0*/  LDL.LU R252, [R1+0x1c70] ;  /* 0x001c700001fc7983 */ /* 0x002ee80000300800 */
[----:B------:R-:W4:Y:S04]  /*c57e0*/  LDL.LU R246, [R1+0x106c] ;  /* 0x00106c0001f67983 */ /* 0x000f280000300800 */
[----:B------:R-:W3:Y:S04]  /*c57f0*/  LDL.LU R247, [R1+0x1070] ;  /* 0x0010700001f77983 */ /* 0x000ee80000300800 */
[----:B--2---:R1:W-:Y:S04]  /*c5800*/  @P0 STG.E desc[UR60][R198.64], R237 ;  /* 0x000000edc6000986 */ /* 0x0043e8000c10193c */
[----:B-1----:R-:W2:Y:S01]  /*c5810*/  LDL.LU R199, [R1+0x1c5c] ;  /* 0x001c5c0001c77983 */ /* 0x002ea20000300800 */
[----:B------:R-:W-:-:S04]  /*c5820*/  IMAD.WIDE R232, R16, 0x4, R6 ;  /* 0x0000000410e87825 */ /* 0x000fc800078e0206 */
[C---:B------:R-:W-:Y:S01]  /*c5830*/  IMAD.WIDE R234, R16.reuse, 0x4, R8 ;  /* 0x0000000410ea7825 */ /* 0x040fe200078e0208 */
[----:B------:R-:W-:Y:S01]  /*c5840*/  IADD3 R16, R16, R14, RZ ;  /* 0x0000000e10107210 */ /* 0x000fe20007ffe0ff */
[----:B------:R-:W1:Y:S01]  /*c5850*/  LDC R237, c[0x0][0x228] ;  /* 0x00008a00ffed7b82 */ /* 0x000e620000000800 */
[----:B--2---:R2:W-:Y:S04]  /*c5860*/  @P6 STG.E desc[UR60][R232.64], R199 ;  /* 0x000000c7e8006986 */ /* 0x0045e8000c10193c */
[----:B------:R1:W-:Y:S01]  /*c5870*/  @P5 STG.E desc[UR60][R234.64], R0 ;  /* 0x00000000ea005986 */ /* 0x0003e2000c10193c */
[----:B--2---:R-:W-:-:S04]  /*c5880*/  IMAD.WIDE R198, R16, 0x4, R2 ;  /* 0x0000000410c67825 */ /* 0x004fc800078e0202 */
[----:B-1----:R-:W-:Y:S02]  /*c5890*/  VIADD R0, R10, 0x40 ;  /* 0x000000400a007836 */ /* 0x002fe40000000000 */
[----:B------:R-:W-:-:S04]  /*c58a0*/  IMAD.WIDE R232, R16, 0x4, R4 ;  /* 0x0000000410e87825 */ /* 0x000fc800078e0204 */
[----:B------:R-:W-:Y:S01]  /*c58b0*/  IMAD.WIDE R234, R16, 0x4, R8 ;  /* 0x0000000410ea7825 */ /* 0x000fe200078e0208 */
[----:B----4-:R1:W-:Y:S01]  /*c58c0*/  @P3 STG.E desc[UR60][R198.64], R246 ;  /* 0x000000f6c6003986 */ /* 0x0103e2000c10193c */
[----:B------:R-:W-:-:S03]  /*c58d0*/  ISETP.GE.AND P0, PT, R0, R197, PT ;  /* 0x000000c50000720c */ /* 0x000fc60003f06270 */
[----:B------:R2:W-:Y:S04]  /*c58e0*/  @P4 STG.E desc[UR60][R232.64], R245 ;  /* 0x000000f5e8004986 */ /* 0x0005e8000c10193c */
[----:B------:R-:W4:Y:S01]  /*c58f0*/  LDL.LU R197, [R1+0x47c] ;  /* 0x00047c0001c57983 */ /* 0x000f220000300800 */
[C---:B------:R-:W-:Y:S02]  /*c5900*/  IADD3 R0, R16.reuse, R14, RZ ;  /* 0x0000000e10007210 */ /* 0x040fe40007ffe0ff */
[----:B------:R-:W-:Y:S01]  /*c5910*/  ISETP.LT.AND P5, PT, R15, R237, !P2 ;  /* 0x000000ed0f00720c */ /* 0x000fe200057a1270 */
[----:B-1----:R-:W1:Y:S01]  /*c5920*/  LDC.64 R198, c[0x0][0x228] ;  /* 0x00008a00ffc67b82 */ /* 0x002e620000000a00 */
[----:B------:R-:W-:Y:S01]  /*c5930*/  ISETP.LT.AND P6, PT, R11, R239, !P0 ;  /* 0x000000ef0b00720c */ /* 0x000fe200047c1270 */
[----:B--2---:R-:W-:Y:S01]  /*c5940*/  IMAD.WIDE R232, R16, 0x4, R6 ;  /* 0x0000000410e87825 */ /* 0x004fe200078e0206 */
[C---:B------:R-:W-:Y:S01]  /*c5950*/  ISETP.LT.AND P3, PT, R17.reuse, R236, !P0 ;  /* 0x000000ec1100720c */ /* 0x040fe20004761270 */
[----:B------:R-:W2:Y:S01]  /*c5960*/  LDL.LU R16, [R1+0xc6c] ;  /* 0x000c6c0001107983 */ /* 0x000ea20000300800 */
[----:B------:R-:W-:-:S02]  /*c5970*/  ISETP.LT.AND P2, PT, R17, R238, !P2 ;  /* 0x000000ee1100720c */ /* 0x000fc40005741270 */
[----:B------:R-:W-:Y:S01]  /*c5980*/  ISETP.LT.AND P4, PT, R13, R244, !P0 ;  /* 0x000000f40d00720c */ /* 0x000fe20004781270 */
[----:B------:R-:W-:-:S04]  /*c5990*/  IMAD.WIDE R236, R0, 0x4, R2 ;  /* 0x0000000400ec7825 */ /* 0x000fc800078e0202 */
[----:B------:R-:W-:Y:S01]  /*c59a0*/  IMAD.WIDE R238, R0, 0x4, R4 ;  /* 0x0000000400ee7825 */ /* 0x000fe200078e0204 */
[----:B------:R-:W1:Y:S01]  /*c59b0*/  LDC R244, c[0x0][0x228] ;  /* 0x00008a00fff47b82 */ /* 0x000e620000000800 */
[----:B------:R-:W-:-:S07]  /*c59c0*/  ISETP.LT.AND P0, PT, R15, R196, !P0 ;  /* 0x000000c40f00720c */ /* 0x000fce0004701270 */
[----:B------:R-:W1:Y:S08]  /*c59d0*/  LDC R245, c[0x0][0x228] ;  /* 0x00008a00fff57b82 */ /* 0x000e700000000800 */
[----:B------:R-:W1:Y:S01]  /*c59e0*/  LDC R246, c[0x0][0x228] ;  /* 0x00008a00fff67b82 */ /* 0x000e620000000800 */
[----:B--2---:R-:W-:Y:S04]  /*c59f0*/  @P2 STG.E desc[UR60][R232.64], R16 ;  /* 0x00000010e8002986 */ /* 0x004fe8000c10193c */
[----:B----4-:R2:W-:Y:S04]  /*c5a00*/  @P5 STG.E desc[UR60][R234.64], R197 ;  /* 0x000000c5ea005986 */ /* 0x0105e8000c10193c */
[----:B--2---:R-:W2:Y:S04]  /*c5a10*/  LDL.LU R234, [R1+0x1870] ;  /* 0x0018700001ea7983 */ /* 0x004ea80000300800 */
[----:B------:R-:W4:Y:S04]  /*c5a20*/  LDL.LU R235, [R1+0x1470] ;  /* 0x0014700001eb7983 */ /* 0x000f280000300800 */
[----:B---3--:R3:W-:Y:S04]  /*c5a30*/  @P6 STG.E desc[UR60][R236.64], R247 ;  /* 0x000000f7ec006986 */ /* 0x0087e8000c10193c */
[----:B------:R1:W-:Y:S04]  /*c5a40*/  @P4 STG.E desc[UR60][R238.64], R252 ;  /* 0x000000fcee004986 */ /* 0x0003e8000c10193c */
[----:B---3--:R-:W3:Y:S04]  /*c5a50*/  LDL.LU R247, [R1+0x880] ;  /* 0x0008800001f77983 */ /* 0x008ee80000300800 */
[----:B-1----:R-:W3:Y:S01]  /*c5a60*/  LDL.LU R238, [R1+0xc70] ;  /* 0x000c700001ee7983 */ /* 0x002ee20000300800 */
        /* <DEDUP_REMOVED lines=12> */
[----:B----4-:R4:W-:Y:S01]  /*c5b30*/  @P0 STG.E desc[UR60][R232.64], R235 ;  /* 0x000000ebe8000986 */ /* 0x0109e2000c10193c */
[----:B------:R-:W-:Y:S02]  /*c5b40*/  ISETP.LT.AND P0, PT, R11, R244, !P2 ;  /* 0x000000f40b00720c */ /* 0x000fe40005701270 */
[----:B------:R-:W-:Y:S01]  /*c5b50*/  ISETP.LT.AND P3, PT, R13, R245, !P2 ;  /* 0x000000f50d00720c */ /* 0x000fe20005761270 */
[C---:B------:R-:W-:Y:S01]  /*c5b60*/  IMAD.WIDE R198, R0.reuse, 0x4, R4 ;  /* 0x0000000400c67825 */ /* 0x040fe200078e0204 */
[----:B------:R-:W3:Y:S01]  /*c5b70*/  LDL.LU R245, [R1+0x1c74] ;  /* 0x001c740001f57983 */ /* 0x000ee20000300800 */
[----:B--2---:R-:W2:Y:S02]  /*c5b80*/  LDC.64 R196, c[0x0][0x228] ;  /* 0x00008a00ffc47b82 */ /* 0x004ea40000000a00 */
[----:B----4-:R-:W-:-:S04]  /*c5b90*/  IMAD.WIDE R234, R0, 0x4, R2 ;  /* 0x0000000400ea7825 */ /* 0x010fc800078e0202 */
[----:B------:R-:W-:Y:S02]  /*c5ba0*/  IMAD.WIDE R232, R0, 0x4, R6 ;  /* 0x0000000400e87825 */ /* 0x000fe400078e0206 */
[----:B------:R-:W4:Y:S01]  /*c5bb0*/  LDC R244, c[0x0][0x228] ;  /* 0x00008a00fff47b82 */ /* 0x000f220000000800 */
[----:B---3--:R3:W-:Y:S07]  /*c5bc0*/  @P0 STG.E desc[UR60][R234.64], R238 ;  /* 0x000000eeea000986 */ /* 0x0087ee000c10193c */
[----:B---3--:R-:W3:Y:S01]  /*c5bd0*/  LDC R238, c[0x0][0x22c] ;  /* 0x00008b00ffee7b82 */ /* 0x008ee20000000800 */
[----:B------:R-:W-:-:S02]  /*c5be0*/  ISETP.LT.AND P2, PT, R17, R246, !P2 ;  /* 0x000000f61100720c */ /* 0x000fc40005741270 */
[----:B------:R-:W4:Y:S01]  /*c5bf0*/  LDL.LU R246, [R1+0x1074] ;  /* 0x0010740001f67983 */ /* 0x000f220000300800 */
[----:B---3--:R-:W-:-:S03]  /*c5c00*/  ISETP.GE.AND P0, PT, R16, R238, PT ;  /* 0x000000ee1000720c */ /* 0x008fc60003f06270 */
[----:B------:R-:W3:Y:S04]  /*c5c10*/  LDL.LU R16, [R1+0x80] ;  /* 0x0000800001107983 */ /* 0x000ee80000300800 */
[----:B------:R-:W2:Y:S04]  /*c5c20*/  LDL.LU R238, [R1+0x70] ;  /* 0x0000700001ee7983 */ /* 0x000ea80000300800 */
[----:B------:R1:W-:Y:S02]  /*c5c30*/  @P3 STG.E desc[UR60][R198.64], R247 ;  /* 0x000000f7c6003986 */ /* 0x0003e4000c10193c */
[----:B-1----:R-:W1:Y:S01]  /*c5c40*/  LDC R247, c[0x0][0x228] ;  /* 0x00008a00fff77b82 */ /* 0x002e620000000800 */
[----:B------:R-:W-:Y:S01]  /*c5c50*/  IMAD.WIDE R234, R0, 0x4, R8 ;  /* 0x0000000400ea7825 */ /* 0x000fe200078e0208 */
[----:B------:R-:W-:-:S02]  /*c5c60*/  ISETP.LT.AND P4, PT, R13, R252, !P0 ;  /* 0x000000fc0d00720c */ /* 0x000fc40004781270 */
[----:B-1----:R-:W-:Y:S02]  /*c5c70*/  ISETP.LT.AND P3, PT, R11, R247, !P0 ;  /* 0x000000f70b00720c */ /* 0x002fe40004761270 */
[----:B------:R-:W4:Y:S04]  /*c5c80*/  LDL.LU R247, [R1+0x1474] ;  /* 0x0014740001f77983 */ /* 0x000f280000300800 */
[----:B------:R-:W4:Y:S04]  /*c5c90*/  LDL.LU R252, [R1+0x7c] ;  /* 0x00007c0001fc7983 */ /* 0x000f280000300800 */
[----:B---3--:R1:W-:Y:S04]  /*c5ca0*/  @P2 STG.E desc[UR60][R232.64], R16 ;  /* 0x00000010e8002986 */ /* 0x0083e8000c10193c */
[----:B--2---:R2:W-:Y:S01]  /*c5cb0*/  @P5 STG.E desc[UR60][R234.64], R238 ;  /* 0x000000eeea005986 */ /* 0x0045e2000c10193c */
[----:B-1----:R-:W-:-:S03]  /*c5cc0*/  VIADD R16, R10, 0x43 ;  /* 0x000000430a107836 */ /* 0x002fc60000000000 */
[----:B--2---:R-:W2:Y:S01]  /*c5cd0*/  LDL.LU R238, [R1+0x884] ;  /* 0x0008840001ee7983 */ /* 0x004ea20000300800 */
[----:B------:R-:W-:Y:S01]  /*c5ce0*/  IADD3 R0, R0, R14, RZ ;  /* 0x0000000e00007210 */ /* 0x000fe20007ffe0ff */
[----:B------:R-:W1:Y:S08]  /*c5cf0*/  LDC R234, c[0x0][0x22c] ;  /* 0x00008b00ffea7b82 */ /* 0x000e700000000800 */
[----:B------:R-:W3:Y:S01]  /*c5d00*/  LDC R235, c[0x0][0x228] ;  /* 0x00008a00ffeb7b82 */ /* 0x000ee20000000800 */
[----:B------:R-:W-:-:S02]  /*c5d10*/  ISETP.GE.AND P2, PT, R16, R197, PT ;  /* 0x000000c51000720c */ /* 0x000fc40003f46270 */
[----:B------:R-:W2:Y:S01]  /*c5d20*/  LDL.LU R197, [R1+0x1874] ;  /* 0x0018740001c57983 */ /* 0x000ea20000300800 */
[----:B------:R-:W-:Y:S02]  /*c5d30*/  ISETP.LT.AND P5, PT, R17, R236, !P0 ;  /* 0x000000ec1100720c */ /* 0x000fe400047a1270 */
[C---:B------:R-:W-:Y:S01]  /*c5d40*/  ISETP.LT.AND P0, PT, R15.reuse, R237, !P0 ;  /* 0x000000ed0f00720c */ /* 0x040fe20004701270 */
[C---:B------:R-:W-:Y:S01]  /*c5d50*/  IMAD.WIDE R198, R0.reuse, 0x4, R2 ;  /* 0x0000000400c67825 */ /* 0x040fe200078e0202 */
[----:B------:R-:W2:Y:S03]  /*c5d60*/  LDL.LU R237, [R1+0xc74] ;  /* 0x000c740001ed7983 */ /* 0x000ea60000300800 */
[C---:B------:R-:W-:Y:S01]  /*c5d70*/  IMAD.WIDE R232, R0.reuse, 0x4, R4 ;  /* 0x0000000400e87825 */ /* 0x040fe200078e0204 */
[----:B------:R-:W-:Y:S02]  /*c5d80*/  IADD3 R16, R0, R14, RZ ;  /* 0x0000000e00107210 */ /* 0x000fe40007ffe0ff */
[----:B------:R-:W-:Y:S01]  /*c5d90*/  ISETP.LT.AND P6, PT, R15, R196, !P2 ;  /* 0x000000c40f00720c */ /* 0x000fe200057c1270 */
[----:B----4-:R-:W-:Y:S04]  /*c5da0*/  @P3 STG.E desc[UR60][R198.64], R246 ;  /* 0x000000f6c6003986 */ /* 0x010fe8000c10193c */
[----:B------:R4:W-:Y:S01]  /*c5db0*/  @P4 STG.E desc[UR60][R232.64], R245 ;  /* 0x000000f5e8004986 */ /* 0x0009e2000c10193c */
[----:B------:R-:W-:-:S02]  /*c5dc0*/  ISETP.LT.AND P4, PT, R11, R239, !P2 ;  /* 0x000000ef0b00720c */ /* 0x000fc40005781270 */
[----:B------:R-:W-:Y:S01]  /*c5dd0*/  ISETP.LT.AND P3, PT, R13, R244, !P2 ;  /* 0x000000f40d00720c */ /* 0x000fe20005761270 */
[----:B------:R-:W1:Y:S08]  /*c5de0*/  LDC R239, c[0x0][0x228] ;  /* 0x00008a00ffef7b82 */ /* 0x000e700000000800 */
[----:B------:R-:W1:Y:S08]  /*c5df0*/  LDC R244, c[0x0][0x228] ;  /* 0x00008a00fff47b82 */ /* 0x000e700000000800 */
[----:B------:R-:W1:Y:S01]  /*c5e00*/  LDC R236, c[0x0][0x228] ;  /* 0x00008a00ffec7b82 */ /* 0x000e620000000800 */
[----:B----4-:R-:W4:Y:S04]  /*c5e10*/  LDL.LU R245, [R1+0x84] ;  /* 0x0000840001f57983 */ /* 0x010f280000300800 */
[----:B------:R-:W4:Y:S01]  /*c5e20*/  LDL.LU R246, [R1+0x74] ;  /* 0x0000740001f67983 */ /* 0x000f220000300800 */
[----:B------:R-:W-:-:S04]  /*c5e30*/  IMAD.WIDE R232, R0, 0x4, R6 ;  /* 0x0000000400e87825 */ /* 0x000fc800078e0206 */
[----:B------:R-:W-:-:S04]  /*c5e40*/  IMAD.WIDE R198, R0, 0x4, R8 ;  /* 0x0000000400c67825 */ /* 0x000fc800078e0208 */
[----:B------:R-:W-:Y:S01]  /*c5e50*/  VIADD R0, R10, 0x44 ;  /* 0x000000440a007836 */ /* 0x000fe20000000000 */
[----:B---3--:R-:W-:Y:S01]  /*c5e60*/  ISETP.LT.AND P2, PT, R17, R235, !P2 ;  /* 0x000000eb1100720c */ /* 0x008fe20005741270 */
[----:B--2---:R2:W-:Y:S04]  /*c5e70*/  @P5 STG.E desc[UR60][R232.64], R197 ;  /* 0x000000c5e8005986 */ /* 0x0045e8000c10193c */
[----:B------:R3:W-:Y:S01]  /*c5e80*/  @P0 STG.E desc[UR60][R198.64], R247 ;  /* 0x000000f7c6000986 */ /* 0x0007e2000c10193c */
[----:B-1----:R-:W-:Y:S02]  /*c5e90*/  ISETP.GE.AND P0, PT, R0, R234, PT ;  /* 0x000000ea0000720c */ /* 0x002fe40003f06270 */
[C---:B------:R-:W-:Y:S01]  /*c5ea0*/  IADD3 R0, R16.reuse, R14, RZ ;  /* 0x0000000e10007210 */ /* 0x040fe20007ffe0ff */
[----:B--2---:R-:W-:-:S04]  /*c5eb0*/  IMAD.WIDE R232, R16, 0x4, R4 ;  /* 0x0000000410e87825 */ /* 0x004fc800078e0204 */
[----:B---3--:R-:W-:Y:S01]  /*c5ec0*/  IMAD.WIDE R198, R16, 0x4, R2 ;  /* 0x0000000410c67825 */ /* 0x008fe200078e0202 */
[----:B------:R-:W2:Y:S01]  /*c5ed0*/  LDL.LU R247, [R1+0x1878] ;  /* 0x0018780001f77983 */ /* 0x000ea20000300800 */
[----:B------:R-:W1:Y:S03]  /*c5ee0*/  LDC.64 R196, c[0x0][0x228] ;  /* 0x00008a00ffc47b82 */ /* 0x000e660000000a00 */
[----:B------:R3:W-:Y:S04]  /*c5ef0*/  @P4 STG.E desc[UR60][R198.64], R237 ;  /* 0x000000edc6004986 */ /* 0x0007e8000c10193c */
[----:B------:R3:W-:Y:S01]  /*c5f00*/  @P3 STG.E desc[UR60][R232.64], R238 ;  /* 0x000000eee8003986 */ /* 0x0007e2000c10193c */
[----:B------:R-:W-:-:S02]  /*c5f10*/  ISETP.LT.AND P3, PT, R13, R239, !P0 ;  /* 0x000000ef0d00720c */ /* 0x000fc40004761270 */
[----:B------:R-:W-:Y:S01]  /*c5f20*/  ISETP.LT.AND P4, PT, R17, R244, !P0 ;  /* 0x000000f41100720c */ /* 0x000fe20004781270 */
[----:B---3--:R-:W-:-:S04]  /*c5f30*/  IMAD.WIDE R198, R16, 0x4, R6 ;  /* 0x0000000410c67825 */ /* 0x008fc800078e0206 */
[----:B------:R-:W-:Y:S01]  /*c5f40*/  IMAD.WIDE R232, R16, 0x4, R8 ;  /* 0x0000000410e87825 */ /* 0x000fe200078e0208 */
[----:B------:R-:W-:Y:S01]  /*c5f50*/  ISETP.LT.AND P5, PT, R11, R236, !P0 ;  /* 0x000000ec0b00720c */ /* 0x000fe200047a1270 */
[----:B------:R-:W3:Y:S04]  /*c5f60*/  LDL.LU R16, [R1+0x1078] ;  /* 0x0010780001107983 */ /* 0x000ee80000300800 */
[----:B------:R-:W2:Y:S04]  /*c5f70*/  LDL.LU R239, [R1+0x1478] ;  /* 0x0014780001ef7983 */ /* 0x000ea80000300800 */
[----:B------:R-:W2:Y:S04]  /*c5f80*/  LDL.LU R244, [R1+0x1c78] ;  /* 0x001c780001f47983 */ /* 0x000ea80000300800 */
[----:B----4-:R4:W-:Y:S04]  /*c5f90*/  @P2 STG.E desc[UR60][R198.64], R245 ;  /* 0x000000f5c6002986 */ /* 0x0109e8000c10193c */
[----:B------:R1:W-:Y:S01]  /*c5fa0*/  @P6 STG.E desc[UR60][R232.64], R246 ;  /* 0x000000f6e8006986 */ /* 0x0003e2000c10193c */
[----:B------:R-:W2:Y:S08]  /*c5fb0*/  LDC R237, c[0x0][0x228] ;  /* 0x00008a00ffed7b82 */ /* 0x000eb00000000800 */
[----:B------:R-:W2:Y:S08]  /*c5fc0*/  LDC R236, c[0x0][0x228] ;  /* 0x00008a00ffec7b82 */ /* 0x000eb00000000800 */
[----:B------:R-:W2:Y:S08]  /*c5fd0*/  LDC R238, c[0x0][0x228] ;  /* 0x00008a00ffee7b82 */ /* 0x000eb00000000800 */
[----:B----4-:R-:W4:Y:S01]  /*c5fe0*/  LDC R245, c[0x0][0x228] ;  /* 0x00008a00fff57b82 */ /* 0x010f220000000800 */
[----:B-1----:R-:W2:Y:S07]  /*c5ff0*/  LDL.LU R246, [R1+0xc78] ;  /* 0x000c780001f67983 */ /* 0x002eae0000300800 */
[----:B------:R-:W1:Y:S01]  /*c6000*/  LDC.64 R198, c[0x0][0x228] ;  /* 0x00008a00ffc67b82 */ /* 0x000e620000000a00 */
[----:B------:R-:W-:-:S04]  /*c6010*/  IMAD.WIDE R234, R0, 0x4, R2 ;  /* 0x0000000400ea7825 */ /* 0x000fc800078e0202 */
[----:B------:R-:W-:Y:S01]  /*c6020*/  IMAD.WIDE R232, R0, 0x4, R4 ;  /* 0x0000000400e87825 */ /* 0x000fe200078e0204 */
[----:B----4-:R-:W-:Y:S02]  /*c6030*/  ISETP.LT.AND P0, PT, R15, R245, !P0 ;  /* 0x000000f50f00720c */ /* 0x010fe40004701270 */
[----:B------:R-:W4:Y:S01]  /*c6040*/  LDC R245, c[0x0][0x228] ;  /* 0x00008a00fff57b82 */ /* 0x000f220000000800 */
[----:B---3--:R3:W-:Y:S04]  /*c6050*/  @P5 STG.E desc[UR60][R234.64], R16 ;  /* 0x00000010ea005986 */ /* 0x0087e8000c10193c */
[----:B--2---:R2:W-:Y:S01]  /*c6060*/  @P3 STG.E desc[UR60][R232.64], R244 ;  /* 0x000000f4e8003986 */ /* 0x0045e2000c10193c */
[----:B---3--:R-:W-:Y:S02]  /*c6070*/  VIADD R16, R10, 0x45 ;  /* 0x000000450a107836 */ /* 0x008fe40000000000 */
[----:B------:R-:W-:-:S04]  /*c6080*/  IMAD.WIDE R234, R0, 0x4, R6 ;  /* 0x0000000400ea7825 */ /* 0x000fc800078e0206 */
[----:B--2---:R-:W-:Y:S01]  /*c6090*/  IMAD.WIDE R232, R0, 0x4, R8 ;  /* 0x0000000400e87825 */ /* 0x004fe200078e0208 */
[----:B------:R-:W2:Y:S01]  /*c60a0*/  LDC R244, c[0x0][0x22c] ;  /* 0x00008b00fff47b82 */ /* 0x000ea20000000800 */
[----:B------:R-:W-:Y:S02]  /*c60b0*/  ISETP.GE.AND P2, PT, R16, R197, PT ;  /* 0x000000c51000720c */ /* 0x000fe40003f46270 */
[----:B------:R-:W-:Y:S01]  /*c60c0*/  VIADD R16, R10, 0x46 ;  /* 0x000000460a107836 */ /* 0x000fe20000000000 */
[----:B------:R-:W-:Y:S04]  /*c60d0*/  @P4 STG.E desc[UR60][R234.64], R247 ;  /* 0x000000f7ea004986 */ /* 0x000fe8000c10193c */
[----:B------:R3:W-:Y:S01]  /*c60e0*/  @P0 STG.E desc[UR60][R232.64], R239 ;  /* 0x000000efe8000986 */ /* 0x0007e2000c10193c */
[----:B------:R-:W-:-:S02]  /*c60f0*/  ISETP.LT.AND P4, PT, R13, R237, !P2 ;  /* 0x000000ed0d00720c */ /* 0x000fc40005781270 */
[----:B------:R-:W-:Y:S02]  /*c6100*/  ISETP.LT.AND P5, PT, R11, R236, !P2 ;  /* 0x000000ec0b00720c */ /* 0x000fe400057a1270 */
[----:B------:R-:W-:Y:S02]  /*c6110*/  ISETP.LT.AND P3, PT, R17, R238, !P2 ;  /* 0x000000ee1100720c */ /* 0x000fe40005761270 */
[----:B------:R-:W-:Y:S02]  /*c6120*/  ISETP.LT.AND P2, PT, R15, R196, !P2 ;  /* 0x000000c40f00720c */ /* 0x000fe40005741270 */
[----:B-1----:R-:W-:Y:S02]  /*c6130*/  ISETP.GE.AND P0, PT, R16, R199, PT ;  /* 0x000000c71000720c */ /* 0x002fe40003f06270 */
[----:B------:R-:W-:Y:S01]  /*c6140*/  IADD3 R0, R0, R14, RZ ;  /* 0x0000000e00007210 */ /* 0x000fe20007ffe0ff */
[----:B------:R-:W1:Y:S08]  /*c6150*/  LDC R197, c[0x0][0x228] ;  /* 0x00008a00ffc57b82 */ /* 0x000e700000000800 */
[----:B---3--:R-:W3:Y:S08]  /*c6160*/  LDC R239, c[0x0][0x228] ;  /* 0x00008a00ffef7b82 */ /* 0x008ef00000000800 */
[----:B------:R-:W3:Y:S01]  /*c6170*/  LDC R238, c[0x0][0x228] ;  /* 0x00008a00ffee7b82 */ /* 0x000ee20000000800 */
[----:B------:R-:W3:Y:S04]  /*c6180*/  LDL.LU R247, [R1+0x107c] ;  /* 0x00107c0001f77983 */ /* 0x000ee80000300800 */
[----:B------:R-:W4:Y:S04]  /*c6190*/  LDL.LU R196, [R1+0x88] ;  /* 0x0000880001c47983 */ /* 0x000f280000300800 */
[----:B------:R-:W2:Y:S04]  /*c61a0*/  LDL.LU R16, [R1+0x888] ;  /* 0x0008880001107983 */ /* 0x000ea80000300800 */
[----:B------:R-:W3:Y:S01]  /*c61b0*/  LDL.LU R199, [R1+0x78] ;  /* 0x0000780001c77983 */ /* 0x000ee20000300800 */
[----:B------:R-:W-:-:S05]  /*c61c0*/  IMAD.WIDE R232, R0, 0x4, R2 ;  /* 0x0000000400e87825 */ /* 0x000fca00078e0202 */
[----:B------:R1:W-:Y:S02]  /*c61d0*/  @P5 STG.E desc[UR60][R232.64], R246 ;  /* 0x000000f6e8005986 */ /* 0x0003e4000c10193c */
[----:B-1----:R-:W1:Y:S01]  /*c61e0*/  LDC R246, c[0x0][0x228] ;  /* 0x00008a00fff67b82 */ /* 0x002e620000000800 */
[----:B------:R-:W-:-:S04]  /*c61f0*/  IMAD.WIDE R234, R0, 0x4, R4 ;  /* 0x0000000400ea7825 */ /* 0x000fc800078e0204 */
[----:B------:R-:W-:-:S04]  /*c6200*/  IMAD.WIDE R236, R0, 0x4, R6 ;  /* 0x0000000400ec7825 */ /* 0x000fc800078e0206 */
[C---:B------:R-:W-:Y:S01]  /*c6210*/  IMAD.WIDE R232, R0.reuse, 0x4, R8 ;  /* 0x0000000400e87825 */ /* 0x040fe200078e0208 */
[----:B-1----:R-:W-:Y:S02]  /*c6220*/  ISETP.LT.AND P6, PT, R11, R246, !P0 ;  /* 0x000000f60b00720c */ /* 0x002fe400047c1270 */
[----:B------:R-:W-:Y:S01]  /*c6230*/  ISETP.LT.AND P5, PT, R13, R197, !P0 ;  /* 0x000000c50d00720c */ /* 0x000fe200047a1270 */
[----:B------:R-:W1:Y:S01]  /*c6240*/  LDC R246, c[0x0][0x228] ;  /* 0x00008a00fff67b82 */ /* 0x000e620000000800 */
[----:B--2---:R2:W-:Y:S04]  /*c6250*/  @P4 STG.E desc[UR60][R234.64], R16 ;  /* 0x00000010ea004986 */ /* 0x0045e8000c10193c */
[----:B----4-:R4:W-:Y:S04]  /*c6260*/  @P3 STG.E desc[UR60][R236.64], R196 ;  /* 0x000000c4ec003986 */ /* 0x0109e8000c10193c */
[----:B---3--:R3:W-:Y:S01]  /*c6270*/  @P2 STG.E desc[UR60][R232.64], R199 ;  /* 0x000000c7e8002986 */ /* 0x0087e2000c10193c */
[----:B--2---:R-:W-:Y:S01]  /*c6280*/  IADD3 R16, R0, R14, RZ ;  /* 0x0000000e00107210 */ /* 0x004fe20007ffe0ff */
[----:B----4-:R-:W-:Y:S01]  /*c6290*/  VIADD R196, R10, 0x47 ;  /* 0x000000470ac47836 */ /* 0x010fe20000000000 */
[----:B------:R-:W-:Y:S01]  /*c62a0*/  ISETP.LT.AND P4, PT, R17, R245, !P0 ;  /* 0x000000f51100720c */ /* 0x000fe20004781270 */
[----:B------:R-:W2:Y:S08]  /*c62b0*/  LDC R236, c[0x0][0x228] ;  /* 0x00008a00ffec7b82 */ /* 0x000eb00000000800 */
[----:B------:R-:W4:Y:S01]  /*c62c0*/  LDC R237, c[0x0][0x228] ;  /* 0x00008a00ffed7b82 */ /* 0x000f220000000800 */
[----:B------:R-:W-:Y:S01]  /*c62d0*/  IMAD.WIDE R234, R16, 0x4, R2 ;  /* 0x0000000410ea7825 */ /* 0x000fe200078e0202 */
[----:B------:R-:W-:-:S02]  /*c62e0*/  ISETP.GE.AND P3, PT, R196, R244, PT ;  /* 0x000000f4c400720c */ /* 0x000fc40003f66270 */
[----:B------:R-:W-:Y:S01]  /*c62f0*/  ISETP.LT.AND P0, PT, R15, R198, !P0 ;  /* 0x000000c60f00720c */ /* 0x000fe20004701270 */
[----:B------:R-:W2:Y:S04]  /*c6300*/  LDL.LU R244, [R1+0x187c] ;  /* 0x00187c0001f47983 */ /* 0x000ea80000300800 */
[----:B------:R1:W-:Y:S01]  /*c6310*/  @P6 STG.E desc[UR60][R234.64], R247 ;  /* 0x000000f7ea006986 */ /* 0x0003e2000c10193c */
[C---:B---3--:R-:W-:Y:S01]  /*c6320*/  IMAD.WIDE R232, R16.reuse, 0x4, R4 ;  /* 0x0000000410e87825 */ /* 0x048fe200078e0204 */
[C---:B------:R-:W-:Y:S01]  /*c6330*/  IADD3 R0, R16.reuse, R14, RZ ;  /* 0x0000000e10007210 */ /* 0x040fe20007ffe0ff */
[----:B------:R-:W3:Y:S08]  /*c6340*/  LDC.64 R196, c[0x0][0x228] ;  /* 0x00008a00ffc47b82 */ /* 0x000ef00000000a00 */
[----:B------:R-:W3:Y:S01]  /*c6350*/  LDC R245, c[0x0][0x228] ;  /* 0x00008a00fff57b82 */ /* 0x000ee20000000800 */
[----:B-1----:R-:W4:Y:S01]  /*c6360*/  LDL.LU R235, [R1+0x1c7c] ;  /* 0x001c7c0001eb7983 */ /* 0x002f220000300800 */
[----:B------:R-:W-:Y:S01]  /*c6370*/  IMAD.WIDE R198, R16, 0x4, R6 ;  /* 0x0000000410c67825 */ /* 0x000fe200078e0206 */
[----:B------:R-:W-:-:S02]  /*c6380*/  ISETP.LT.AND P2, PT, R13, R239, !P3 ;  /* 0x000000ef0d00720c */ /* 0x000fc40005f41270 */
[----:B------:R-:W-:Y:S01]  /*c6390*/  ISETP.LT.AND P6, PT, R11, R238, !P3 ;  /* 0x000000ee0b00720c */ /* 0x000fe20005fc1270 */
[----:B------:R-:W3:Y:S04]  /*c63a0*/  LDL.LU R239, [R1+0x88c] ;  /* 0x00088c0001ef7983 */ /* 0x000ee80000300800 */
[----:B------:R-:W3:Y:S01]  /*c63b0*/  LDL.LU R238, [R1+0xc7c] ;  /* 0x000c7c0001ee7983 */ /* 0x000ee20000300800 */
[----:B------:R-:W1:Y:S03]  /*c63c0*/  LDC R247, c[0x0][0x228] ;  /* 0x00008a00fff77b82 */ /* 0x000e660000000800 */
[----:B----4-:R-:W-:Y:S04]  /*c63d0*/  @P5 STG.E desc[UR60][R232.64], R235 ;  /* 0x000000ebe8005986 */ /* 0x010fe8000c10193c */
[----:B--2---:R2:W-:Y:S04]  /*c63e0*/  @P4 STG.E desc[UR60][R198.64], R244 ;  /* 0x000000f4c6004986 */ /* 0x0045e8000c10193c */
[----:B--2---:R-:W2:Y:S01]  /*c63f0*/  LDL.LU R244, [R1+0x1880] ;  /* 0x0018800001f47983 */ /* 0x004ea20000300800 */
[----:B------:R-:W-:-:S03]  /*c6400*/  IMAD.WIDE R198, R16, 0x4, R8 ;  /* 0x0000000410c67825 */ /* 0x000fc600078e0208 */
[----:B------:R-:W4:Y:S01]  /*c6410*/  LDL.LU R16, [R1+0x147c] ;  /* 0x00147c0001107983 */ /* 0x000f220000300800 */
[----:B------:R-:W-:-:S03]  /*c6420*/  ISETP.LT.AND P4, PT, R17, R236, !P3 ;  /* 0x000000ec1100720c */ /* 0x000fc60005f81270 */
[----:B------:R-:W2:Y:S01]  /*c6430*/  LDL.LU R236, [R1+0x8c] ;  /* 0x00008c0001ec7983 */ /* 0x000ea20000300800 */
[----:B------:R-:W-:Y:S01]  /*c6440*/  ISETP.LT.AND P3, PT, R15, R237, !P3 ;  /* 0x000000ed0f00720c */ /* 0x000fe20005f61270 */
[----:B------:R-:W-:-:S04]  /*c6450*/  IMAD.WIDE R232, R0, 0x4, R2 ;  /* 0x0000000400e87825 */ /* 0x000fc800078e0202 */
[----:B------:R-:W-:Y:S01]  /*c6460*/  IMAD.WIDE R234, R0, 0x4, R4 ;  /* 0x0000000400ea7825 */ /* 0x000fe200078e0204 */
[----:B------:R-:W1:Y:S01]  /*c6470*/  LDC R237, c[0x0][0x228] ;  /* 0x00008a00ffed7b82 */ /* 0x000e620000000800 */
[----:B----4-:R4:W-:Y:S04]  /*c6480*/  @P0 STG.E desc[UR60][R198.64], R16 ;  /* 0x00000010c6000986 */ /* 0x0109e8000c10193c */
[----:B---3--:R3:W-:Y:S04]  /*c6490*/  @P6 STG.E desc[UR60][R232.64], R238 ;  /* 0x000000eee8006986 */ /* 0x0087e8000c10193c */
[----:B------:R1:W-:Y:S01]  /*c64a0*/  @P2 STG.E desc[UR60][R234.64], R239 ;  /* 0x000000efea002986 */ /* 0x0003e2000c10193c */
[----:B----4-:R-:W-:-:S02]  /*c64b0*/  VIADD R16, R10, 0x48 ;  /* 0x000000480a107836 */ /* 0x010fc40000000000 */
[----:B------:R-:W-:-:S04]  /*c64c0*/  IMAD.WIDE R198, R0, 0x4, R6 ;  /* 0x0000000400c67825 */ /* 0x000fc800078e0206 */
[----:B---3--:R-:W-:Y:S01]  /*c64d0*/  IMAD.WIDE R232, R0, 0x4, R8 ;  /* 0x0000000400e87825 */ /* 0x008fe200078e0208 */
[----:B------:R-:W3:Y:S08]  /*c64e0*/  LDC R238, c[0x0][0x228] ;  /* 0x00008a00ffee7b82 */ /* 0x000ef00000000800 */
[----:B-1----:R-:W1:Y:S01]  /*c64f0*/  LDC R239, c[0x0][0x228] ;  /* 0x00008a00ffef7b82 */ /* 0x002e620000000800 */
        /* <DEDUP_REMOVED lines=11> */
[----:B------:R-:W3:Y:S08]  /*c65b0*/  LDC R247, c[0x0][0x228] ;  /* 0x00008a00fff77b82 */ /* 0x000ef00000000800 */
[----:B--2---:R-:W2:Y:S08]  /*c65c0*/  LDC R236, c[0x0][0x228] ;  /* 0x00008a00ffec7b82 */ /* 0x004eb00000000800 */
[----:B------:R-:W2:Y:S08]  /*c65d0*/  LDC.64 R198, c[0x0][0x228] ;  /* 0x00008a00ffc67b82 */ /* 0x000eb00000000a00 */
[----:B------:R-:W2:Y:S01]  /*c65e0*/  LDC R246, c[0x0][0x228] ;  /* 0x00008a00fff67b82 */ /* 0x000ea20000000800 */
[----:B------:R1:W-:Y:S04]  /*c65f0*/  @P2 STG.E desc[UR60][R196.64], R244 ;  /* 0x000000f4c4002986 */ /* 0x0003e8000c10193c */
[----:B----4-:R-:W4:Y:S03]  /*c6600*/  LDL.LU R252, [R1+0x480] ;  /* 0x0004800001fc7983 */ /* 0x010f260000300800 */
[----:B------:R-:W4:Y:S01]  /*c6610*/  LDC R245, c[0x0][0x228] ;  /* 0x00008a00fff57b82 */ /* 0x000f220000000800 */
[----:B-1----:R-:W3:Y:S07]  /*c6620*/  LDL.LU R196, [R1+0x1480] ;  /* 0x0014800001c47983 */ /* 0x002eee0000300800 */
[----:B------:R-:W1:Y:S01]  /*c6630*/  LDC R244, c[0x0][0x22c] ;  /* 0x00008b00fff47b82 */ /* 0x000e620000000800 */
[----:B------:R-:W-:Y:S01]  /*c6640*/  IMAD.WIDE R232, R0, 0x4, R4 ;  /* 0x0000000400e87825 */ /* 0x000fe200078e0204 */
[----:B------:R-:W2:Y:S01]  /*c6650*/  LDL.LU R197, [R1+0x1c80] ;  /* 0x001c800001c57983 */ /* 0x000ea20000300800 */
[----:B-1----:R-:W-:-:S03]  /*c6660*/  ISETP.GE.AND P2, PT, R16, R244, PT ;  /* 0x000000f41000720c */ /* 0x002fc60003f46270 */
[----:B------:R-:W4:Y:S01]  /*c6670*/  LDL.LU R244, [R1+0x890] ;  /* 0x0008900001f47983 */ /* 0x000f220000300800 */
[----:B------:R-:W-:-:S03]  /*c6680*/  ISETP.LT.AND P5, PT, R17, R239, !P2 ;  /* 0x000000ef1100720c */ /* 0x000fc600057a1270 */
[----:B---3--:R1:W-:Y:S01]  /*c6690*/  @P4 STG.E desc[UR60][R232.64], R196 ;  /* 0x000000c4e8004986 */ /* 0x0083e2000c10193c */
[----:B------:R-:W-:-:S03]  /*c66a0*/  ISETP.LT.AND P4, PT, R13, R238, !P2 ;  /* 0x000000ee0d00720c */ /* 0x000fc60005781270 */
[----:B-1----:R-:W3:Y:S04]  /*c66b0*/  LDL.LU R233, [R1+0x1080] ;  /* 0x0010800001e97983 */ /* 0x002ee80000300800 */
[----:B------:R-:W4:Y:S04]  /*c66c0*/  LDL.LU R238, [R1+0x90] ;  /* 0x0000900001ee7983 */ /* 0x000f280000300800 */
[----:B------:R-:W4:Y:S04]  /*c66d0*/  LDL.LU R239, [R1+0xc80] ;  /* 0x000c800001ef7983 */ /* 0x000f280000300800 */
[----:B--2---:R1:W-:Y:S01]  /*c66e0*/  @P3 STG.E desc[UR60][R234.64], R197 ;  /* 0x000000c5ea003986 */ /* 0x0043e2000c10193c */
[----:B------:R-:W-:-:S02]  /*c66f0*/  ISETP.LT.AND P3, PT, R11, R237, !P2 ;  /* 0x000000ed0b00720c */ /* 0x000fc40005761270 */
[C---:B------:R-:W-:Y:S01]  /*c6700*/  IADD3 R16, R0.reuse, R14, RZ ;  /* 0x0000000e00107210 */ /* 0x040fe20007ffe0ff */
[----:B-1----:R-:W-:-:S04]  /*c6710*/  IMAD.WIDE R196, R0, 0x4, R8 ;  /* 0x0000000400c47825 */ /* 0x002fc800078e0208 */
[----:B------:R-:W-:Y:S02]  /*c6720*/  VIADD R0, R10, 0x4a ;  /* 0x0000004a0a007836 */ /* 0x000fe40000000000 */
[C---:B------:R-:W-:Y:S01]  /*c6730*/  IMAD.WIDE R234, R16.reuse, 0x4, R4 ;  /* 0x0000000410ea7825 */ /* 0x040fe200078e0204 */
[----:B---3--:R1:W-:Y:S01]  /*c6740*/  @P0 STG.E desc[UR60][R196.64], R233 ;  /* 0x000000e9c4000986 */ /* 0x0083e2000c10193c */
[----:B------:R-:W-:Y:S02]  /*c6750*/  ISETP.LT.AND P0, PT, R15, R236, !P2 ;  /* 0x000000ec0f00720c */ /* 0x000fe40005701270 */
[C---:B------:R-:W-:Y:S01]  /*c6760*/  IMAD.WIDE R236, R16.reuse, 0x4, R6 ;  /* 0x0000000410ec7825 */ /* 0x040fe200078e0206 */
[----:B-1----:R-:W1:Y:S03]  /*c6770*/  LDC.64 R196, c[0x0][0x228] ;  /* 0x00008a00ffc47b82 */ /* 0x002e660000000a00 */
[----:B------:R-:W-:Y:S01]  /*c6780*/  IMAD.WIDE R232, R16, 0x4, R2 ;  /* 0x0000000410e87825 */ /* 0x000fe200078e0202 */
[----:B------:R-:W-:-:S04]  /*c6790*/  ISETP.GE.AND P2, PT, R0, R199, PT ;  /* 0x000000c70000720c */ /* 0x000fc80003f46270 */
[----:B----4-:R-:W-:Y:S04]  /*c67a0*/  @P3 STG.E desc[UR60][R232.64], R239 ;  /* 0x000000efe8003986 */ /* 0x010fe8000c10193c */
[----:B------:R2:W-:Y:S04]  /*c67b0*/  @P4 STG.E desc[UR60][R234.64], R244 ;  /* 0x000000f4ea004986 */ /* 0x0005e8000c10193c */
[----:B------:R3:W-:Y:S01]  /*c67c0*/  @P5 STG.E desc[UR60][R236.64], R252 ;  /* 0x000000fcec005986 */ /* 0x0007e2000c10193c */
[----:B------:R-:W-:Y:S02]  /*c67d0*/  ISETP.LT.AND P4, PT, R17, R247, !P2 ;  /* 0x000000f71100720c */ /* 0x000fe40005781270 */
[----:B------:R-:W-:-:S02]  /*c67e0*/  ISETP.LT.AND P5, PT, R13, R246, !P2 ;  /* 0x000000f60d00720c */ /* 0x000fc400057a1270 */
[----:B------:R-:W-:Y:S02]  /*c67f0*/  ISETP.LT.AND P3, PT, R11, R245, !P2 ;  /* 0x000000f50b00720c */ /* 0x000fe40005761270 */
[----:B------:R-:W-:Y:S01]  /*c6800*/  ISETP.LT.AND P2, PT, R15, R198, !P2 ;  /* 0x000000c60f00720c */ /* 0x000fe20005741270 */
[C---:B------:R-:W-:Y:S01]  /*c6810*/  IMAD.WIDE R198, R16.reuse, 0x4, R8 ;  /* 0x0000000410c67825 */ /* 0x040fe200078e0208 */
[----:B------:R-:W-:-:S03]  /*c6820*/  IADD3 R0, R16, R14, RZ ;  /* 0x0000000e10007210 */ /* 0x000fc60007ffe0ff */
[----:B------:R-:W-:Y:S01]  /*c6830*/  VIADD R16, R10, 0x4b ;  /* 0x0000004b0a107836 */ /* 0x000fe20000000000 */
[----:B------:R-:W4:Y:S08]  /*c6840*/  LDC R246, c[0x0][0x22c] ;  /* 0x00008b00fff67b82 */ /* 0x000f300000000800 */
[----:B--2---:R-:W2:Y:S01]  /*c6850*/  LDC R244, c[0x0][0x228] ;  /* 0x00008a00fff47b82 */ /* 0x004ea20000000800 */
[----:B------:R1:W-:Y:S04]  /*c6860*/  @P0 STG.E desc[UR60][R198.64], R238 ;  /* 0x000000eec6000986 */ /* 0x0003e8000c10193c */
[----:B---3--:R-:W3:Y:S04]  /*c6870*/  LDL.LU R252, [R1+0xc84] ;  /* 0x000c840001fc7983 */ /* 0x008ee80000300800 */
[----:B------:R-:W4:Y:S01]  /*c6880*/  LDL.LU R247, [R1+0x1084] ;  /* 0x0010840001f77983 */ /* 0x000f220000300800 */
[----:B------:R-:W4:Y:S08]  /*c6890*/  LDC R245, c[0x0][0x228] ;  /* 0x00008a00fff57b82 */ /* 0x000f300000000800 */
[----:B------:R-:W3:Y:S01]  /*c68a0*/  LDC R239, c[0x0][0x228] ;  /* 0x00008a00ffef7b82 */ /* 0x000ee20000000800 */
[----:B-1----:R-:W-:Y:S01]  /*c68b0*/  ISETP.GE.AND P0, PT, R16, R197, PT ;  /* 0x000000c51000720c */ /* 0x002fe20003f06270 */
        /* <DEDUP_REMOVED lines=17> */
[----:B------:R-:W1:Y:S01]  /*c69d0*/  LDC R236, c[0x0][0x228] ;  /* 0x00008a00ffec7b82 */ /* 0x000e620000000800 */
[----:B------:R-:W-:-:S07]  /*c69e0*/  IMAD.WIDE R232, R16, 0x4, R4 ;  /* 0x0000000410e87825 */ /* 0x000fce00078e0204 */
[----:B------:R-:W4:Y:S01]  /*c69f0*/  LDC R237, c[0x0][0x228] ;  /* 0x00008a00ffed7b82 */ /* 0x000f220000000800 */
[----:B------:R2:W-:Y:S01]  /*c6a00*/  @P2 STG.E desc[UR60][R198.64], R247 ;  /* 0x000000f7c6002986 */ /* 0x0005e2000c10193c */
[----:B------:R-:W-:-:S03]  /*c6a10*/  ISETP.GE.AND P2, PT, R0, R246, PT ;  /* 0x000000f60000720c */ /* 0x000fc60003f46270 */
[----:B------:R-:W4:Y:S01]  /*c6a20*/  LDL.LU R246, [R1+0x94] ;  /* 0x0000940001f67983 */ /* 0x000f220000300800 */
[----:B------:R-:W-:-:S03]  /*c6a30*/  ISETP.LT.AND P4, PT, R17, R245, !P0 ;  /* 0x000000f51100720c */ /* 0x000fc60004781270 */
[----:B------:R-:W3:Y:S01]  /*c6a40*/  LDL.LU R245, [R1+0x484] ;  /* 0x0004840001f57983 */ /* 0x000ee20000300800 */
[----:B--2---:R-:W-:-:S04]  /*c6a50*/  IMAD.WIDE R198, R16, 0x4, R2 ;  /* 0x0000000410c67825 */ /* 0x004fc800078e0202 */
[----:B------:R-:W-:Y:S01]  /*c6a60*/  IMAD.WIDE R234, R16, 0x4, R6 ;  /* 0x0000000410ea7825 */ /* 0x000fe200078e0206 */
[----:B------:R-:W2:Y:S01]  /*c6a70*/  LDC R247, c[0x0][0x228] ;  /* 0x00008a00fff77b82 */ /* 0x000ea20000000800 */
[----:B------:R1:W-:Y:S01]  /*c6a80*/  @P3 STG.E desc[UR60][R198.64], R252 ;  /* 0x000000fcc6003986 */ /* 0x0003e2000c10193c */
[----:B------:R-:W-:-:S03]  /*c6a90*/  ISETP.LT.AND P3, PT, R11, R239, !P2 ;  /* 0x000000ef0b00720c */ /* 0x000fc60005761270 */
[----:B------:R-:W2:Y:S01]  /*c6aa0*/  LDL.LU R239, [R1+0x894] ;  /* 0x0008940001ef7983 */ /* 0x000ea20000300800 */
[----:B------:R-:W-:Y:S02]  /*c6ab0*/  ISETP.LT.AND P0, PT, R15, R196, !P0 ;  /* 0x000000c40f00720c */ /* 0x000fe40004701270 */
[----:B------:R-:W4:Y:S01]  /*c6ac0*/  LDC.64 R196, c[0x0][0x228] ;  /* 0x00008a00ffc47b82 */ /* 0x000f220000000a00 */
[----:B------:R-:W-:-:S07]  /*c6ad0*/  IADD3 R0, R16, R14, RZ ;  /* 0x0000000e10007210 */ /* 0x000fce0007ffe0ff */
[----:B-1----:R-:W1:Y:S01]  /*c6ae0*/  LDC R252, c[0x0][0x228] ;  /* 0x00008a00fffc7b82 */ /* 0x002e620000000800 */
[----:B------:R-:W-:-:S04]  /*c6af0*/  IMAD.WIDE R198, R16, 0x4, R8 ;  /* 0x0000000410c67825 */ /* 0x000fc800078e0208 */
[----:B------:R-:W-:Y:S01]  /*c6b00*/  VIADD R16, R10, 0x4d ;  /* 0x0000004d0a107836 */ /* 0x000fe20000000000 */
        /* <DEDUP_REMOVED lines=16> */
[C---:B------:R-:W-:Y:S01]  /*c6c10*/  IMAD.WIDE R198, R0.reuse, 0x4, R4 ;  /* 0x0000000400c67825 */ /* 0x040fe200078e0204 */
[----:B------:R1:W-:Y:S03]  /*c6c20*/  @P3 STG.E desc[UR60][R232.64], R244 ;  /* 0x000000f4e8003986 */ /* 0x0003e6000c10193c */
[----:B------:R-:W-:-:S04]  /*c6c30*/  IMAD.WIDE R234, R0, 0x4, R8 ;  /* 0x0000000400ea7825 */ /* 0x000fc800078e0208 */
[----:B-1----:R-:W-:Y:S01]  /*c6c40*/  IMAD.WIDE R232, R0, 0x4, R6 ;  /* 0x0000000400e87825 */ /* 0x002fe200078e0206 */
        /* <DEDUP_REMOVED lines=8> */
[----:B------:R-:W4:Y:S08]  /*c6cd0*/  LDC.64 R198, c[0x0][0x228] ;  /* 0x00008a00ffc67b82 */ /* 0x000f300000000a00 */
[----:B------:R-:W4:Y:S01]  /*c6ce0*/  LDC R247, c[0x0][0x228] ;  /* 0x00008a00fff77b82 */ /* 0x000f220000000800 */
[----:B-1----:R-:W-:Y:S01]  /*c6cf0*/  IADD3 R16, R0, R14, RZ ;  /* 0x0000000e00107210 */ /* 0x002fe20007ffe0ff */
[----:B------:R-:W-:-:S05]  /*c6d00*/  VIADD R0, R10, 0x4e ;  /* 0x0000004e0a007836 */ /* 0x000fca0000000000 */
        /* <DEDUP_REMOVED lines=34> */
[----:B-1----:R-:W-:-:S02]  /*c6f30*/  ISETP.LT.AND P6, PT, R13, R252, !P2 ;  /* 0x000000fc0d00720c */ /* 0x002fc400057c1270 */
[----:B------:R-:W-:Y:S01]  /*c6f40*/  ISETP.LT.AND P5, PT, R11, R247, !P2 ;  /* 0x000000f70b00720c */ /* 0x000fe200057a1270 */
        /* <DEDUP_REMOVED lines=44> */
[----:B---3--:R-:W-:-:S03]  /*c7210*/  ISETP.LT.AND P4, PT, R17, R244, !P3 ;  /* 0x000000f41100720c */ /* 0x008fc60005f81270 */
[----:B------:R-:W3:Y:S01]  /*c7220*/  LDL.LU R244, [R1+0x490] ;  /* 0x0004900001f47983 */ /* 0x000ee20000300800 */
[----:B--2---:R-:W-:-:S04]  /*c7230*/  IMAD.WIDE R232, R0, 0x4, R4 ;  /* 0x0000000400e87825 */ /* 0x004fc800078e0204 */
[----:B------:R-:W-:Y:S01]  /*c7240*/  IMAD.WIDE R198, R0, 0x4, R6 ;  /* 0x0000000400c67825 */ /* 0x000fe200078e0206 */
[----:B------:R2:W-:Y:S04]  /*c7250*/  @P5 STG.E desc[UR60][R232.64], R247 ;  /* 0x000000f7e8005986 */ /* 0x0005e8000c10193c */
[----:B------:R4:W-:Y:S01]  /*c7260*/  @P2 STG.E desc[UR60][R198.64], R245 ;  /* 0x000000f5c6002986 */ /* 0x0009e2000c10193c */
[----:B-1----:R-:W-:Y:S02]  /*c7270*/  ISETP.LT.AND P5, PT, R11, R234, !P3 ;  /* 0x000000ea0b00720c */ /* 0x002fe40005fa1270 */
[----:B------:R-:W-:Y:S02]  /*c7280*/  ISETP.LT.AND P2, PT, R13, R235, !P3 ;  /* 0x000000eb0d00720c */ /* 0x000fe40005f41270 */
[----:B------:R-:W-:-:S02]  /*c7290*/  ISETP.LT.AND P3, PT, R15, R239, !P3 ;  /* 0x000000ef0f00720c */ /* 0x000fc40005f61270 */
[----:B------:R-:W3:Y:S01]  /*c72a0*/  LDL.LU R239, [R1+0x4a0] ;  /* 0x0004a00001ef7983 */ /* 0x000ee20000300800 */
[----:B------:R-:W-:Y:S02]  /*c72b0*/  VIADD R16, R10, 0x52 ;  /* 0x000000520a107836 */ /* 0x000fe40000000000 */
[C---:B--2---:R-:W-:Y:S01]  /*c72c0*/  IMAD.WIDE R232, R0.reuse, 0x4, R8 ;  /* 0x0000000400e87825 */ /* 0x044fe200078e0208 */
[----:B------:R-:W-:Y:S01]  /*c72d0*/  IADD3 R0, R0, R14, RZ ;  /* 0x0000000e00007210 */ /* 0x000fe20007ffe0ff */
[----:B----4-:R-:W1:Y:S08]  /*c72e0*/  LDC R245, c[0x0][0x22c] ;  /* 0x00008b00fff57b82 */ /* 0x010e700000000800 */
[----:B------:R-:W2:Y:S01]  /*c72f0*/  LDC R247, c[0x0][0x228] ;  /* 0x00008a00fff77b82 */ /* 0x000ea20000000800 */
[----:B------:R4:W-:Y:S01]  /*c7300*/  @P0 STG.E desc[UR60][R232.64], R246 ;  /* 0x000000f6e8000986 */ /* 0x0009e2000c10193c */
[----:B------:R-:W-:-:S04]  /*c7310*/  IMAD.WIDE R198, R0, 0x4, R2 ;  /* 0x0000000400c67825 */ /* 0x000fc800078e0202 */
[----:B------:R-:W-:Y:S01]  /*c7320*/  IMAD.WIDE R234, R0, 0x4, R6 ;  /* 0x0000000400ea7825 */ /* 0x000fe200078e0206 */
[----:B------:R-:W-:Y:S01]  /*c7330*/  ISETP.GE.AND P0, PT, R16, R197, PT ;  /* 0x000000c51000720c */ /* 0x000fe20003f06270 */
[----:B------:R4:W-:Y:S02]  /*c7340*/  @P5 STG.E desc[UR60][R198.64], R252 ;  /* 0x000000fcc6005986 */ /* 0x0009e4000c10193c */
[C---:B----4-:R-:W-:Y:S01]  /*c7350*/  IMAD.WIDE R232, R0.reuse, 0x4, R4 ;  /* 0x0000000400e87825 */ /* 0x050fe200078e0204 */
[----:B------:R-:W4:Y:S01]  /*c7360*/  LDC R246, c[0x0][0x228] ;  /* 0x00008a00fff67b82 */ /* 0x000f220000000800 */
[----:B------:R-:W2:Y:S01]  /*c7370*/  LDL.LU R252, [R1+0x10a4] ;  /* 0x0010a40001fc7983 */ /* 0x000ea20000300800 */
[----:B------:R-:W-:Y:S02]  /*c7380*/  ISETP.LT.AND P5, PT, R15, R196, !P0 ;  /* 0x000000c40f00720c */ /* 0x000fe400047a1270 */
[----:B------:R-:W-:Y:S02]  /*c7390*/  ISETP.LT.AND P6, PT, R17, R238, !P0 ;  /* 0x000000ee1100720c */ /* 0x000fe400047c1270 */
[C---:B------:R-:W-:Y:S01]  /*c73a0*/  IADD3 R16, R0.reuse, R14, RZ ;  /* 0x0000000e00107210 */ /* 0x040fe20007ffe0ff */
[----:B------:R-:W-:Y:S01]  /*c73b0*/  IMAD.WIDE R196, R0, 0x4, R8 ;  /* 0x0000000400c47825 */ /* 0x000fe200078e0208 */
[----:B------:R-:W2:Y:S08]  /*c73c0*/  LDC.64 R198, c[0x0][0x228] ;  /* 0x00008a00ffc67b82 */ /* 0x000eb00000000a00 */
[----:B------:R-:W2:Y:S01]  /*c73d0*/  LDC R238, c[0x0][0x228] ;  /* 0x00008a00ffee7b82 */ /* 0x000ea20000000800 */
[----:B---3--:R3:W-:Y:S04]  /*c73e0*/  @P2 STG.E desc[UR60][R232.64], R239 ;  /* 0x000000efe8002986 */ /* 0x0087e8000c10193c */
[----:B------:R1:W-:Y:S01]  /*c73f0*/  @P4 STG.E desc[UR60][R234.64], R244 ;  /* 0x000000f4ea004986 */ /* 0x0003e2000c10193c */
[----:B------:R-:W-:-:S02]  /*c7400*/  ISETP.LT.AND P4, PT, R11, R236, !P0 ;  /* 0x000000ec0b00720c */ /* 0x000fc40004781270 */
[----:B------:R-:W-:Y:S01]  /*c7410*/  ISETP.LT.AND P0, PT, R13, R237, !P0 ;  /* 0x000000ed0d00720c */ /* 0x000fe20004701270 */
[----:B---3--:R-:W3:Y:S01]  /*c7420*/  LDC R239, c[0x0][0x228] ;  /* 0x00008a00ffef7b82 */ /* 0x008ee20000000800 */
[----:B-1----:R-:W4:Y:S04]  /*c7430*/  LDL.LU R235, [R1+0x1494] ;  /* 0x0014940001eb7983 */ /* 0x002f280000300800 */
[----:B------:R-:W2:Y:S04]  /*c7440*/  LDL.LU R236, [R1+0xa0] ;  /* 0x0000a00001ec7983 */ /* 0x000ea80000300800 */
[----:B------:R-:W3:Y:S04]  /*c7450*/  LDL.LU R237, [R1+0x1094] ;  /* 0x0010940001ed7983 */ /* 0x000ee80000300800 */
[----:B------:R-:W3:Y:S01]  /*c7460*/  LDL.LU R0, [R1+0x1894] ;  /* 0x0018940001007983 */ /* 0x000ee20000300800 */
[----:B------:R-:W-:-:S04]  /*c7470*/  IMAD.WIDE R232, R16, 0x4, R2 ;  /* 0x0000000410e87825 */ /* 0x000fc800078e0202 */
[----:B------:R-:W-:Y:S01]  /*c7480*/  VIADD R234, R10, 0x53 ;  /* 0x000000530aea7836 */ /* 0x000fe20000000000 */
[----:B------:R-:W1:Y:S04]  /*c7490*/  LDC R244, c[0x0][0x228] ;  /* 0x00008a00fff47b82 */ /* 0x000e680000000800 */
[----:B------:R-:W-:Y:S02]  /*c74a0*/  ISETP.GE.AND P2, PT, R234, R245, PT ;  /* 0x000000f5ea00720c */ /* 0x000fe40003f46270 */
[----:B------:R-:W3:Y:S04]  /*c74b0*/  LDL.LU R245, [R1+0x1498] ;  /* 0x0014980001f57983 */ /* 0x000ee80000300800 */
[----:B--2---:R2:W-:Y:S04]  /*c74c0*/  @P3 STG.E desc[UR60][R196.64], R236 ;  /* 0x000000ecc4003986 */ /* 0x0045e8000c10193c */
[----:B----4-:R4:W-:Y:S01]  /*c74d0*/  @P4 STG.E desc[UR60][R232.64], R235 ;  /* 0x000000ebe8004986 */ /* 0x0109e2000c10193c */
[----:B------:R-:W-:-:S02]  /*c74e0*/  ISETP.LT.AND P3, PT, R11, R246, !P2 ;  /* 0x000000f60b00720c */ /* 0x000fc40005761270 */
[----:B------:R-:W-:Y:S01]  /*c74f0*/  ISETP.LT.AND P4, PT, R13, R247, !P2 ;  /* 0x000000f70d00720c */ /* 0x000fe20005781270 */
[----:B------:R-:W3:Y:S04]  /*c7500*/  LDL.LU R246, [R1+0xa4] ;  /* 0x0000a40001f67983 */ /* 0x000ee80000300800 */
[----:B------:R-:W3:Y:S01]  /*c7510*/  LDL.LU R247, [R1+0x4a4] ;  /* 0x0004a40001f77983 */ /* 0x000ee20000300800 */
[----:B--2---:R-:W-:-:S04]  /*c7520*/  IMAD.WIDE R196, R16, 0x4, R4 ;  /* 0x0000000410c47825 */ /* 0x004fc800078e0204 */
[----:B----4-:R-:W-:-:S04]  /*c7530*/  IMAD.WIDE R232, R16, 0x4, R6 ;  /* 0x0000000410e87825 */ /* 0x010fc800078e0206 */
[----:B------:R-:W-:Y:S01]  /*c7540*/  IMAD.WIDE R234, R16, 0x4, R8 ;  /* 0x0000000410ea7825 */ /* 0x000fe200078e0208 */
[----:B------:R-:W2:Y:S01]  /*c7550*/  LDC R236, c[0x0][0x228] ;  /* 0x00008a00ffec7b82 */ /* 0x000ea20000000800 */
[----:B---3--:R3:W-:Y:S04]  /*c7560*/  @P0 STG.E desc[UR60][R196.64], R237 ;  /* 0x000000edc4000986 */ /* 0x0087e8000c10193c */
[----:B------:R4:W-:Y:S04]  /*c7570*/  @P6 STG.E desc[UR60][R232.64], R0 ;  /* 0x00000000e8006986 */ /* 0x0009e8000c10193c */
[----:B------:R1:W-:Y:S01]  /*c7580*/  @P5 STG.E desc[UR60][R234.64], R252 ;  /* 0x000000fcea005986 */ /* 0x0003e2000c10193c */
[----:B---3--:R-:W3:Y:S01]  /*c7590*/  LDC R237, c[0x0][0x228] ;  /* 0x00008a00ffed7b82 */ /* 0x008ee20000000800 */
[----:B----4-:R-:W-:-:S02]  /*c75a0*/  VIADD R0, R10, 0x54 ;  /* 0x000000540a007836 */ /* 0x010fc40000000000 */
[----:B-1----:R-:W4:Y:S04]  /*c75b0*/  LDL.LU R235, [R1+0xc94] ;  /* 0x000c940001eb7983 */ /* 0x002f280000300800 */
[----:B------:R-:W2:Y:S01]  /*c75c0*/  LDL.LU R252, [R1+0x10a8] ;  /* 0x0010a80001fc7983 */ /* 0x000ea20000300800 */
[----:B------:R-:W-:-:S03]  /*c75d0*/  ISETP.GE.AND P0, PT, R0, R199, PT ;  /* 0x000000c70000720c */ /* 0x000fc60003f06270 */
[----:B------:R-:W2:Y:S01]  /*c75e0*/  LDL.LU R199, [R1+0x494] ;  /* 0x0004940001c77983 */ /* 0x000ea20000300800 */
[----:B------:R-:W-:Y:S02]  /*c75f0*/  IADD3 R16, R16, R14, RZ ;  /* 0x0000000e10107210 */ /* 0x000fe40007ffe0ff */
[----:B------:R-:W-:Y:S02]  /*c7600*/  ISETP.LT.AND P6, PT, R11, R239, !P0 ;  /* 0x000000ef0b00720c */ /* 0x000fe400047c1270 */
[----:B------:R-:W1:Y:S01]  /*c7610*/  LDC R239, c[0x0][0x228] ;  /* 0x00008a00ffef7b82 */ /* 0x000e620000000800 */
[----:B------:R-:W-:-:S04]  /*c7620*/  IMAD.WIDE R196, R16, 0x4, R2 ;  /* 0x0000000410c47825 */ /* 0x000fc800078e0202 */
[C---:B------:R-:W-:Y:S01]  /*c7630*/  IMAD.WIDE R232, R16.reuse, 0x4, R4 ;  /* 0x0000000410e87825 */ /* 0x040fe200078e0204 */
[----:B------:R-:W-:Y:S02]  /*c7640*/  IADD3 R0, R16, R14, RZ ;  /* 0x0000000e10007210 */ /* 0x000fe40007ffe0ff */
[----:B---3--:R-:W-:Y:S02]  /*c7650*/  ISETP.LT.AND P5, PT, R15, R237, !P2 ;  /* 0x000000ed0f00720c */ /* 0x008fe400057a1270 */
[----:B------:R-:W-:Y:S02]  /*c7660*/  ISETP.LT.AND P2, PT, R17, R238, !P2 ;  /* 0x000000ee1100720c */ /* 0x000fe40005741270 */
[----:B------:R-:W3:Y:S01]  /*c7670*/  LDC R238, c[0x0][0x228] ;  /* 0x00008a00ffee7b82 */ /* 0x000ee20000000800 */
[----:B----4-:R4:W-:Y:S04]  /*c7680*/  @P3 STG.E desc[UR60][R196.64], R235 ;  /* 0x000000ebc4003986 */ /* 0x0109e8000c10193c */
[----:B------:R1:W-:Y:S01]  /*c7690*/  @P4 STG.E desc[UR60][R232.64], R247 ;  /* 0x000000f7e8004986 */ /* 0x0003e2000c10193c */
[----:B--2---:R-:W-:Y:S01]  /*c76a0*/  ISETP.LT.AND P4, PT, R13, R236, !P0 ;  /* 0x000000ec0d00720c */ /* 0x004fe20004781270 */
[----:B------:R-:W-:-:S04]  /*c76b0*/  IMAD.WIDE R236, R0, 0x4, R2 ;  /* 0x0000000400ec7825 */ /* 0x000fc800078e0202 */
[----:B----4-:R-:W-:-:S04]  /*c76c0*/  IMAD.WIDE R234, R16, 0x4, R8 ;  /* 0x0000000410ea7825 */ /* 0x010fc800078e0208 */
[----:B-1----:R-:W-:Y:S01]  /*c76d0*/  IMAD.WIDE R232, R16, 0x4, R6 ;  /* 0x0000000410e87825 */ /* 0x002fe200078e0206 */
[----:B------:R-:W-:Y:S01]  /*c76e0*/  ISETP.LT.AND P3, PT, R17, R244, !P0 ;  /* 0x000000f41100720c */ /* 0x000fe20004761270 */
[----:B------:R-:W1:Y:S08]  /*c76f0*/  LDC.64 R196, c[0x0][0x228] ;  /* 0x00008a00ffc47b82 */ /* 0x000e700000000a00 */
[----:B------:R-:W2:Y:S01]  /*c7700*/  LDC R247, c[0x0][0x228] ;  /* 0x00008a00fff77b82 */ /* 0x000ea20000000800 */
[----:B------:R-:W-:Y:S04]  /*c7710*/  @P2 STG.E desc[UR60][R232.64], R199 ;  /* 0x000000c7e8002986 */ /* 0x000fe8000c10193c */
[----:B------:R-:W-:Y:S04]  /*c7720*/  @P5 STG.E desc[UR60][R234.64], R246 ;  /* 0x000000f6ea005986 */ /* 0x000fe8000c10193c */
[----:B------:R4:W-:Y:S01]  /*c7730*/  @P6 STG.E desc[UR60][R236.64], R245 ;  /* 0x000000f5ec006986 */ /* 0x0009e2000c10193c */
[----:B------:R-:W2:Y:S03]  /*c7740*/  LDC R244, c[0x0][0x22c] ;  /* 0x00008b00fff47b82 */ /* 0x000ea60000000800 */
[----:B----4-:R-:W4:Y:S04]  /*c7750*/  LDL.LU R236, [R1+0x1098] ;  /* 0x0010980001ec7983 */ /* 0x010f280000300800 */
[----:B------:R-:W3:Y:S01]  /*c7760*/  LDL.LU R237, [R1+0x1898] ;  /* 0x0018980001ed7983 */ /* 0x000ee20000300800 */
[----:B------:R-:W-:Y:S01]  /*c7770*/  ISETP.LT.AND P0, PT, R15, R198, !P0 ;  /* 0x000000c60f00720c */ /* 0x000fe20004701270 */
[----:B------:R-:W-:-:S04]  /*c7780*/  IMAD.WIDE R198, R0, 0x4, R4 ;  /* 0x0000000400c67825 */ /* 0x000fc800078e0204 */
[----:B------:R-:W-:-:S04]  /*c7790*/  IMAD.WIDE R232, R0, 0x4, R6 ;  /* 0x0000000400e87825 */ /* 0x000fc800078e0206 */
[----:B------:R-:W-:Y:S01]  /*c77a0*/  IMAD.WIDE R234, R0, 0x4, R8 ;  /* 0x0000000400ea7825 */ /* 0x000fe200078e0208 */
[----:B------:R-:W2:Y:S01]  /*c77b0*/  LDL.LU R246, [R1+0x4a8] ;  /* 0x0004a80001f67983 */ /* 0x000ea20000300800 */
[----:B------:R-:W2:Y:S02]  /*c77c0*/  LDC R245, c[0x0][0x228] ;  /* 0x00008a00fff57b82 */ /* 0x000ea40000000800 */
[----:B------:R-:W-:-:S05]  /*c77d0*/  VIADD R16, R10, 0x55 ;  /* 0x000000550a107836 */ /* 0x000fca0000000000 */
[----:B-1----:R-:W-:Y:S01]  /*c77e0*/  ISETP.GE.AND P2, PT, R16, R197, PT ;  /* 0x000000c51000720c */ /* 0x002fe20003f46270 */
[----:B----4-:R1:W-:Y:S04]  /*c77f0*/  @P4 STG.E desc[UR60][R198.64], R236 ;  /* 0x000000ecc6004986 */ /* 0x0103e8000c10193c */
[----:B---3--:R-:W-:Y:S04]  /*c7800*/  @P3 STG.E desc[UR60][R232.64], R237 ;  /* 0x000000ede8003986 */ /* 0x008fe8000c10193c */
[----:B------:R3:W-:Y:S01]  /*c7810*/  @P0 STG.E desc[UR60][R234.64], R252 ;  /* 0x000000fcea000986 */ /* 0x0007e2000c10193c */
[----:B------:R-:W-:Y:S01]  /*c7820*/  IMAD.IADD R0, R0, 0x1, R14 ;  /* 0x0000000100007824 */ /* 0x000fe200078e020e */
[----:B------:R-:W-:-:S02]  /*c7830*/  IADD3 R16, R10, 0x56, RZ ;  /* 0x000000560a107810 */ /* 0x000fc40007ffe0ff */
[----:B------:R-:W-:Y:S02]  /*c7840*/  ISETP.LT.AND P4, PT, R13, R239, !P2 ;  /* 0x000000ef0d00720c */ /* 0x000fe40005781270 */
[----:B------:R-:W-:Y:S01]  /*c7850*/  ISETP.LT.AND P5, PT, R15, R196, !P2 ;  /* 0x000000c40f00720c */ /* 0x000fe200057a1270 */
[----:B-1----:R-:W1:Y:S08]  /*c7860*/  LDC.64 R198, c[0x0][0x228] ;  /* 0x00008a00ffc67b82 */ /* 0x002e700000000a00 */
[----:B------:R-:W4:Y:S01]  /*c7870*/  LDC R236, c[0x0][0x228] ;  /* 0x00008a00ffec7b82 */ /* 0x000f220000000800 */
[----:B---3--:R-:W3:Y:S01]  /*c7880*/  LDL.LU R235, [R1+0xc98] ;  /* 0x000c980001eb7983 */ /* 0x008ee20000300800 */
[----:B------:R-:W-:Y:S01]  /*c7890*/  ISETP.LT.AND P3, PT, R11, R238, !P2 ;  /* 0x000000ee0b00720c */ /* 0x000fe20005761270 */
[----:B------:R-:W-:Y:S01]  /*c78a0*/  IMAD.WIDE R232, R0, 0x4, R2 ;  /* 0x0000000400e87825 */ /* 0x000fe200078e0202 */
[----:B--2---:R-:W-:-:S02]  /*c78b0*/  ISETP.LT.AND P0, PT, R17, R247, !P2 ;  /* 0x000000f71100720c */ /* 0x004fc40005701270 */
[----:B------:R-:W-:Y:S01]  /*c78c0*/  ISETP.GE.AND P2, PT, R16, R244, PT ;  /* 0x000000f41000720c */ /* 0x000fe20003f46270 */
[----:B------:R-:W2:Y:S04]  /*c78d0*/  LDL.LU R252, [R1+0x109c] ;  /* 0x00109c0001fc7983 */ /* 0x000ea80000300800 */
[----:B------:R-:W2:Y:S04]  /*c78e0*/  LDL.LU R247, [R1+0x149c] ;  /* 0x00149c0001f77983 */ /* 0x000ea80000300800 */
[----:B------:R-:W2:Y:S01]  /*c78f0*/  LDL.LU R16, [R1+0xa8] ;  /* 0x0000a80001107983 */ /* 0x000ea20000300800 */
[----:B------:R-:W-:Y:S01]  /*c7900*/  IMAD.WIDE R196, R0, 0x4, R4 ;  /* 0x0000000400c47825 */ /* 0x000fe200078e0204 */
[----:B------:R-:W1:Y:S08]  /*c7910*/  LDC R239, c[0x0][0x228] ;  /* 0x00008a00ffef7b82 */ /* 0x000e700000000800 */
[----:B------:R-:W2:Y:S08]  /*c7920*/  LDC R244, c[0x0][0x228] ;  /* 0x00008a00fff47b82 */ /* 0x000eb00000000800 */
[----:B------:R-:W2:Y:S08]  /*c7930*/  LDC R238, c[0x0][0x228] ;  /* 0x00008a00ffee7b82 */ /* 0x000eb00000000800 */
[----:B------:R-:W2:Y:S01]  /*c7940*/  LDC R237, c[0x0][0x228] ;  /* 0x00008a00ffed7b82 */ /* 0x000ea20000000800 */
[----:B---3--:R-:W-:Y:S01]  /*c7950*/  @P3 STG.E desc[UR60][R232.64], R235 ;  /* 0x000000ebe8003986 */ /* 0x008fe2000c10193c */
[----:B------:R-:W-:-:S03]  /*c7960*/  ISETP.LT.AND P3, PT, R11, R245, !P2 ;  /* 0x000000f50b00720c */ /* 0x000fc60005761270 */
[----:B------:R-:W3:Y:S04]  /*c7970*/  LDL.LU R245, [R1+0x498] ;  /* 0x0004980001f57983 */ /* 0x000ee80000300800 */
[----:B------:R4:W-:Y:S02]  /*c7980*/  @P4 STG.E desc[UR60][R196.64], R246 ;  /* 0x000000f6c4004986 */ /* 0x0009e4000c10193c */
[----:B----4-:R-:W4:Y:S01]  /*c7990*/  LDC R246, c[0x0][0x228] ;  /* 0x00008a00fff67b82 */ /* 0x010f220000000800 */
[----:B------:R-:W-:-:S04]  /*c79a0*/  IMAD.WIDE R232, R0, 0x4, R6 ;  /* 0x0000000400e87825 */ /* 0x000fc800078e0206 */
[C---:B------:R-:W-:Y:S01]  /*c79b0*/  IMAD.WIDE R234, R0.reuse, 0x4, R8 ;  /* 0x0000000400ea7825 */ /* 0x040fe200078e0208 */
[----:B------:R-:W-:-:S05]  /*c79c0*/  IADD3 R0, R0, R14, RZ ;  /* 0x0000000e00007210 */ /* 0x000fca0007ffe0ff */
[----:B------:R-:W-:Y:S01]  /*c79d0*/  IMAD.WIDE R196, R0, 0x4, R2 ;  /* 0x0000000400c47825 */ /* 0x000fe200078e0202 */
[----:B------:R-:W-:Y:S02]  /*c79e0*/  ISETP.LT.AND P6, PT, R15, R236, !P2 ;  /* 0x000000ec0f00720c */ /* 0x000fe400057c1270 */
[----:B----4-:R-:W-:Y:S02]  /*c79f0*/  ISETP.LT.AND P4, PT, R13, R246, !P2 ;  /* 0x000000f60d00720c */ /* 0x010fe40005781270 */
[----:B-1----:R-:W-:Y:S01]  /*c7a00*/  ISETP.LT.AND P2, PT, R17, R239, !P2 ;  /* 0x000000ef1100720c */ /* 0x002fe20005741270 */
[----:B------:R-:W1:Y:S01]  /*c7a10*/  LDC R246, c[0x0][0x228] ;  /* 0x00008a00fff67b82 */ /* 0x000e620000000800 */
[----:B------:R-:W4:Y:S04]  /*c7a20*/  LDL.LU R239, [R1+0x10ac] ;  /* 0x0010ac0001ef7983 */ /* 0x000f280000300800 */
[----:B---3--:R3:W-:Y:S04]  /*c7a30*/  @P0 STG.E desc[UR60][R232.64], R245 ;  /* 0x000000f5e8000986 */ /* 0x0087e8000c10193c */
[----:B--2---:R2:W-:Y:S04]  /*c7a40*/  @P5 STG.E desc[UR60][R234.64], R16 ;  /* 0x00000010ea005986 */ /* 0x0045e8000c10193c */
[----:B------:R1:W-:Y:S01]  /*c7a50*/  @P3 STG.E desc[UR60][R196.64], R247 ;  /* 0x000000f7c4003986 */ /* 0x0003e2000c10193c */
[----:B---3--:R-:W3:Y:S01]  /*c7a60*/  LDC R245, c[0x0][0x228] ;  /* 0x00008a00fff57b82 */ /* 0x008ee20000000800 */
[----:B--2---:R-:W-:-:S02]  /*c7a70*/  VIADD R16, R10, 0x57 ;  /* 0x000000570a107836 */ /* 0x004fc40000000000 */
[----:B------:R-:W-:-:S05]  /*c7a80*/  IMAD.WIDE R232, R0, 0x4, R4 ;  /* 0x0000000400e87825 */ /* 0x000fca00078e0204 */
[----:B-1----:R-:W1:Y:S08]  /*c7a90*/  LDC.64 R196, c[0x0][0x228] ;  /* 0x00008a00ffc47b82 */ /* 0x002e700000000a00 */
[----:B------:R-:W2:Y:S01]  /*c7aa0*/  LDC R247, c[0x0][0x228] ;  /* 0x00008a00fff77b82 */ /* 0x000ea20000000800 */
[----:B------:R-:W-:Y:S01]  /*c7ab0*/  ISETP.GE.AND P0, PT, R16, R199, PT ;  /* 0x000000c71000720c */ /* 0x000fe20003f06270 */
[----:B------:R3:W-:Y:S03]  /*c7ac0*/  @P4 STG.E desc[UR60][R232.64], R252 ;  /* 0x000000fce8004986 */ /* 0x0007e6000c10193c */
[----:B------:R-:W-:-:S02]  /*c7ad0*/  ISETP.LT.AND P4, PT, R17, R244, !P0 ;  /* 0x000000f41100720c */ /* 0x000fc40004781270 */
[----:B------:R-:W4:Y:S01]  /*c7ae0*/  LDL.LU R244, [R1+0x189c] ;  /* 0x00189c0001f47983 */ /* 0x000f220000300800 */
[----:B------:R-:W-:Y:S01]  /*c7af0*/  ISETP.LT.AND P3, PT, R15, R198, !P0 ;  /* 0x000000c60f00720c */ /* 0x000fe20004761270 */
[----:B------:R-:W-:-:S04]  /*c7b00*/  IMAD.WIDE R198, R0, 0x4, R6 ;  /* 0x0000000400c67825 */ /* 0x000fc800078e0206 */
[C---:B------:R-:W-:Y:S02]  /*c7b10*/  IMAD.IADD R16, R0.reuse, 0x1, R14 ;  /* 0x0000000100107824 */ /* 0x040fe400078e020e */
[----:B---3--:R-:W-:Y:S01]  /*c7b20*/  IMAD.WIDE R232, R0, 0x4, R8 ;  /* 0x0000000400e87825 */ /* 0x008fe200078e0208 */
[----:B------:R-:W-:Y:S01]  /*c7b30*/  ISETP.LT.AND P5, PT, R13, R238, !P0 ;  /* 0x000000ee0d00720c */ /* 0x000fe200047a1270 */
[----:B------:R-:W3:Y:S01]  /*c7b40*/  LDL.LU R0, [R1+0x4ac] ;  /* 0x0004ac0001007983 */ /* 0x000ee20000300800 */
[----:B------:R-:W-:Y:S01]  /*c7b50*/  ISETP.LT.AND P0, PT, R11, R237, !P0 ;  /* 0x000000ed0b00720c */ /* 0x000fe20004701270 */
[----:B------:R-:W2:Y:S02]  /*c7b60*/  LDC R252, c[0x0][0x228] ;  /* 0x00008a00fffc7b82 */ /* 0x000ea40000000800 */
[----:B----4-:R4:W-:Y:S04]  /*c7b70*/  @P2 STG.E desc[UR60][R198.64], R244 ;  /* 0x000000f4c6002986 */ /* 0x0109e8000c10193c */
[----:B----4-:R-:W4:Y:S02]  /*c7b80*/  LDL.LU R199, [R1+0xc9c] ;  /* 0x000c9c0001c77983 */ /* 0x010f240000300800 */
[----:B------:R-:W1:Y:S01]  /*c7b90*/  LDC R198, c[0x0][0x22c] ;  /* 0x00008b00ffc67b82 */ /* 0x000e620000000800 */
[----:B------:R-:W-:Y:S01]  /*c7ba0*/  IADD3 R238, R10, 0x58, RZ ;  /* 0x000000580aee7810 */ /* 0x000fe20007ffe0ff */
[----:B------:R-:W-:-:S04]  /*c7bb0*/  IMAD.WIDE R234, R16, 0x4, R2 ;  /* 0x0000000410ea7825 */ /* 0x000fc800078e0202 */
[----:B------:R-:W-:Y:S01]  /*c7bc0*/  IMAD.WIDE R236, R16, 0x4, R4 ;  /* 0x0000000410ec7825 */ /* 0x000fe200078e0204 */
[----:B------:R2:W-:Y:S01]  /*c7bd0*/  @P6 STG.E desc[UR60][R232.64], R239 ;  /* 0x000000efe8006986 */ /* 0x0005e2000c10193c */
[----:B------:R-:W3:Y:S08]  /*c7be0*/  LDC R244, c[0x0][0x228] ;  /* 0x00008a00fff47b82 */ /* 0x000ef00000000800 */
[----:B--2---:R-:W2:Y:S01]  /*c7bf0*/  LDC R239, c[0x0][0x228] ;  /* 0x00008a00ffef7b82 */ /* 0x004ea20000000800 */
[----:B-1----:R-:W-:-:S02]  /*c7c00*/  ISETP.GE.AND P2, PT, R238, R198, PT ;  /* 0x000000c6ee00720c */ /* 0x002fc40003f46270 */
[----:B------:R-:W2:Y:S04]  /*c7c10*/  LDL.LU R238, [R1+0x18a0] ;  /* 0x0018a00001ee7983 */ /* 0x000ea80000300800 */
[----:B----4-:R1:W-:Y:S04]  /*c7c20*/  @P0 STG.E desc[UR60][R234.64], R199 ;  /* 0x000000c7ea000986 */ /* 0x0103e8000c10193c */
[----:B---3--:R3:W-:Y:S04]  /*c7c30*/  @P5 STG.E desc[UR60][R236.64], R0 ;  /* 0x00000000ec005986 */ /* 0x0087e8000c10193c */
[----:B-1----:R-:W4:Y:S04]  /*c7c40*/  LDL.LU R234, [R1+0xac] ;  /* 0x0000ac0001ea7983 */ /* 0x002f280000300800 */
[----:B------:R-:W4:Y:S04]  /*c7c50*/  LDL.LU R235, [R1+0x1c90] ;  /* 0x001c900001eb7983 */ /* 0x000f280000300800 */
[----:B---3--:R-:W3:Y:S01]  /*c7c60*/  LDL.LU R237, [R1+0x49c] ;  /* 0x00049c0001ed7983 */ /* 0x008ee20000300800 */
[----:B------:R-:W-:Y:S01]  /*c7c70*/  IMAD.WIDE R198, R16, 0x4, R6 ;  /* 0x0000000410c67825 */ /* 0x000fe200078e0206 */
[----:B--2---:R-:W-:-:S03]  /*c7c80*/  ISETP.LT.AND P5, PT, R11, R239, !P2 ;  /* 0x000000ef0b00720c */ /* 0x004fc600057a1270 */
[C---:B------:R-:W-:Y:S01]  /*c7c90*/  IMAD.WIDE R232, R16.reuse, 0x4, R8 ;  /* 0x0000000410e87825 */ /* 0x040fe200078e0208 */
[----:B------:R-:W-:-:S03]  /*c7ca0*/  IADD3 R0, R16, R14, RZ ;  /* 0x0000000e10007210 */ /* 0x000fc60007ffe0ff */
[----:B------:R-:W-:Y:S01]  /*c7cb0*/  VIADD R16, R10, 0x59 ;  /* 0x000000590a107836 */ /* 0x000fe20000000000 */
[----:B------:R-:W2:Y:S04]  /*c7cc0*/  LDL.LU R239, [R1+0x8a0] ;  /* 0x0008a00001ef7983 */ /* 0x000ea80000300800 */
[----:B------:R-:W-:Y:S02]  /*c7cd0*/  ISETP.GE.AND P0, PT, R16, R197, PT ;  /* 0x000000c51000720c */ /* 0x000fe40003f06270 */
[----:B------:R-:W2:Y:S04]  /*c7ce0*/  LDL.LU R16, [R1+0xca0] ;  /* 0x000ca00001107983 */ /* 0x000ea80000300800 */
[----:B------:R-:W2:Y:S04]  /*c7cf0*/  LDL.LU R197, [R1+0x10b0] ;  /* 0x0010b00001c57983 */ /* 0x000ea80000300800 */
[----:B---3--:R1:W-:Y:S04]  /*c7d00*/  @P4 STG.E desc[UR60][R198.64], R237 ;  /* 0x000000edc6004986 */ /* 0x0083e8000c10193c */
[----:B----4-:R3:W-:Y:S01]  /*c7d10*/  @P3 STG.E desc[UR60][R232.64], R234 ;  /* 0x000000eae8003986 */ /* 0x0107e2000c10193c */
[----:B------:R-:W-:-:S02]  /*c7d20*/  ISETP.LT.AND P3, PT, R13, R244, !P2 ;  /* 0x000000f40d00720c */ /* 0x000fc40005761270 */
[----:B------:R-:W-:Y:S02]  /*c7d30*/  ISETP.LT.AND P4, PT, R17, R246, !P2 ;  /* 0x000000f61100720c */ /* 0x000fe40005781270 */
[----:B------:R-:W-:Y:S01]  /*c7d40*/  ISETP.LT.AND P2, PT, R15, R247, !P2 ;  /* 0x000000f70f00720c */ /* 0x000fe20005741270 */
[----:B------:R-:W4:Y:S01]  /*c7d50*/  LDC R244, c[0x0][0x228] ;  /* 0x00008a00fff47b82 */ /* 0x000f220000000800 */
[----:B------:R-:W4:Y:S07]  /*c7d60*/  LDL.LU R247, [R1+0xb0] ;  /* 0x0000b00001f77983 */ /* 0x000f2e0000300800 */
[----:B-1----:R-:W1:Y:S01]  /*c7d70*/  LDC.64 R198, c[0x0][0x228] ;  /* 0x00008a00ffc67b82 */ /* 0x002e620000000a00 */
[----:B------:R-:W-:-:S07]  /*c7d80*/  ISETP.LT.AND P6, PT, R11, R245, !P0 ;  /* 0x000000f50b00720c */ /* 0x000fce00047c1270 */
[----:B------:R-:W4:Y:S01]  /*c7d90*/  LDC R245, c[0x0][0x228] ;  /* 0x00008a00fff57b82 */ /* 0x000f220000000800 */
[----:B---3--:R-:W-:-:S04]  /*c7da0*/  IMAD.WIDE R232, R0, 0x4, R2 ;  /* 0x0000000400e87825 */ /* 0x008fc800078e0202 */
[----:B------:R-:W-:-:S03]  /*c7db0*/  IMAD.WIDE R236, R0, 0x4, R8 ;  /* 0x0000000400ec7825 */ /* 0x000fc600078e0208 */
[----:B------:R-:W3:Y:S01]  /*c7dc0*/  LDC R246, c[0x0][0x228] ;  /* 0x00008a00fff67b82 */ /* 0x000ee20000000800 */
[----:B------:R2:W-:Y:S01]  /*c7dd0*/  @P5 STG.E desc[UR60][R232.64], R235 ;  /* 0x000000ebe8005986 */ /* 0x0005e2000c10193c */
[----:B------:R-:W-:-:S03]  /*c7de0*/  ISETP.LT.AND P5, PT, R13, R252, !P0 ;  /* 0x000000fc0d00720c */ /* 0x000fc600047a1270 */
[----:B------:R-:W3:Y:S01]  /*c7df0*/  LDL.LU R252, [R1+0x4b0] ;  /* 0x0004b00001fc7983 */ /* 0x000ee20000300800 */
[----:B--2---:R-:W-:-:S05]  /*c7e00*/  IMAD.WIDE R232, R0, 0x4, R4 ;  /* 0x0000000400e87825 */ /* 0x004fca00078e0204 */
[----:B------:R2:W-:Y:S04]  /*c7e10*/  @P3 STG.E desc[UR60][R232.64], R238 ;  /* 0x000000eee8003986 */ /* 0x0005e8000c10193c */
[----:B--2---:R-:W2:Y:S01]  /*c7e20*/  LDL.LU R233, [R1+0x14a0] ;  /* 0x0014a00001e97983 */ /* 0x004ea20000300800 */
[----:B------:R-:W1:Y:S01]  /*c7e30*/  LDC R238, c[0x0][0x228] ;  /* 0x00008a00ffee7b82 */ /* 0x000e620000000800 */
[C---:B------:R-:W-:Y:S01]  /*c7e40*/  IMAD.WIDE R234, R0.reuse, 0x4, R6 ;  /* 0x0000000400ea7825 */ /* 0x040fe200078e0206 */
[----:B------:R-:W-:-:S04]  /*c7e50*/  IADD3 R0, R0, R14, RZ ;  /* 0x0000000e00007210 */ /* 0x000fc80007ffe0ff */
[----:B--2---:R-:W-:Y:S04]  /*c7e60*/  @P4 STG.E desc[UR60][R234.64], R233 ;  /* 0x000000e9ea004986 */ /* 0x004fe8000c10193c */
[----:B------:R2:W-:Y:S04]  /*c7e70*/  @P2 STG.E desc[UR60][R236.64], R16 ;  /* 0x00000010ec002986 */ /* 0x0005e8000c10193c */
[----:B--2---:R-:W2:Y:S01]  /*c7e80*/  LDL.LU R236, [R1+0x1c94] ;  /* 0x001c940001ec7983 */ /* 0x004ea20000300800 */
[----:B-1----:R-:W-:Y:S01]  /*c7e90*/  ISETP.LT.AND P2, PT, R17, R238, !P0 ;  /* 0x000000ee1100720c */ /* 0x002fe20004741270 */
[----:B------:R-:W-:-:S04]  /*c7ea0*/  IMAD.WIDE R232, R0, 0x4, R2 ;  /* 0x0000000400e87825 */ /* 0x000fc800078e0202 */
[----:B------:R-:W-:Y:S02]  /*c7eb0*/  VIADD R16, R10, 0x5a ;  /* 0x0000005a0a107836 */ /* 0x000fe40000000000 */
[----:B------:R-:W-:Y:S01]  /*c7ec0*/  IMAD.WIDE R234, R0, 0x4, R4 ;  /* 0x0000000400ea7825 */ /* 0x000fe200078e0204 */
[----:B------:R-:W-:Y:S01]  /*c7ed0*/  ISETP.LT.AND P0, PT, R15, R196, !P0 ;  /* 0x000000c40f00720c */ /* 0x000fe20004701270 */
[----:B------:R-:W1:Y:S01]  /*c7ee0*/  LDC R238, c[0x0][0x228] ;  /* 0x00008a00ffee7b82 */ /* 0x000e620000000800 */
[----:B------:R3:W-:Y:S01]  /*c7ef0*/  @P6 STG.E desc[UR60][R232.64], R197 ;  /* 0x000000c5e8006986 */ /* 0x0007e2000c10193c */
[----:B------:R-:W-:-:S03]  /*c7f00*/  ISETP.GE.AND P6, PT, R16, R199, PT ;  /* 0x000000c71000720c */ /* 0x000fc60003fc6270 */
[----:B------:R3:W-:Y:S01]  /*c7f10*/  @P5 STG.E desc[UR60][R234.64], R239 ;  /* 0x000000efea005986 */ /* 0x0007e2000c10193c */
[----:B----4-:R-:W-:-:S03]  /*c7f20*/  ISETP.LT.AND P3, PT, R11, R244, !P6 ;  /* 0x000000f40b00720c */ /* 0x010fc60007761270 */
[----:B------:R-:W4:Y:S01]  /*c7f30*/  LDL.LU R244, [R1+0x14a4] ;  /* 0x0014a40001f47983 */ /* 0x000f220000300800 */
[----:B---3--:R-:W-:-:S04]  /*c7f40*/  IMAD.WIDE R196, R0, 0x4, R6 ;  /* 0x0000000400c47825 */ /* 0x008fc800078e0206 */
[----:B------:R-:W-:Y:S01]  /*c7f50*/  IMAD.WIDE R232, R0, 0x4, R8 ;  /* 0x0000000400e87825 */ /* 0x000fe200078e0208 */
[----:B------:R-:W3:Y:S03]  /*c7f60*/  LDC R234, c[0x0][0x22c] ;  /* 0x00008b00ffea7b82 */ /* 0x000ee60000000800 */
[----:B------:R-:W-:-:S05]  /*c7f70*/  VIADD R16, R10, 0x5b ;  /* 0x0000005b0a107836 */ /* 0x000fca0000000000 */
[----:B------:R-:W1:Y:S01]  /*c7f80*/  LDC R235, c[0x0][0x228] ;  /* 0x00008a00ffeb7b82 */ /* 0x000e620000000800 */
[----:B------:R3:W-:Y:S01]  /*c7f90*/  @P2 STG.E desc[UR60][R196.64], R252 ;  /* 0x000000fcc4002986 */ /* 0x0007e2000c10193c */
[----:B------:R-:W-:-:S06]  /*c7fa0*/  ISETP.LT.AND P2, PT, R13, R245, !P6 ;  /* 0x000000f50d00720c */ /* 0x000fcc0007741270 */
[----:B------:R-:W1:Y:S01]  /*c7fb0*/  LDC R239, c[0x0][0x228] ;  /* 0x00008a00ffef7b82 */ /* 0x000e620000000800 */
[----:B---3--:R-:W3:Y:S04]  /*c7fc0*/  LDL.LU R252, [R1+0xca4] ;  /* 0x000ca40001fc7983 */ /* 0x008ee80000300800 */
[----:B------:R-:W4:Y:S01]  /*c7fd0*/  LDL.LU R245, [R1+0x18a4] ;  /* 0x0018a40001f57983 */ /* 0x000f220000300800 */
[----:B------:R-:W-:-:S03]  /*c7fe0*/  IADD3 R0, R0, R14, RZ ;  /* 0x0000000e00007210 */ /* 0x000fc60007ffe0ff */
[----:B------:R1:W-:Y:S04]  /*c7ff0*/  @P0 STG.E desc[UR60][R232.64], R247 ;  /* 0x000000f7e8000986 */ /* 0x0003e8000c10193c */
[----:B------:R-:W3:Y:S01]  /*c8000*/  LDL.LU R237, [R1+0x10b4] ;  /* 0x0010b40001ed7983 */ /* 0x000ee20000300800 */
[C---:B------:R-:W-:Y:S01]  /*c8010*/  IMAD.WIDE R196, R0.reuse, 0x4, R2 ;  /* 0x0000000400c47825 */ /* 0x040fe200078e0202 */
[----:B------:R-:W-:Y:S01]  /*c8020*/  ISETP.LT.AND P0, PT, R17, R246, !P6 ;  /* 0x000000f61100720c */ /* 0x000fe20007701270 */
[----:B-1----:R-:W1:Y:S01]  /*c8030*/  LDC.64 R232, c[0x0][0x228] ;  /* 0x00008a00ffe87b82 */ /* 0x002e620000000a00 */
[----:B------:R-:W-:Y:S01]  /*c8040*/  ISETP.LT.AND P6, PT, R15, R198, !P6 ;  /* 0x000000c60f00720c */ /* 0x000fe200077c1270 */
[C---:B------:R-:W-:Y:S01]  /*c8050*/  IMAD.WIDE R198, R0.reuse, 0x4, R4 ;  /* 0x0000000400c67825 */ /* 0x040fe200078e0204 */
[----:B------:R-:W3:Y:S05]  /*c8060*/  LDL.LU R247, [R1+0x4b4] ;  /* 0x0004b40001f77983 */ /* 0x000eea0000300800 */
[----:B------:R-:W1:Y:S01]  /*c8070*/  LDC R246, c[0x0][0x228] ;  /* 0x00008a00fff67b82 */ /* 0x000e620000000800 */
[----:B--2---:R2:W-:Y:S07]  /*c8080*/  @P3 STG.E desc[UR60][R196.64], R236 ;  /* 0x000000ecc4003986 */ /* 0x0045ee000c10193c */
[----:B--2---:R-:W2:Y:S01]  /*c8090*/  LDC R236, c[0x0][0x22c] ;  /* 0x00008b00ffec7b82 */ /* 0x004ea20000000800 */
[----:B------:R-:W-:Y:S01]  /*c80a0*/  IMAD.WIDE R196, R0, 0x4, R6 ;  /* 0x0000000400c47825 */ /* 0x000fe200078e0206 */
[----:B--2---:R-:W-:-:S02]  /*c80b0*/  ISETP.GE.AND P4, PT, R16, R236, PT ;  /* 0x000000ec1000720c */ /* 0x004fc40003f86270 */
[----:B------:R-:W-:Y:S01]  /*c80c0*/  IADD3 R16, R10, 0xf5, RZ ;  /* 0x000000f50a107810 */ /* 0x000fe20007ffe0ff */
[----:B----4-:R2:W-:Y:S04]  /*c80d0*/  @P2 STG.E desc[UR60][R198.64], R245 ;  /* 0x000000f5c6002986 */ /* 0x0105e8000c10193c */
[----:B------:R4:W-:Y:S01]  /*c80e0*/  @P0 STG.E desc[UR60][R196.64], R244 ;  /* 0x000000f4c4000986 */ /* 0x0009e2000c10193c */
[----:B------:R-:W1:Y:S01]  /*c80f0*/  LDC R236, c[0x0][0x228] ;  /* 0x00008a00ffec7b82 */ /* 0x000e620000000800 */
[----:B------:R-:W-:Y:S02]  /*c8100*/  ISETP.GE.AND P2, PT, R16, R234, PT ;  /* 0x000000ea1000720c */ /* 0x000fe40003f46270 */
[----:B------:R-:W3:Y:S01]  /*c8110*/  LDL.LU R16, [R1+0x8a4] ;  /* 0x0008a40001107983 */ /* 0x000ee20000300800 */
[----:B--2---:R-:W-:-:S02]  /*c8120*/  VIADD R198, R10, 0x5c ;  /* 0x0000005c0ac67836 */ /* 0x004fc40000000000 */
[C---:B----4-:R-:W-:Y:S02]  /*c8130*/  IMAD.WIDE R196, R0.reuse, 0x4, R8 ;  /* 0x0000000400c47825 */ /* 0x050fe400078e0208 */
[----:B------:R-:W2:Y:S01]  /*c8140*/  LDC R244, c[0x0][0x22c] ;  /* 0x00008b00fff47b82 */ /* 0x000ea20000000800 */
[----:B------:R-:W-:Y:S02]  /*c8150*/  ISETP.LT.AND P5, PT, R11, R235, !P4 ;  /* 0x000000eb0b00720c */ /* 0x000fe400067a1270 */
[----:B------:R-:W-:Y:S02]  /*c8160*/  ISETP.LT.AND P3, PT, R13, R238, !P4 ;  /* 0x000000ee0d00720c */ /* 0x000fe40006761270 */
[----:B------:R-:W-:Y:S01]  /*c8170*/  IADD3 R0, R0, R14, RZ ;  /* 0x0000000e00007210 */ /* 0x000fe20007ffe0ff */
[----:B---3--:R3:W-:Y:S01]  /*c8180*/  @P6 STG.E desc[UR60][R196.64], R252 ;  /* 0x000000fcc4006986 */ /* 0x0087e2000c10193c */
[----:B-1----:R-:W-:Y:S02]  /*c8190*/  ISETP.GE.AND P6, PT, R198, R233, PT ;  /* 0x000000e9c600720c */ /* 0x002fe40003fc6270 */
[----:B------:R-:W-:Y:S01]  /*c81a0*/  ISETP.LT.AND P0, PT, R17, R239, !P4 ;  /* 0x000000ef1100720c */ /* 0x000fe20006701270 */
[----:B------:R-:W1:Y:S08]  /*c81b0*/  LDC R238, c[0x0][0x228] ;  /* 0x00008a00ffee7b82 */ /* 0x000e700000000800 */
[----:B------:R-:W4:Y:S01]  /*c81c0*/  LDC R245, c[0x0][0x228] ;  /* 0x00008a00fff57b82 */ /* 0x000f220000000800 */
[----:B---3--:R-:W3:Y:S04]  /*c81d0*/  LDL.LU R252, [R1+0x14a8] ;  /* 0x0014a80001fc7983 */ /* 0x008ee80000300800 */
[----:B------:R-:W2:Y:S01]  /*c81e0*/  LDL.LU R233, [R1+0xb4] ;  /* 0x0000b40001e97983 */ /* 0x000ea20000300800 */
[----:B------:R-:W-:Y:S01]  /*c81f0*/  ISETP.LT.AND P4, PT, R15, R246, !P4 ;  /* 0x000000f60f00720c */ /* 0x000fe20006781270 */
[----:B------:R-:W-:-:S04]  /*c8200*/  IMAD.WIDE R196, R0, 0x4, R2 ;  /* 0x0000000400c47825 */ /* 0x000fc800078e0202 */
[----:B------:R-:W-:-:S04]  /*c8210*/  IMAD.WIDE R198, R0, 0x4, R4 ;  /* 0x0000000400c67825 */ /* 0x000fc800078e0204 */
[C---:B------:R-:W-:Y:S01]  /*c8220*/  IMAD.WIDE R234, R0.reuse, 0x4, R6 ;  /* 0x0000000400ea7825 */ /* 0x040fe200078e0206 */
[----:B------:R-:W4:Y:S04]  /*c8230*/  LDL.LU R246, [R1+0x18a8] ;  /* 0x0018a80001f67983 */ /* 0x000f280000300800 */
[----:B------:R1:W-:Y:S01]  /*c8240*/  @P5 STG.E desc[UR60][R196.64], R237 ;  /* 0x000000edc4005986 */ /* 0x0003e2000c10193c */
[----:B------:R-:W3:Y:S08]  /*c8250*/  LDC R239, c[0x0][0x228] ;  /* 0x00008a00ffef7b82 */ /* 0x000ef00000000800 */
[----:B-1----:R-:W1:Y:S08]  /*c8260*/  LDC R237, c[0x0][0x228] ;  /* 0x00008a00ffed7b82 */ /* 0x002e700000000800 */
[----:B------:R-:W3:Y:S01]  /*c8270*/  LDC.64 R196, c[0x0][0x228] ;  /* 0x00008a00ffc47b82 */ /* 0x000ee20000000a00 */
[----:B------:R1:W-:Y:S04]  /*c8280*/  @P3 STG.E desc[UR60][R198.64], R16 ;  /* 0x00000010c6003986 */ /* 0x0003e8000c10193c */
[----:B------:R1:W-:Y:S02]  /*c8290*/  @P0 STG.E desc[UR60][R234.64], R247 ;  /* 0x000000f7ea000986 */ /* 0x0003e4000c10193c */
[----:B-1----:R-:W-:-:S04]  /*c82a0*/  IMAD.WIDE R198, R0, 0x4, R8 ;  /* 0x0000000400c67825 */ /* 0x002fc800078e0208 */
[----:B------:R-:W-:Y:S01]  /*c82b0*/  VIADD R16, R10, 0x5d ;  /* 0x0000005d0a107836 */ /* 0x000fe20000000000 */
[----:B------:R-:W3:Y:S04]  /*c82c0*/  LDL.LU R247, [R1+0xca8] ;  /* 0x000ca80001f77983 */ /* 0x000ee80000300800 */
[----:B--2---:R1:W-:Y:S01]  /*c82d0*/  @P4 STG.E desc[UR60][R198.64], R233 ;  /* 0x000000e9c6004986 */ /* 0x0043e2000c10193c */
[----:B------:R-:W-:-:S03]  /*c82e0*/  ISETP.GE.AND P4, PT, R16, R244, PT ;  /* 0x000000f41000720c */ /* 0x000fc60003f86270 */
[----:B------:R-:W2:Y:S01]  /*c82f0*/  LDL.LU R16, [R1+0x1c98] ;  /* 0x001c980001107983 */ /* 0x000ea20000300800 */
[----:B------:R-:W-:Y:S02]  /*c8300*/  ISETP.LT.AND P3, PT, R11, R236, !P6 ;  /* 0x000000ec0b00720c */ /* 0x000fe40007761270 */
[----:B------:R-:W-:Y:S02]  /*c8310*/  ISETP.LT.AND P0, PT, R13, R237, !P6 ;  /* 0x000000ed0d00720c */ /* 0x000fe40007701270 */
[----:B------:R-:W-:Y:S02]  /*c8320*/  IADD3 R0, R0, R14, RZ ;  /* 0x0000000e00007210 */ /* 0x000fe40007ffe0ff */
[----:B------:R-:W-:Y:S02]  /*c8330*/  ISETP.LT.AND P5, PT, R17, R238, !P6 ;  /* 0x000000ee1100720c */ /* 0x000fe400077a1270 */
[----:B------:R-:W-:Y:S01]  /*c8340*/  ISETP.LT.AND P6, PT, R15, R232, !P6 ;  /* 0x000000e80f00720c */ /* 0x000fe200077c1270 */
[----:B------:R-:W3:Y:S01]  /*c8350*/  LDL.LU R244, [R1+0x10b8] ;  /* 0x0010b80001f47983 */ /* 0x000ee20000300800 */
[----:B------:R-:W3:Y:S01]  /*c8360*/  LDC R236, c[0x0][0x228] ;  /* 0x00008a00ffec7b82 */ /* 0x000ee20000000800 */
[----:B------:R-:W-:-:S04]  /*c8370*/  IMAD.WIDE R234, R0, 0x4, R6 ;  /* 0x0000000400ea7825 */ /* 0x000fc800078e0206 */
[----:B-1----:R-:W-:-:S04]  /*c8380*/  IMAD.WIDE R198, R0, 0x4, R2 ;  /* 0x0000000400c67825 */ /* 0x002fc800078e0202 */
[----:B------:R-:W-:Y:S01]  /*c8390*/  IMAD.WIDE R232, R0, 0x4, R4 ;  /* 0x0000000400e87825 */ /* 0x000fe200078e0204 */
[----:B------:R-:W1:Y:S08]  /*c83a0*/  LDC R237, c[0x0][0x228] ;  /* 0x00008a00ffed7b82 */ /* 0x000e700000000800 */
[----:B------:R-:W1:Y:S01]  /*c83b0*/  LDC R238, c[0x0][0x228] ;  /* 0x00008a00ffee7b82 */ /* 0x000e620000000800 */
[----:B--2---:R2:W-:Y:S04]  /*c83c0*/  @P3 STG.E desc[UR60][R198.64], R16 ;  /* 0x00000010c6003986 */ /* 0x0045e8000c10193c */
[----:B----4-:R4:W-:Y:S01]  /*c83d0*/  @P0 STG.E desc[UR60][R232.64], R246 ;  /* 0x000000f6e8000986 */ /* 0x0109e2000c10193c */
[----:B------:R-:W-:-:S03]  /*c83e0*/  ISETP.LT.AND P3, PT, R13, R245, !P4 ;  /* 0x000000f50d00720c */ /* 0x000fc60006761270 */
[----:B---3--:R3:W-:Y:S04]  /*c83f0*/  @P5 STG.E desc[UR60][R234.64], R252 ;  /* 0x000000fcea005986 */ /* 0x0087e8000c10193c */
[----:B------:R-:W3:Y:S01]  /*c8400*/  LDL.LU R245, [R1+0x4b8] ;  /* 0x0004b80001f57983 */ /* 0x000ee20000300800 */
[----:B--2---:R-:W-:Y:S02]  /*c8410*/  VIADD R16, R10, 0x5e ;  /* 0x0000005e0a107836 */ /* 0x004fe40000000000 */
[----:B----4-:R-:W-:Y:S01]  /*c8420*/  IMAD.WIDE R232, R0, 0x4, R8 ;  /* 0x0000000400e87825 */ /* 0x010fe200078e0208 */
[----:B------:R-:W2:Y:S01]  /*c8430*/  LDC.64 R198, c[0x0][0x228] ;  /* 0x00008a00ffc67b82 */ /* 0x000ea20000000a00 */
[----:B---3--:R-:W3:Y:S04]  /*c8440*/  LDL.LU R252, [R1+0x1c9c] ;  /* 0x001c9c0001fc7983 */ /* 0x008ee80000300800 */
[----:B------:R4:W-:Y:S01]  /*c8450*/  @P6 STG.E desc[UR60][R232.64], R247 ;  /* 0x000000f7e8006986 */ /* 0x0009e2000c10193c */
[----:B------:R-:W-:-:S03]  /*c8460*/  ISETP.GE.AND P6, PT, R16, R197, PT ;  /* 0x000000c51000720c */ /* 0x000fc60003fc6270 */
[----:B------:R-:W2:Y:S04]  /*c8470*/  LDL.LU R16, [R1+0x8a8] ;  /* 0x0008a80001107983 */ /* 0x000ea80000300800 */
[----:B------:R-:W3:Y:S01]  /*c8480*/  LDL.LU R197, [R1+0xb8] ;  /* 0x0000b80001c57983 */ /* 0x000ee20000300800 */
[----:B------:R-:W-:Y:S02]  /*c8490*/  ISETP.LT.AND P0, PT, R11, R239, !P4 ;  /* 0x000000ef0b00720c */ /* 0x000fe40006701270 */
[----:B------:R-:W-:Y:S02]  /*c84a0*/  ISETP.LT.AND P5, PT, R17, R236, !P4 ;  /* 0x000000ec1100720c */ /* 0x000fe400067a1270 */
[----:B------:R-:W-:Y:S02]  /*c84b0*/  IADD3 R0, R0, R14, RZ ;  /* 0x0000000e00007210 */ /* 0x000fe40007ffe0ff */
[----:B-1----:R-:W-:Y:S01]  /*c84c0*/  ISETP.LT.AND P4, PT, R15, R237, !P4 ;  /* 0x000000ed0f00720c */ /* 0x002fe20006781270 */
[----:B------:R-:W1:Y:S08]  /*c84d0*/  LDC R239, c[0x0][0x228] ;  /* 0x00008a00ffef7b82 */ /* 0x000e700000000800 */
[----:B------:R-:W1:Y:S08]  /*c84e0*/  LDC R246, c[0x0][0x228] ;  /* 0x00008a00fff67b82 */ /* 0x000e700000000800 */
[----:B----4-:R-:W4:Y:S01]  /*c84f0*/  LDC R247, c[0x0][0x228] ;  /* 0x00008a00fff77b82 */ /* 0x010f220000000800 */
[----:B------:R-:W-:-:S04]  /*c8500*/  IMAD.WIDE R234, R0, 0x4, R4 ;  /* 0x0000000400ea7825 */ /* 0x000fc800078e0204 */
[----:B------:R-:W-:-:S04]  /*c8510*/  IMAD.WIDE R232, R0, 0x4, R2 ;  /* 0x0000000400e87825 */ /* 0x000fc800078e0202 */
[C---:B------:R-:W-:Y:S01]  /*c8520*/  IMAD.WIDE R236, R0.reuse, 0x4, R6 ;  /* 0x0000000400ec7825 */ /* 0x040fe200078e0206 */
[----:B------:R1:W-:Y:S03]  /*c8530*/  @P0 STG.E desc[UR60][R232.64], R244 ;  /* 0x000000f4e8000986 */ /* 0x0003e6000c10193c */
[----:B-1----:R-:W-:Y:S01]  /*c8540*/  IMAD.WIDE R232, R0, 0x4, R8 ;  /* 0x0000000400e87825 */ /* 0x002fe200078e0208 */
[----:B------:R-:W1:Y:S01]  /*c8550*/  LDC R244, c[0x0][0x228] ;  /* 0x00008a00fff47b82 */ /* 0x000e620000000800 */
[----:B--2---:R2:W-:Y:S04]  /*c8560*/  @P3 STG.E desc[UR60][R234.64], R16 ;  /* 0x00000010ea003986 */ /* 0x0045e8000c10193c */
[----:B------:R4:W-:Y:S04]  /*c8570*/  @P5 STG.E desc[UR60][R236.64], R245 ;  /* 0x000000f5ec005986 */ /* 0x0009e8000c10193c */
[----:B---3--:R3:W-:Y:S01]  /*c8580*/  @P4 STG.E desc[UR60][R232.64], R197 ;  /* 0x000000c5e8004986 */ /* 0x0087e2000c10193c */
[----:B--2---:R-:W-:-:S03]  /*c8590*/  VIADD R16, R10, 0x5f ;  /* 0x0000005f0a107836 */ /* 0x004fc60000000000 */
[----:B----4-:R-:W2:Y:S04]  /*c85a0*/  LDL.LU R236, [R1+0x18ac] ;  /* 0x0018ac0001ec7983 */ /* 0x010ea80000300800 */
[----:B------:R-:W4:Y:S01]  /*c85b0*/  LDL.LU R237, [R1+0x14ac] ;  /* 0x0014ac0001ed7983 */ /* 0x000f220000300800 */
[----:B------:R-:W-:Y:S01]  /*c85c0*/  ISETP.LT.AND P3, PT, R11, R238, !P6 ;  /* 0x000000ee0b00720c */ /* 0x000fe20007761270 */
[----:B------:R-:W4:Y:S01]  /*c85d0*/  LDC R245, c[0x0][0x22c] ;  /* 0x00008b00fff57b82 */ /* 0x000f220000000800 */
[----:B------:R-:W-:-:S07]  /*c85e0*/  ISETP.GE.AND P4, PT, R16, R199, PT ;  /* 0x000000c71000720c */ /* 0x000fce0003f86270 */
[----:B------:R-:W4:Y:S01]  /*c85f0*/  LDC R238, c[0x0][0x228] ;  /* 0x00008a00ffee7b82 */ /* 0x000f220000000800 */
[----:B------:R-:W4:Y:S01]  /*c8600*/  LDL.LU R199, [R1+0xcac] ;  /* 0x000cac0001c77983 */ /* 0x000f220000300800 */
[----:B-1----:R-:W-:Y:S02]  /*c8610*/  ISETP.LT.AND P0, PT, R13, R244, !P6 ;  /* 0x000000f40d00720c */ /* 0x002fe40007701270 */
[----:B------:R-:W-:Y:S02]  /*c8620*/  IADD3 R0, R0, R14, RZ ;  /* 0x0000000e00007210 */ /* 0x000fe40007ffe0ff */
[----:B------:R-:W-:Y:S02]  /*c8630*/  ISETP.LT.AND P5, PT, R17, R239, !P6 ;  /* 0x000000ef1100720c */ /* 0x000fe400077a1270 */
[----:B------:R-:W-:Y:S01]  /*c8640*/  ISETP.LT.AND P6, PT, R15, R196, !P6 ;  /* 0x000000c40f00720c */ /* 0x000fe200077c1270 */
[----:B------:R-:W-:Y:S01]  /*c8650*/  VIADD R16, R10, 0x60 ;  /* 0x000000600a107836 */ /* 0x000fe20000000000 */
[----:B------:R-:W1:Y:S01]  /*c8660*/  LDC R244, c[0x0][0x228] ;  /* 0x00008a00fff47b82 */ /* 0x000e620000000800 */
[----:B---3--:R-:W-:-:S04]  /*c8670*/  IMAD.WIDE R196, R0, 0x4, R2 ;  /* 0x0000000400c47825 */ /* 0x008fc800078e0202 */
[----:B------:R-:W-:-:S04]  /*c8680*/  IMAD.WIDE R232, R0, 0x4, R4 ;  /* 0x0000000400e87825 */ /* 0x000fc800078e0204 */
[----:B------:R-:W-:Y:S01]  /*c8690*/  IMAD.WIDE R234, R0, 0x4, R6 ;  /* 0x0000000400ea7825 */ /* 0x000fe200078e0206 */
[----:B------:R-:W3:Y:S01]  /*c86a0*/  LDC R239, c[0x0][0x228] ;  /* 0x00008a00ffef7b82 */ /* 0x000ee20000000800 */
[----:B------:R1:W-:Y:S04]  /*c86b0*/  @P3 STG.E desc[UR60][R196.64], R252 ;  /* 0x000000fcc4003986 */ /* 0x0003e8000c10193c */
[----:B-1----:R-:W3:Y:S03]  /*c86c0*/  LDL.LU R252, [R1+0xbc] ;  /* 0x0000bc0001fc7983 */ /* 0x002ee60000300800 */
[----:B------:R-:W1:Y:S01]  /*c86d0*/  LDC.64 R196, c[0x0][0x228] ;  /* 0x00008a00ffc47b82 */ /* 0x000e620000000a00 */
[----:B--2---:R2:W-:Y:S04]  /*c86e0*/  @P0 STG.E desc[UR60][R232.64], R236 ;  /* 0x000000ece8000986 */ /* 0x0045e8000c10193c */
[----:B----4-:R4:W-:Y:S01]  /*c86f0*/  @P5 STG.E desc[UR60][R234.64], R237 ;  /* 0x000000edea005986 */ /* 0x0109e2000c10193c */
[----:B------:R-:W-:-:S03]  /*c8700*/  ISETP.LT.AND P5, PT, R17, R238, !P4 ;  /* 0x000000ee1100720c */ /* 0x000fc600067a1270 */
[----:B------:R-:W3:Y:S01]  /*c8710*/  LDL.LU R238, [R1+0x4bc] ;  /* 0x0004bc0001ee7983 */ /* 0x000ee20000300800 */
[----:B--2---:R-:W-:Y:S01]  /*c8720*/  IMAD.WIDE R232, R0, 0x4, R8 ;  /* 0x0000000400e87825 */ /* 0x004fe200078e0208 */
[----:B------:R-:W2:Y:S08]  /*c8730*/  LDC R236, c[0x0][0x228] ;  /* 0x00008a00ffec7b82 */ /* 0x000eb00000000800 */
[----:B----4-:R-:W4:Y:S01]  /*c8740*/  LDC R237, c[0x0][0x228] ;  /* 0x00008a00ffed7b82 */ /* 0x010f220000000800 */
[----:B------:R1:W-:Y:S01]  /*c8750*/  @P6 STG.E desc[UR60][R232.64], R199 ;  /* 0x000000c7e8006986 */ /* 0x0003e2000c10193c */
[----:B------:R-:W-:-:S03]  /*c8760*/  ISETP.GE.AND P6, PT, R16, R245, PT ;  /* 0x000000f51000720c */ /* 0x000fc60003fc6270 */
[----:B------:R-:W2:Y:S04]  /*c8770*/  LDL.LU R16, [R1+0x10bc] ;  /* 0x0010bc0001107983 */ /* 0x000ea80000300800 */
[----:B------:R-:W4:Y:S01]  /*c8780*/  LDL.LU R245, [R1+0x8ac] ;  /* 0x0008ac0001f57983 */ /* 0x000f220000300800 */
[----:B------:R-:W-:Y:S02]  /*c8790*/  ISETP.LT.AND P0, PT, R11, R246, !P4 ;  /* 0x000000f60b00720c */ /* 0x000fe40006701270 */
[----:B------:R-:W-:Y:S02]  /*c87a0*/  ISETP.LT.AND P3, PT, R13, R247, !P4 ;  /* 0x000000f70d00720c */ /* 0x000fe40006761270 */
[----:B------:R-:W-:Y:S02]  /*c87b0*/  IADD3 R0, R0, R14, RZ ;  /* 0x0000000e00007210 */ /* 0x000fe40007ffe0ff */
[----:B------:R-:W-:Y:S01]  /*c87c0*/  ISETP.LT.AND P4, PT, R15, R198, !P4 ;  /* 0x000000c60f00720c */ /* 0x000fe20006781270 */
[----:B------:R-:W3:Y:S08]  /*c87d0*/  LDC R247, c[0x0][0x228] ;  /* 0x00008a00fff77b82 */ /* 0x000ef00000000800 */
[----:B------:R-:W3:Y:S01]  /*c87e0*/  LDC R246, c[0x0][0x228] ;  /* 0x00008a00fff67b82 */ /* 0x000ee20000000800 */
[----:B-1----:R-:W-:-:S04]  /*c87f0*/  IMAD.WIDE R198, R0, 0x4, R2 ;  /* 0x0000000400c67825 */ /* 0x002fc800078e0202 */
[----:B------:R-:W-:-:S04]  /*c8800*/  IMAD.WIDE R232, R0, 0x4, R4 ;  /* 0x0000000400e87825 */ /* 0x000fc800078e0204 */
[----:B------:R-:W-:Y:S01]  /*c8810*/  IMAD.WIDE R234, R0, 0x4, R6 ;  /* 0x0000000400ea7825 */ /* 0x000fe200078e0206 */
[----:B--2---:R1:W-:Y:S04]  /*c8820*/  @P0 STG.E desc[UR60][R198.64], R16 ;  /* 0x00000010c6000986 */ /* 0x0043e8000c10193c */
[----:B----4-:R-:W-:Y:S04]  /*c8830*/  @P3 STG.E desc[UR60][R232.64], R245 ;  /* 0x000000f5e8003986 */ /* 0x010fe8000c10193c */
[----:B---3--:R2:W-:Y:S01]  /*c8840*/  @P5 STG.E desc[UR60][R234.64], R238 ;  /* 0x000000eeea005986 */ /* 0x0085e2000c10193c */
[----:B------:R-:W-:-:S03]  /*c8850*/  ISETP.LT.AND P5, PT, R17, R236, !P6 ;  /* 0x000000ec1100720c */ /* 0x000fc600077a1270 */
[----:B------:R-:W3:Y:S01]  /*c8860*/  LDL.LU R236, [R1+0x14b0] ;  /* 0x0014b00001ec7983 */ /* 0x000ee20000300800 */
[----:B-1----:R-:W-:-:S04]  /*c8870*/  IMAD.WIDE R198, R0, 0x4, R8 ;  /* 0x0000000400c67825 */ /* 0x002fc800078e0208 */
[----:B------:R-:W-:Y:S01]  /*c8880*/  VIADD R16, R10, 0x61 ;  /* 0x000000610a107836 */ /* 0x000fe20000000000 */
[----:B------:R-:W-:Y:S02]  /*c8890*/  ISETP.LT.AND P0, PT, R13, R244, !P6 ;  /* 0x000000f40d00720c */ /* 0x000fe40007701270 */
[----:B------:R-:W-:Y:S01]  /*c88a0*/  ISETP.LT.AND P3, PT, R11, R239, !P6 ;  /* 0x000000ef0b00720c */ /* 0x000fe20007761270 */
[----:B--2---:R-:W1:Y:S01]  /*c88b0*/  LDC R238, c[0x0][0x228] ;  /* 0x00008a00ffee7b82 */ /* 0x004e620000000800 */
[----:B------:R2:W-:Y:S01]  /*c88c0*/  @P4 STG.E desc[UR60][R198.64], R252 ;  /* 0x000000fcc6004986 */ /* 0x0005e2000c10193c */
[----:B------:R-:W-:Y:S02]  /*c88d0*/  ISETP.GE.AND P4, PT, R16, R197, PT ;  /* 0x000000c51000720c */ /* 0x000fe40003f86270 */
[----:B------:R-:W-:-:S04]  /*c88e0*/  ISETP.LT.AND P6, PT, R15, R237, !P6 ;  /* 0x000000ed0f00720c */ /* 0x000fc800077c1270 */
[----:B------:R-:W4:Y:S01]  /*c88f0*/  LDC R244, c[0x0][0x22c] ;  /* 0x00008b00fff47b82 */ /* 0x000f220000000800 */
[----:B------:R-:W-:-:S07]  /*c8900*/  IADD3 R0, R0, R14, RZ ;  /* 0x0000000e00007210 */ /* 0x000fce0007ffe0ff */
[----:B------:R-:W1:Y:S08]  /*c8910*/  LDC R245, c[0x0][0x228] ;  /* 0x00008a00fff57b82 */ /* 0x000e700000000800 */
[----:B------:R-:W1:Y:S01]  /*c8920*/  LDC R239, c[0x0][0x228] ;  /* 0x00008a00ffef7b82 */ /* 0x000e620000000800 */
[----:B--2---:R-:W2:Y:S04]  /*c8930*/  LDL.LU R252, [R1+0x4c0] ;  /* 0x0004c00001fc7983 */ /* 0x004ea80000300800 */
[----:B------:R-:W4:Y:S04]  /*c8940*/  LDL.LU R16, [R1+0x18b0] ;  /* 0x0018b00001107983 */ /* 0x000f280000300800 */
[----:B------:R-:W2:Y:S04]  /*c8950*/  LDL.LU R197, [R1+0xcb0] ;  /* 0x000cb00001c57983 */ /* 0x000ea80000300800 */
[----:B------:R-:W3:Y:S01]  /*c8960*/  LDL.LU R237, [R1+0x1ca0] ;  /* 0x001ca00001ed7983 */ /* 0x000ee20000300800 */
[----:B------:R-:W-:-:S04]  /*c8970*/  IMAD.WIDE R198, R0, 0x4, R2 ;  /* 0x0000000400c67825 */ /* 0x000fc800078e0202 */
[----:B------:R-:W-:-:S04]  /*c8980*/  IMAD.WIDE R232, R0, 0x4, R4 ;  /* 0x0000000400e87825 */ /* 0x000fc800078e0204 */
[----:B------:R-:W-:Y:S01]  /*c8990*/  IMAD.WIDE R234, R0, 0x4, R6 ;  /* 0x0000000400ea7825 */ /* 0x000fe200078e0206 */
[----:B---3--:R3:W-:Y:S04]  /*c89a0*/  @P3 STG.E desc[UR60][R198.64], R237 ;  /* 0x000000edc6003986 */ /* 0x0087e8000c10193c */
[----:B----4-:R4:W-:Y:S01]  /*c89b0*/  @P0 STG.E desc[UR60][R232.64], R16 ;  /* 0x00000010e8000986 */ /* 0x0109e2000c10193c */
[----:B------:R-:W-:-:S03]  /*c89c0*/  ISETP.LT.AND P3, PT, R13, R247, !P4 ;  /* 0x000000f70d00720c */ /* 0x000fc60006761270 */
[----:B------:R1:W-:Y:S04]  /*c89d0*/  @P5 STG.E desc[UR60][R234.64], R236 ;  /* 0x000000ecea005986 */ /* 0x0003e8000c10193c */
[----:B------:R-:W2:Y:S01]  /*c89e0*/  LDL.LU R247, [R1+0xc0] ;  /* 0x0000c00001f77983 */ /* 0x000ea20000300800 */
[----:B------:R-:W-:-:S03]  /*c89f0*/  ISETP.LT.AND P0, PT, R11, R246, !P4 ;  /* 0x000000f60b00720c */ /* 0x000fc60006701270 */
[----:B------:R-:W2:Y:S01]  /*c8a00*/  LDL.LU R246, [R1+0x8b0] ;  /* 0x0008b00001f67983 */ /* 0x000ea20000300800 */
[----:B---3--:R-:W3:Y:S01]  /*c8a10*/  LDC.64 R198, c[0x0][0x228] ;  /* 0x00008a00ffc67b82 */ /* 0x008ee20000000a00 */
[----:B----4-:R-:W-:-:S04]  /*c8a20*/  IMAD.WIDE R232, R0, 0x4, R8 ;  /* 0x0000000400e87825 */ /* 0x010fc800078e0208 */
[----:B------:R-:W-:-:S03]  /*c8a30*/  VIADD R16, R10, 0x62 ;  /* 0x000000620a107836 */ /* 0x000fc60000000000 */
[----:B-1----:R-:W1:Y:S08]  /*c8a40*/  LDC R236, c[0x0][0x228] ;  /* 0x00008a00ffec7b82 */ /* 0x002e700000000800 */
[----:B------:R-:W4:Y:S01]  /*c8a50*/  LDC R237, c[0x0][0x228] ;  /* 0x00008a00ffed7b82 */ /* 0x000f220000000800 */
[----:B--2---:R2:W-:Y:S01]  /*c8a60*/  @P6 STG.E desc[UR60][R232.64], R197 ;  /* 0x000000c5e8006986 */ /* 0x0045e2000c10193c */
[----:B------:R-:W-:-:S03]  /*c8a70*/  ISETP.GE.AND P6, PT, R16, R244, PT ;  /* 0x000000f41000720c */ /* 0x000fc60003fc6270 */
[----:B------:R-:W3:Y:S01]  /*c8a80*/  LDL.LU R16, [R1+0x10c0] ;  /* 0x0010c00001107983 */ /* 0x000ee20000300800 */
[----:B------:R-:W-:Y:S02]  /*c8a90*/  IADD3 R0, R0, R14, RZ ;  /* 0x0000000e00007210 */ /* 0x000fe40007ffe0ff */
[----:B------:R-:W-:Y:S02]  /*c8aa0*/  ISETP.LT.AND P5, PT, R17, R238, !P4 ;  /* 0x000000ee1100720c */ /* 0x000fe400067a1270 */
[----:B------:R-:W-:Y:S01]  /*c8ab0*/  ISETP.LT.AND P4, PT, R15, R196, !P4 ;  /* 0x000000c40f00720c */ /* 0x000fe20006781270 */
[----:B------:R-:W4:Y:S01]  /*c8ac0*/  LDL.LU R244, [R1+0x1ca4] ;  /* 0x001ca40001f47983 */ /* 0x000f220000300800 */
[----:B------:R-:W4:Y:S01]  /*c8ad0*/  LDC R238, c[0x0][0x228] ;  /* 0x00008a00ffee7b82 */ /* 0x000f220000000800 */
[----:B--2---:R-:W-:-:S04]  /*c8ae0*/  IMAD.WIDE R196, R0, 0x4, R2 ;  /* 0x0000000400c47825 */ /* 0x004fc800078e0202 */
[----:B------:R-:W-:-:S04]  /*c8af0*/  IMAD.WIDE R232, R0, 0x4, R4 ;  /* 0x0000000400e87825 */ /* 0x000fc800078e0204 */
[----:B------:R-:W-:Y:S01]  /*c8b00*/  IMAD.WIDE R234, R0, 0x4, R6 ;  /* 0x0000000400ea7825 */ /* 0x000fe200078e0206 */
[----:B---3--:R2:W-:Y:S04]  /*c8b10*/  @P0 STG.E desc[UR60][R196.64], R16 ;  /* 0x00000010c4000986 */ /* 0x0085e8000c10193c */
[----:B------:R3:W-:Y:S01]  /*c8b20*/  @P3 STG.E desc[UR60][R232.64], R246 ;  /* 0x000000f6e8003986 */ /* 0x0007e2000c10193c */
[----:B------:R-:W-:-:S03]  /*c8b30*/  ISETP.LT.AND P0, PT, R13, R245, !P6 ;  /* 0x000000f50d00720c */ /* 0x000fc60007701270 */
[----:B------:R1:W-:Y:S04]  /*c8b40*/  @P5 STG.E desc[UR60][R234.64], R252 ;  /* 0x000000fcea005986 */ /* 0x0003e8000c10193c */
[----:B------:R-:W4:Y:S01]  /*c8b50*/  LDL.LU R245, [R1+0x14b4] ;  /* 0x0014b40001f57983 */ /* 0x000f220000300800 */
[----:B--2---:R-:W-:Y:S02]  /*c8b60*/  VIADD R16, R10, 0x63 ;  /* 0x000000630a107836 */ /* 0x004fe40000000000 */
[----:B---3--:R-:W-:Y:S01]  /*c8b70*/  IMAD.WIDE R232, R0, 0x4, R8 ;  /* 0x0000000400e87825 */ /* 0x008fe200078e0208 */
[----:B------:R-:W2:Y:S01]  /*c8b80*/  LDC.64 R196, c[0x0][0x228] ;  /* 0x00008a00ffc47b82 */ /* 0x000ea20000000a00 */
[----:B-1----:R-:W3:Y:S04]  /*c8b90*/  LDL.LU R252, [R1+0x10c4] ;  /* 0x0010c40001fc7983 */ /* 0x002ee80000300800 */
[----:B------:R1:W-:Y:S01]  /*c8ba0*/  @P4 STG.E desc[UR60][R232.64], R247 ;  /* 0x000000f7e8004986 */ /* 0x0003e2000c10193c */
[----:B------:R-:W-:-:S03]  /*c8bb0*/  ISETP.GE.AND P4, PT, R16, R199, PT ;  /* 0x000000c71000720c */ /* 0x000fc60003f86270 */
[----:B------:R-:W2:Y:S04]  /*c8bc0*/  LDL.LU R16, [R1+0x18b4] ;  /* 0x0018b40001107983 */ /* 0x000ea80000300800 */
[----:B------:R-:W3:Y:S01]  /*c8bd0*/  LDL.LU R199, [R1+0xcb4] ;  /* 0x000cb40001c77983 */ /* 0x000ee20000300800 */
[----:B------:R-:W-:Y:S02]  /*c8be0*/  ISETP.LT.AND P3, PT, R11, R239, !P6 ;  /* 0x000000ef0b00720c */ /* 0x000fe40007761270 */
[----:B------:R-:W-:Y:S02]  /*c8bf0*/  ISETP.LT.AND P5, PT, R17, R236, !P6 ;  /* 0x000000ec1100720c */ /* 0x000fe400077a1270 */
[----:B------:R-:W-:Y:S02]  /*c8c00*/  IADD3 R0, R0, R14, RZ ;  /* 0x0000000e00007210 */ /* 0x000fe40007ffe0ff */
[----:B----4-:R-:W-:Y:S01]  /*c8c10*/  ISETP.LT.AND P6, PT, R15, R237, !P6 ;  /* 0x000000ed0f00720c */ /* 0x010fe200077c1270 */
[----:B------:R-:W4:Y:S08]  /*c8c20*/  LDC R239, c[0x0][0x228] ;  /* 0x00008a00ffef7b82 */ /* 0x000f300000000800 */
[----:B------:R-:W4:Y:S08]  /*c8c30*/  LDC R246, c[0x0][0x228] ;  /* 0x00008a00fff67b82 */ /* 0x000f300000000800 */
[----:B-1----:R-:W1:Y:S01]  /*c8c40*/  LDC R247, c[0x0][0x228] ;  /* 0x00008a00fff77b82 */ /* 0x002e620000000800 */
        /* <DEDUP_REMOVED lines=10> */
[----:B-1----:R-:W2:Y:S04]  /*c8cf0*/  LDL.LU R236, [R1+0x8b4] ;  /* 0x0008b40001ec7983 */ /* 0x002ea80000300800 */
[----:B------:R-:W2:Y:S01]  /*c8d00*/  LDL.LU R237, [R1+0x4c4] ;  /* 0x0004c40001ed7983 */ /* 0x000ea20000300800 */
[----:B------:R-:W-:Y:S01]  /*c8d10*/  ISETP.LT.AND P0, PT, R11, R238, !P4 ;  /* 0x000000ee0b00720c */ /* 0x000fe20006701270 */
[----:B------:R-:W1:Y:S01]  /*c8d20*/  LDC R245, c[0x0][0x22c] ;  /* 0x00008b00fff57b82 */ /* 0x000e620000000800 */
[----:B------:R-:W-:-:S07]  /*c8d30*/  ISETP.GE.AND P6, PT, R16, R197, PT ;  /* 0x000000c51000720c */ /* 0x000fce0003fc6270 */
[----:B------:R-:W1:Y:S01]  /*c8d40*/  LDC R238, c[0x0][0x228] ;  /* 0x00008a00ffee7b82 */ /* 0x000e620000000800 */
[----:B------:R-:W2:Y:S01]  /*c8d50*/  LDL.LU R197, [R1+0xc4] ;  /* 0x0000c40001c57983 */ /* 0x000ea20000300800 */
[----:B------:R-:W-:Y:S02]  /*c8d60*/  ISETP.LT.AND P3, PT, R13, R244, !P4 ;  /* 0x000000f40d00720c */ /* 0x000fe40006761270 */
[----:B------:R-:W-:Y:S02]  /*c8d70*/  IADD3 R0, R0, R14, RZ ;  /* 0x0000000e00007210 */ /* 0x000fe40007ffe0ff */
[----:B----4-:R-:W-:Y:S02]  /*c8d80*/  ISETP.LT.AND P5, PT, R17, R239, !P4 ;  /* 0x000000ef1100720c */ /* 0x010fe400067a1270 */
[----:B------:R-:W-:Y:S01]  /*c8d90*/  ISETP.LT.AND P4, PT, R15, R198, !P4 ;  /* 0x000000c60f00720c */ /* 0x000fe20006781270 */
[----:B------:R-:W-:Y:S01]  /*c8da0*/  VIADD R16, R10, 0x65 ;  /* 0x000000650a107836 */ /* 0x000fe20000000000 */
[----:B------:R-:W4:Y:S01]  /*c8db0*/  LDC R244, c[0x0][0x228] ;  /* 0x00008a00fff47b82 */ /* 0x000f220000000800 */
[----:B---3--:R-:W-:-:S04]  /*c8dc0*/  IMAD.WIDE R198, R0, 0x4, R2 ;  /* 0x0000000400c67825 */ /* 0x008fc800078e0202 */
[----:B------:R-:W-:-:S04]  /*c8dd0*/  IMAD.WIDE R232, R0, 0x4, R4 ;  /* 0x0000000400e87825 */ /* 0x000fc800078e0204 */
[----:B------:R-:W-:Y:S01]  /*c8de0*/  IMAD.WIDE R234, R0, 0x4, R6 ;  /* 0x0000000400ea7825 */ /* 0x000fe200078e0206 */
[----:B------:R-:W3:Y:S01]  /*c8df0*/  LDC R239, c[0x0][0x228] ;  /* 0x00008a00ffef7b82 */ /* 0x000ee20000000800 */
[----:B------:R1:W-:Y:S04]  /*c8e00*/  @P0 STG.E desc[UR60][R198.64], R252 ;  /* 0x000000fcc6000986 */ /* 0x0003e8000c10193c */
[----:B-1----:R-:W4:Y:S03]  /*c8e10*/  LDL.LU R252, [R1+0xcb8] ;  /* 0x000cb80001fc7983 */ /* 0x002f260000300800 */
[----:B------:R-:W1:Y:S01]  /*c8e20*/  LDC.64 R198, c[0x0][0x228] ;  /* 0x00008a00ffc67b82 */ /* 0x000e620000000a00 */
[----:B--2---:R2:W-:Y:S04]  /*c8e30*/  @P3 STG.E desc[UR60][R232.64], R236 ;  /* 0x000000ece8003986 */ /* 0x0045e8000c10193c */
[----:B------:R3:W-:Y:S01]  /*c8e40*/  @P5 STG.E desc[UR60][R234.64], R237 ;  /* 0x000000edea005986 */ /* 0x0007e2000c10193c */
[----:B------:R-:W-:-:S03]  /*c8e50*/  ISETP.LT.AND P5, PT, R17, R238, !P6 ;  /* 0x000000ee1100720c */ /* 0x000fc600077a1270 */
[----:B------:R-:W4:Y:S01]  /*c8e60*/  LDL.LU R238, [R1+0x14b8] ;  /* 0x0014b80001ee7983 */ /* 0x000f220000300800 */
[----:B--2---:R-:W-:Y:S01]  /*c8e70*/  IMAD.WIDE R232, R0, 0x4, R8 ;  /* 0x0000000400e87825 */ /* 0x004fe200078e0208 */
[----:B------:R-:W2:Y:S08]  /*c8e80*/  LDC R236, c[0x0][0x228] ;  /* 0x00008a00ffec7b82 */ /* 0x000eb00000000800 */
[----:B---3--:R-:W3:Y:S01]  /*c8e90*/  LDC R237, c[0x0][0x228] ;  /* 0x00008a00ffed7b82 */ /* 0x008ee20000000800 */
[----:B------:R1:W-:Y:S01]  /*c8ea0*/  @P4 STG.E desc[UR60][R232.64], R197 ;  /* 0x000000c5e8004986 */ /* 0x0003e2000c10193c */
[----:B------:R-:W-:-:S03]  /*c8eb0*/  ISETP.GE.AND P4, PT, R16, R245, PT ;  /* 0x000000f51000720c */ /* 0x000fc60003f86270 */
[----:B------:R-:W2:Y:S04]  /*c8ec0*/  LDL.LU R16, [R1+0x1ca8] ;  /* 0x001ca80001107983 */ /* 0x000ea80000300800 */
[----:B------:R-:W3:Y:S01]  /*c8ed0*/  LDL.LU R245, [R1+0x18b8] ;  /* 0x0018b80001f57983 */ /* 0x000ee20000300800 */
[----:B------:R-:W-:Y:S02]  /*c8ee0*/  ISETP.LT.AND P3, PT, R11, R246, !P6 ;  /* 0x000000f60b00720c */ /* 0x000fe40007761270 */
[----:B------:R-:W-:Y:S02]  /*c8ef0*/  ISETP.LT.AND P0, PT, R13, R247, !P6 ;  /* 0x000000f70d00720c */ /* 0x000fe40007701270 */
[----:B------:R-:W-:Y:S02]  /*c8f00*/  IADD3 R0, R0, R14, RZ ;  /* 0x0000000e00007210 */ /* 0x000fe40007ffe0ff */
[----:B------:R-:W-:Y:S01]  /*c8f10*/  ISETP.LT.AND P6, PT, R15, R196, !P6 ;  /* 0x000000c40f00720c */ /* 0x000fe200077c1270 */
[----:B------:R-:W4:Y:S08]  /*c8f20*/  LDC R246, c[0x0][0x228] ;  /* 0x00008a00fff67b82 */ /* 0x000f300000000800 */
[----:B------:R-:W4:Y:S01]  /*c8f30*/  LDC R247, c[0x0][0x228] ;  /* 0x00008a00fff77b82 */ /* 0x000f220000000800 */
[----:B-1----:R-:W-:-:S04]  /*c8f40*/  IMAD.WIDE R196, R0, 0x4, R2 ;  /* 0x0000000400c47825 */ /* 0x002fc800078e0202 */
[----:B------:R-:W-:-:S04]  /*c8f50*/  IMAD.WIDE R232, R0, 0x4, R4 ;  /* 0x0000000400e87825 */ /* 0x000fc800078e0204 */
[----:B------:R-:W-:Y:S01]  /*c8f60*/  IMAD.WIDE R234, R0, 0x4, R6 ;  /* 0x0000000400ea7825 */ /* 0x000fe200078e0206 */
[----:B--2---:R1:W-:Y:S04]  /*c8f70*/  @P3 STG.E desc[UR60][R196.64], R16 ;  /* 0x00000010c4003986 */ /* 0x0043e8000c10193c */
[----:B---3--:R2:W-:Y:S04]  /*c8f80*/  @P0 STG.E desc[UR60][R232.64], R245 ;  /* 0x000000f5e8000986 */ /* 0x0085e8000c10193c */
[----:B----4-:R3:W-:Y:S01]  /*c8f90*/  @P5 STG.E desc[UR60][R234.64], R238 ;  /* 0x000000eeea005986 */ /* 0x0107e2000c10193c */
[----:B------:R-:W-:-:S03]  /*c8fa0*/  ISETP.LT.AND P5, PT, R17, R236, !P4 ;  /* 0x000000ec1100720c */ /* 0x000fc600067a1270 */
[----:B------:R-:W4:Y:S01]  /*c8fb0*/  LDL.LU R236, [R1+0x4c8] ;  /* 0x0004c80001ec7983 */ /* 0x000f220000300800 */
[----:B-1----:R-:W-:-:S04]  /*c8fc0*/  IMAD.WIDE R196, R0, 0x4, R8 ;  /* 0x0000000400c47825 */ /* 0x002fc800078e0208 */
[----:B------:R-:W-:Y:S01]  /*c8fd0*/  VIADD R16, R10, 0x66 ;  /* 0x000000660a107836 */ /* 0x000fe20000000000 */
[----:B--2---:R-:W2:Y:S04]  /*c8fe0*/  LDL.LU R245, [R1+0x1cac] ;  /* 0x001cac0001f57983 */ /* 0x004ea80000300800 */
[----:B------:R1:W-:Y:S01]  /*c8ff0*/  @P6 STG.E desc[UR60][R196.64], R252 ;  /* 0x000000fcc4006986 */ /* 0x0003e2000c10193c */
[----:B------:R-:W-:Y:S02]  /*c9000*/  ISETP.LT.AND P3, PT, R13, R244, !P4 ;  /* 0x000000f40d00720c */ /* 0x000fe40006761270 */
[----:B------:R-:W-:Y:S02]  /*c9010*/  ISETP.LT.AND P0, PT, R11, R239, !P4 ;  /* 0x000000ef0b00720c */ /* 0x000fe40006701270 */
[----:B------:R-:W-:-:S02]  /*c9020*/  ISETP.GE.AND P6, PT, R16, R199, PT ;  /* 0x000000c71000720c */ /* 0x000fc40003fc6270 */
[----:B------:R-:W-:Y:S01]  /*c9030*/  ISETP.LT.AND P4, PT, R15, R237, !P4 ;  /* 0x000000ed0f00720c */ /* 0x000fe20006781270 */
[----:B------:R-:W4:Y:S01]  /*c9040*/  LDC R244, c[0x0][0x22c] ;  /* 0x00008b00fff47b82 */ /* 0x000f220000000800 */
[----:B------:R-:W-:-:S07]  /*c9050*/  IADD3 R0, R0, R14, RZ ;  /* 0x0000000e00007210 */ /* 0x000fce0007ffe0ff */
[----:B---3--:R-:W3:Y:S08]  /*c9060*/  LDC R238, c[0x0][0x228] ;  /* 0x00008a00ffee7b82 */ /* 0x008ef00000000800 */
[----:B------:R-:W2:Y:S01]  /*c9070*/  LDC R239, c[0x0][0x228] ;  /* 0x00008a00ffef7b82 */ /* 0x000ea20000000800 */
[----:B-1----:R-:W2:Y:S04]  /*c9080*/  LDL.LU R252, [R1+0x14bc] ;  /* 0x0014bc0001fc7983 */ /* 0x002ea80000300800 */
[----:B------:R-:W3:Y:S04]  /*c9090*/  LDL.LU R16, [R1+0x8b8] ;  /* 0x0008b80001107983 */ /* 0x000ee80000300800 */
[----:B------:R-:W2:Y:S04]  /*c90a0*/  LDL.LU R199, [R1+0xc8] ;  /* 0x0000c80001c77983 */ /* 0x000ea80000300800 */
[----:B------:R-:W4:Y:S01]  /*c90b0*/  LDL.LU R237, [R1+0x10c8] ;  /* 0x0010c80001ed7983 */ /* 0x000f220000300800 */
[----:B------:R-:W-:-:S04]  /*c90c0*/  IMAD.WIDE R196, R0, 0x4, R2 ;  /* 0x0000000400c47825 */ /* 0x000fc800078e0202 */
[----:B------:R-:W-:-:S04]  /*c90d0*/  IMAD.WIDE R232, R0, 0x4, R4 ;  /* 0x0000000400e87825 */ /* 0x000fc800078e0204 */
[----:B------:R-:W-:Y:S01]  /*c90e0*/  IMAD.WIDE R234, R0, 0x4, R6 ;  /* 0x0000000400ea7825 */ /* 0x000fe200078e0206 */
[----:B----4-:R1:W-:Y:S04]  /*c90f0*/  @P0 STG.E desc[UR60][R196.64], R237 ;  /* 0x000000edc4000986 */ /* 0x0103e8000c10193c */
[----:B---3--:R3:W-:Y:S01]  /*c9100*/  @P3 STG.E desc[UR60][R232.64], R16 ;  /* 0x00000010e8003986 */ /* 0x0087e2000c10193c */
[----:B------:R-:W-:-:S03]  /*c9110*/  ISETP.LT.AND P3, PT, R11, R246, !P6 ;  /* 0x000000f60b00720c */ /* 0x000fc60007761270 */
[----:B------:R4:W-:Y:S01]  /*c9120*/  @P5 STG.E desc[UR60][R234.64], R236 ;  /* 0x000000ecea005986 */ /* 0x0009e2000c10193c */
[----:B------:R-:W-:-:S03]  /*c9130*/  ISETP.LT.AND P0, PT, R13, R247, !P6 ;  /* 0x000000f70d00720c */ /* 0x000fc60007701270 */
[----:B------:R-:W2:Y:S04]  /*c9140*/  LDL.LU R246, [R1+0xcbc] ;  /* 0x000cbc0001f67983 */ /* 0x000ea80000300800 */
[----:B------:R-:W2:Y:S01]  /*c9150*/  LDL.LU R247, [R1+0x8bc] ;  /* 0x0008bc0001f77983 */ /* 0x000ea20000300800 */
[----:B-1----:R-:W-:-:S04]  /*c9160*/  IMAD.WIDE R196, R0, 0x4, R8 ;  /* 0x0000000400c47825 */ /* 0x002fc800078e0208 */
[----:B---3--:R-:W-:Y:S01]  /*c9170*/  VIADD R16, R10, 0x67 ;  /* 0x000000670a107836 */ /* 0x008fe20000000000 */
[----:B----4-:R-:W1:Y:S08]  /*c9180*/  LDC.64 R236, c[0x0][0x228] ;  /* 0x00008a00ffec7b82 */ /* 0x010e700000000a00 */
[----:B------:R-:W3:Y:S01]  /*c9190*/  LDC R234, c[0x0][0x228] ;  /* 0x00008a00ffea7b82 */ /* 0x000ee20000000800 */
[----:B--2---:R2:W-:Y:S01]  /*c91a0*/  @P4 STG.E desc[UR60][R196.64], R199 ;  /* 0x000000c7c4004986 */ /* 0x0045e2000c10193c */
[----:B------:R-:W-:-:S03]  /*c91b0*/  ISETP.GE.AND P4, PT, R16, R244, PT ;  /* 0x000000f41000720c */ /* 0x000fc60003f86270 */
[----:B------:R-:W4:Y:S01]  /*c91c0*/  LDL.LU R16, [R1+0x18bc] ;  /* 0x0018bc0001107983 */ /* 0x000f220000300800 */
[----:B------:R-:W-:Y:S02]  /*c91d0*/  IADD3 R0, R0, R14, RZ ;  /* 0x0000000e00007210 */ /* 0x000fe40007ffe0ff */
[----:B------:R-:W-:Y:S01]  /*c91e0*/  ISETP.LT.AND P5, PT, R17, R238, !P6 ;  /* 0x000000ee1100720c */ /* 0x000fe200077a1270 */
[----:B------:R-:W3:Y:S02]  /*c91f0*/  LDC R244, c[0x0][0x228] ;  /* 0x00008a00fff47b82 */ /* 0x000ee40000000800 */
[----:B--2---:R-:W-:-:S04]  /*c9200*/  IMAD.WIDE R196, R0, 0x4, R2 ;  /* 0x0000000400c47825 */ /* 0x004fc800078e0202 */
[C---:B------:R-:W-:Y:S02]  /*c9210*/  IMAD.WIDE R232, R0.reuse, 0x4, R6 ;  /* 0x0000000400e87825 */ /* 0x040fe400078e0206 */
[----:B------:R-:W2:Y:S08]  /*c9220*/  LDC R235, c[0x0][0x228] ;  /* 0x00008a00ffeb7b82 */ /* 0x000eb00000000800 */
[----:B------:R-:W2:Y:S01]  /*c9230*/  LDC R238, c[0x0][0x228] ;  /* 0x00008a00ffee7b82 */ /* 0x000ea20000000800 */
[----:B------:R1:W-:Y:S07]  /*c9240*/  @P3 STG.E desc[UR60][R196.64], R245 ;  /* 0x000000f5c4003986 */ /* 0x0003ee000c10193c */
[----:B-1----:R-:W1:Y:S01]  /*c9250*/  LDC R245, c[0x0][0x228] ;  /* 0x00008a00fff57b82 */ /* 0x002e620000000800 */
[----:B------:R-:W-:Y:S01]  /*c9260*/  ISETP.LT.AND P6, PT, R15, R198, !P6 ;  /* 0x000000c60f00720c */ /* 0x000fe200077c1270 */
[----:B------:R-:W-:-:S06]  /*c9270*/  IMAD.WIDE R198, R0, 0x4, R4 ;  /* 0x0000000400c67825 */ /* 0x000fcc00078e0204 */
[----:B------:R-:W2:Y:S01]  /*c9280*/  LDC.64 R196, c[0x0][0x228] ;  /* 0x00008a00ffc47b82 */ /* 0x000ea20000000a00 */
[----:B-1----:R-:W-:Y:S02]  /*c9290*/  ISETP.LT.AND P3, PT, R13, R245, !P4 ;  /* 0x000000f50d00720c */ /* 0x002fe40006761270 */
[----:B------:R-:W2:Y:S04]  /*c92a0*/  LDL.LU R245, [R1+0x4cc] ;  /* 0x0004cc0001f57983 */ /* 0x000ea80000300800 */
[----:B----4-:R1:W-:Y:S04]  /*c92b0*/  @P0 STG.E desc[UR60][R198.64], R16 ;  /* 0x00000010c6000986 */ /* 0x0103e8000c10193c */
[----:B------:R4:W-:Y:S01]  /*c92c0*/  @P5 STG.E desc[UR60][R232.64], R252 ;  /* 0x000000fce8005986 */ /* 0x0009e2000c10193c */
[----:B-1----:R-:W-:-:S04]  /*c92d0*/  IMAD.WIDE R198, R0, 0x4, R8 ;  /* 0x0000000400c67825 */ /* 0x002fc800078e0208 */
[----:B------:R-:W-:Y:S01]  /*c92e0*/  VIADD R16, R10, 0x68 ;  /* 0x000000680a107836 */ /* 0x000fe20000000000 */
[----:B----4-:R-:W4:Y:S04]  /*c92f0*/  LDL.LU R252, [R1+0x1cb0] ;  /* 0x001cb00001fc7983 */ /* 0x010f280000300800 */
[----:B------:R1:W-:Y:S01]  /*c9300*/  @P6 STG.E desc[UR60][R198.64], R246 ;  /* 0x000000f6c6006986 */ /* 0x0003e2000c10193c */
[----:B------:R-:W-:-:S03]  /*c9310*/  ISETP.GE.AND P6, PT, R16, R237, PT ;  /* 0x000000ed1000720c */ /* 0x000fc60003fc6270 */
[----:B------:R-:W4:Y:S01]  /*c9320*/  LDL.LU R16, [R1+0x10cc] ;  /* 0x0010cc0001107983 */ /* 0x000f220000300800 */
[----:B------:R-:W-:Y:S02]  /*c9330*/  ISETP.LT.AND P0, PT, R11, R239, !P4 ;  /* 0x000000ef0b00720c */ /* 0x000fe40006701270 */
[----:B------:R-:W-:Y:S02]  /*c9340*/  IADD3 R0, R0, R14, RZ ;  /* 0x0000000e00007210 */ /* 0x000fe40007ffe0ff */
[----:B---3--:R-:W-:Y:S01]  /*c9350*/  ISETP.LT.AND P5, PT, R17, R234, !P4 ;  /* 0x000000ea1100720c */ /* 0x008fe200067a1270 */
[----:B------:R-:W3:Y:S08]  /*c9360*/  LDC R239, c[0x0][0x228] ;  /* 0x00008a00ffef7b82 */ /* 0x000ef00000000800 */
[----:B------:R-:W3:Y:S08]  /*c9370*/  LDC R237, c[0x0][0x228] ;  /* 0x00008a00ffed7b82 */ /* 0x000ef00000000800 */
[----:B-1----:R-:W1:Y:S01]  /*c9380*/  LDC R246, c[0x0][0x228] ;  /* 0x00008a00fff67b82 */ /* 0x002e620000000800 */
[----:B------:R-:W-:Y:S01]  /*c9390*/  IMAD.WIDE R198, R0, 0x4, R2 ;  /* 0x0000000400c67825 */ /* 0x000fe200078e0202 */
[----:B--2---:R-:W-:-:S04]  /*c93a0*/  ISETP.LT.AND P4, PT, R15, R235, !P4 ;  /* 0x000000eb0f00720c */ /* 0x004fc80006781270 */
[----:B----4-:R2:W-:Y:S01]  /*c93b0*/  @P0 STG.E desc[UR60][R198.64], R16 ;  /* 0x00000010c6000986 */ /* 0x0105e2000c10193c */
[----:B------:R-:W-:-:S03]  /*c93c0*/  ISETP.LT.AND P0, PT, R13, R244, !P6 ;  /* 0x000000f40d00720c */ /* 0x000fc60007701270 */
[----:B------:R-:W4:Y:S01]  /*c93d0*/  LDL.LU R244, [R1+0xcc] ;  /* 0x0000cc0001f47983 */ /* 0x000f220000300800 */
[----:B------:R-:W-:-:S04]  /*c93e0*/  IMAD.WIDE R232, R0, 0x4, R4 ;  /* 0x0000000400e87825 */ /* 0x000fc800078e0204 */
[C---:B------:R-:W-:Y:S01]  /*c93f0*/  IMAD.WIDE R234, R0.reuse, 0x4, R6 ;  /* 0x0000000400ea7825 */ /* 0x040fe200078e0206 */
[----:B------:R3:W-:Y:S03]  /*c9400*/  @P3 STG.E desc[UR60][R232.64], R247 ;  /* 0x000000f7e8003986 */ /* 0x0007e6000c10193c */
[----:B--2---:R-:W-:-:S04]  /*c9410*/  IMAD.WIDE R198, R0, 0x4, R8 ;  /* 0x0000000400c67825 */ /* 0x004fc800078e0208 */
[----:B------:R-:W-:Y:S01]  /*c9420*/  VIADD R16, R10, 0x69 ;  /* 0x000000690a107836 */ /* 0x000fe20000000000 */
[----:B------:R2:W-:Y:S04]  /*c9430*/  @P5 STG.E desc[UR60][R234.64], R245 ;  /* 0x000000f5ea005986 */ /* 0x0005e8000c10193c */
[----:B---3--:R-:W3:Y:S01]  /*c9440*/  LDL.LU R247, [R1+0xcc0] ;  /* 0x000cc00001f77983 */ /* 0x008ee20000300800 */
[----:B------:R-:W-:Y:S02]  /*c9450*/  ISETP.LT.AND P3, PT, R11, R238, !P6 ;  /* 0x000000ee0b00720c */ /* 0x000fe40007761270 */
[----:B------:R-:W1:Y:S08]  /*c9460*/  LDC R238, c[0x0][0x228] ;  /* 0x00008a00ffee7b82 */ /* 0x000e700000000800 */
[----:B--2---:R-:W2:Y:S01]  /*c9470*/  LDC R245, c[0x0][0x22c] ;  /* 0x00008b00fff57b82 */ /* 0x004ea20000000800 */
[----:B----4-:R4:W-:Y:S01]  /*c9480*/  @P4 STG.E desc[UR60][R198.64], R244 ;  /* 0x000000f4c6004986 */ /* 0x0109e2000c10193c */
[----:B------:R-:W-:-:S03]  /*c9490*/  ISETP.GE.AND P4, PT, R16, R197, PT ;  /* 0x000000c51000720c */ /* 0x000fc60003f86270 */
[----:B------:R-:W2:Y:S04]  /*c94a0*/  LDL.LU R16, [R1+0x18c0] ;  /* 0x0018c00001107983 */ /* 0x000ea80000300800 */
[----:B------:R-:W3:Y:S01]  /*c94b0*/  LDL.LU R197, [R1+0x14c0] ;  /* 0x0014c00001c57983 */ /* 0x000ee20000300800 */
[----:B------:R-:W-:Y:S02]  /*c94c0*/  IADD3 R0, R0, R14, RZ ;  /* 0x0000000e00007210 */ /* 0x000fe40007ffe0ff */
[----:B------:R-:W-:Y:S02]  /*c94d0*/  ISETP.LT.AND P5, PT, R17, R239, !P6 ;  /* 0x000000ef1100720c */ /* 0x000fe400077a1270 */
[----:B------:R-:W-:Y:S01]  /*c94e0*/  ISETP.LT.AND P6, PT, R15, R236, !P6 ;  /* 0x000000ec0f00720c */ /* 0x000fe200077c1270 */
[----:B------:R-:W1:Y:S08]  /*c94f0*/  LDC R239, c[0x0][0x228] ;  /* 0x00008a00ffef7b82 */ /* 0x000e700000000800 */
[----:B------:R-:W1:Y:S01]  /*c9500*/  LDC R236, c[0x0][0x228] ;  /* 0x00008a00ffec7b82 */ /* 0x000e620000000800 */
[----:B------:R-:W-:-:S04]  /*c9510*/  IMAD.WIDE R232, R0, 0x4, R4 ;  /* 0x0000000400e87825 */ /* 0x000fc800078e0204 */
[----:B----4-:R-:W-:-:S04]  /*c9520*/  IMAD.WIDE R198, R0, 0x4, R2 ;  /* 0x0000000400c67825 */ /* 0x010fc800078e0202 */
[----:B------:R-:W-:Y:S01]  /*c9530*/  IMAD.WIDE R234, R0, 0x4, R6 ;  /* 0x0000000400ea7825 */ /* 0x000fe200078e0206 */
[----:B------:R-:W4:Y:S01]  /*c9540*/  LDC R244, c[0x0][0x228] ;  /* 0x00008a00fff47b82 */ /* 0x000f220000000800 */
[----:B------:R1:W-:Y:S04]  /*c9550*/  @P3 STG.E desc[UR60][R198.64], R252 ;  /* 0x000000fcc6003986 */ /* 0x0003e8000c10193c */
[----:B-1----:R-:W4:Y:S03]  /*c9560*/  LDL.LU R252, [R1+0xd0] ;  /* 0x0000d00001fc7983 */ /* 0x002f260000300800 */
[----:B------:R-:W1:Y:S01]  /*c9570*/  LDC.64 R198, c[0x0][0x228] ;  /* 0x00008a00ffc67b82 */ /* 0x000e620000000a00 */
[----:B--2---:R2:W-:Y:S04]  /*c9580*/  @P0 STG.E desc[UR60][R232.64], R16 ;  /* 0x00000010e8000986 */ /* 0x0045e8000c10193c */
[----:B---3--:R-:W-:Y:S01]  /*c9590*/  @P5 STG.E desc[UR60][R234.64], R197 ;  /* 0x000000c5ea005986 */ /* 0x008fe2000c10193c */
[----:B------:R-:W-:-:S03]  /*c95a0*/  ISETP.LT.AND P5, PT, R17, R238, !P4 ;  /* 0x000000ee1100720c */ /* 0x000fc600067a1270 */
[----:B------:R-:W3:Y:S01]  /*c95b0*/  LDL.LU R238, [R1+0x4d0] ;  /* 0x0004d00001ee7983 */ /* 0x000ee20000300800 */
[----:B--2---:R-:W-:-:S04]  /*c95c0*/  IMAD.WIDE R232, R0, 0x4, R8 ;  /* 0x0000000400e87825 */ /* 0x004fc800078e0208 */
[----:B------:R-:W-:Y:S01]  /*c95d0*/  VIADD R16, R10, 0x6a ;  /* 0x0000006a0a107836 */ /* 0x000fe20000000000 */
[----:B------:R2:W-:Y:S04]  /*c95e0*/  @P6 STG.E desc[UR60][R232.64], R247 ;  /* 0x000000f7e8006986 */ /* 0x0005e8000c10193c */
[----:B------:R-:W-:Y:S02]  /*c95f0*/  ISETP.GE.AND P6, PT, R16, R245, PT ;  /* 0x000000f51000720c */ /* 0x000fe40003fc6270 */
[----:B------:R-:W4:Y:S04]  /*c9600*/  LDL.LU R16, [R1+0x10d0] ;  /* 0x0010d00001107983 */ /* 0x000f280000300800 */
[----:B------:R-:W3:Y:S01]  /*c9610*/  LDL.LU R245, [R1+0x8c0] ;  /* 0x0008c00001f57983 */ /* 0x000ee20000300800 */
[----:B------:R-:W-:-:S02]  /*c9620*/  ISETP.LT.AND P0, PT, R11, R237, !P4 ;  /* 0x000000ed0b00720c */ /* 0x000fc40006701270 */
[----:B------:R-:W1:Y:S01]  /*c9630*/  LDC R237, c[0x0][0x228] ;  /* 0x00008a00ffed7b82 */ /* 0x000e620000000800 */
[----:B------:R-:W-:Y:S02]  /*c9640*/  ISETP.LT.AND P3, PT, R13, R246, !P4 ;  /* 0x000000f60d00720c */ /* 0x000fe40006761270 */
[----:B------:R-:W-:Y:S02]  /*c9650*/  IADD3 R0, R0, R14, RZ ;  /* 0x0000000e00007210 */ /* 0x000fe40007ffe0ff */
[----:B------:R-:W-:-:S03]  /*c9660*/  ISETP.LT.AND P4, PT, R15, R196, !P4 ;  /* 0x000000c40f00720c */ /* 0x000fc60006781270 */
[----:B--2---:R-:W2:Y:S08]  /*c9670*/  LDC R247, c[0x0][0x228] ;  /* 0x00008a00fff77b82 */ /* 0x004eb00000000800 */
[----:B------:R-:W2:Y:S01]  /*c9680*/  LDC R246, c[0x0][0x228] ;  /* 0x00008a00fff67b82 */ /* 0x000ea20000000800 */
[----:B------:R-:W-:-:S04]  /*c9690*/  IMAD.WIDE R196, R0, 0x4, R2 ;  /* 0x0000000400c47825 */ /* 0x000fc800078e0202 */
[----:B------:R-:W-:-:S04]  /*c96a0*/  IMAD.WIDE R232, R0, 0x4, R4 ;  /* 0x0000000400e87825 */ /* 0x000fc800078e0204 */
[----:B------:R-:W-:Y:S01]  /*c96b0*/  IMAD.WIDE R234, R0, 0x4, R6 ;  /* 0x0000000400ea7825 */ /* 0x000fe200078e0206 */
[----:B----4-:R4:W-:Y:S04]  /*c96c0*/  @P0 STG.E desc[UR60][R196.64], R16 ;  /* 0x00000010c4000986 */ /* 0x0109e8000c10193c */
[----:B---3--:R-:W-:Y:S04]  /*c96d0*/  @P3 STG.E desc[UR60][R232.64], R245 ;  /* 0x000000f5e8003986 */ /* 0x008fe8000c10193c */
[----:B------:R3:W-:Y:S01]  /*c96e0*/  @P5 STG.E desc[UR60][R234.64], R238 ;  /* 0x000000eeea005986 */ /* 0x0007e2000c10193c */
[----:B------:R-:W-:-:S03]  /*c96f0*/  ISETP.LT.AND P5, PT, R17, R236, !P6 ;  /* 0x000000ec1100720c */ /* 0x000fc600077a1270 */
[----:B------:R-:W2:Y:S01]  /*c9700*/  LDL.LU R236, [R1+0x14c4] ;  /* 0x0014c40001ec7983 */ /* 0x000ea20000300800 */
[----:B----4-:R-:W-:-:S04]  /*c9710*/  IMAD.WIDE R196, R0, 0x4, R8 ;  /* 0x0000000400c47825 */ /* 0x010fc800078e0208 */
[----:B------:R-:W-:Y:S01]  /*c9720*/  VIADD R16, R10, 0x6b ;  /* 0x0000006b0a107836 */ /* 0x000fe20000000000 */
[----:B------:R-:W-:Y:S02]  /*c9730*/  ISETP.LT.AND P0, PT, R13, R244, !P6 ;  /* 0x000000f40d00720c */ /* 0x000fe40007701270 */
[----:B------:R-:W-:Y:S01]  /*c9740*/  ISETP.LT.AND P3, PT, R11, R239, !P6 ;  /* 0x000000ef0b00720c */ /* 0x000fe20007761270 */
[----:B---3--:R-:W3:Y:S01]  /*c9750*/  LDC R238, c[0x0][0x228] ;  /* 0x00008a00ffee7b82 */ /* 0x008ee20000000800 */
[----:B------:R4:W-:Y:S01]  /*c9760*/  @P4 STG.E desc[UR60][R196.64], R252 ;  /* 0x000000fcc4004986 */ /* 0x0009e2000c10193c */
[----:B-1----:R-:W-:Y:S02]  /*c9770*/  ISETP.GE.AND P4, PT, R16, R199, PT ;  /* 0x000000c71000720c */ /* 0x002fe40003f86270 */
[----:B------:R-:W-:-:S04]  /*c9780*/  ISETP.LT.AND P6, PT, R15, R237, !P6 ;  /* 0x000000ed0f00720c */ /* 0x000fc800077c1270 */
[----:B------:R-:W1:Y:S01]  /*c9790*/  LDC R244, c[0x0][0x22c] ;  /* 0x00008b00fff47b82 */ /* 0x000e620000000800 */
[----:B------:R-:W-:-:S07]  /*c97a0*/  IADD3 R0, R0, R14, RZ ;  /* 0x0000000e00007210 */ /* 0x000fce0007ffe0ff */
[----:B------:R-:W3:Y:S08]  /*c97b0*/  LDC R245, c[0x0][0x228] ;  /* 0x00008a00fff57b82 */ /* 0x000ef00000000800 */
[----:B------:R-:W3:Y:S01]  /*c97c0*/  LDC R239, c[0x0][0x228] ;  /* 0x00008a00ffef7b82 */ /* 0x000ee20000000800 */
[----:B----4-:R-:W4:Y:S04]  /*c97d0*/  LDL.LU R252, [R1+0x10d4] ;  /* 0x0010d40001fc7983 */ /* 0x010f280000300800 */
[----:B------:R-:W3:Y:S04]  /*c97e0*/  LDL.LU R16, [R1+0x18c4] ;  /* 0x0018c40001107983 */ /* 0x000ee80000300800 */
[----:B------:R-:W4:Y:S04]  /*c97f0*/  LDL.LU R199, [R1+0xcc4] ;  /* 0x000cc40001c77983 */ /* 0x000f280000300800 */
[----:B------:R-:W2:Y:S01]  /*c9800*/  LDL.LU R237, [R1+0x1cb4] ;  /* 0x001cb40001ed7983 */ /* 0x000ea20000300800 */
[----:B------:R-:W-:-:S04]  /*c9810*/  IMAD.WIDE R196, R0, 0x4, R2 ;  /* 0x0000000400c47825 */ /* 0x000fc800078e0202 */
[----:B------:R-:W-:-:S04]  /*c9820*/  IMAD.WIDE R232, R0, 0x4, R4 ;  /* 0x0000000400e87825 */ /* 0x000fc800078e0204 */
[----:B------:R-:W-:Y:S01]  /*c9830*/  IMAD.WIDE R234, R0, 0x4, R6 ;  /* 0x0000000400ea7825 */ /* 0x000fe200078e0206 */
[----:B--2---:R2:W-:Y:S04]  /*c9840*/  @P3 STG.E desc[UR60][R196.64], R237 ;  /* 0x000000edc4003986 */ /* 0x0045e8000c10193c */
[----:B---3--:R3:W-:Y:S01]  /*c9850*/  @P0 STG.E desc[UR60][R232.64], R16 ;  /* 0x00000010e8000986 */ /* 0x0087e2000c10193c */
[----:B------:R-:W-:-:S03]  /*c9860*/  ISETP.LT.AND P3, PT, R13, R247, !P4 ;  /* 0x000000f70d00720c */ /* 0x000fc60006761270 */
[----:B------:R1:W-:Y:S04]  /*c9870*/  @P5 STG.E desc[UR60][R234.64], R236 ;  /* 0x000000ecea005986 */ /* 0x0003e8000c10193c */
[----:B------:R-:W4:Y:S01]  /*c9880*/  LDL.LU R247, [R1+0xd4] ;  /* 0x0000d40001f77983 */ /* 0x000f220000300800 */
[----:B------:R-:W-:-:S03]  /*c9890*/  ISETP.LT.AND P0, PT, R11, R246, !P4 ;  /* 0x000000f60b00720c */ /* 0x000fc60006701270 */
[----:B------:R-:W4:Y:S01]  /*c98a0*/  LDL.LU R246, [R1+0x4d4] ;  /* 0x0004d40001f67983 */ /* 0x000f220000300800 */
[----:B--2---:R-:W2:Y:S01]  /*c98b0*/  LDC.64 R196, c[0x0][0x228] ;  /* 0x00008a00ffc47b82 */ /* 0x004ea20000000a00 */
[----:B---3--:R-:W-:-:S04]  /*c98c0*/  IMAD.WIDE R232, R0, 0x4, R8 ;  /* 0x0000000400e87825 */ /* 0x008fc800078e0208 */
[----:B------:R-:W-:-:S03]  /*c98d0*/  VIADD R16, R10, 0x6c ;  /* 0x0000006c0a107836 */ /* 0x000fc60000000000 */
[----:B-1----:R-:W1:Y:S08]  /*c98e0*/  LDC R236, c[0x0][0x228] ;  /* 0x00008a00ffec7b82 */ /* 0x002e700000000800 */
[----:B------:R-:W3:Y:S01]  /*c98f0*/  LDC R237, c[0x0][0x228] ;  /* 0x00008a00ffed7b82 */ /* 0x000ee20000000800 */
[----:B----4-:R4:W-:Y:S01]  /*c9900*/  @P6 STG.E desc[UR60][R232.64], R199 ;  /* 0x000000c7e8006986 */ /* 0x0109e2000c10193c */
[----:B------:R-:W-:-:S03]  /*c9910*/  ISETP.GE.AND P6, PT, R16, R244, PT ;  /* 0x000000f41000720c */ /* 0x000fc60003fc6270 */
[----:B------:R-:W2:Y:S01]  /*c9920*/  LDL.LU R16, [R1+0x8c4] ;  /* 0x0008c40001107983 */ /* 0x000ea20000300800 */
[----:B------:R-:W-:Y:S02]  /*c9930*/  IADD3 R0, R0, R14, RZ ;  /* 0x0000000e00007210 */ /* 0x000fe40007ffe0ff */
[----:B------:R-:W-:Y:S02]  /*c9940*/  ISETP.LT.AND P5, PT, R17, R238, !P4 ;  /* 0x000000ee1100720c */ /* 0x000fe400067a1270 */
[----:B------:R-:W-:Y:S01]  /*c9950*/  ISETP.LT.AND P4, PT, R15, R198, !P4 ;  /* 0x000000c60f00720c */ /* 0x000fe20006781270 */
[----:B------:R-:W3:Y:S08]  /*c9960*/  LDC R238, c[0x0][0x228] ;  /* 0x00008a00ffee7b82 */ /* 0x000ef00000000800 */
[----:B------:R-:W3:Y:S01]  /*c9970*/  LDC R244, c[0x0][0x228] ;  /* 0x00008a00fff47b82 */ /* 0x000ee20000000800 */
[----:B----4-:R-:W-:-:S04]  /*c9980*/  IMAD.WIDE R198, R0, 0x4, R2 ;  /* 0x0000000400c67825 */ /* 0x010fc800078e0202 */
[----:B------:R-:W-:-:S04]  /*c9990*/  IMAD.WIDE R232, R0, 0x4, R4 ;  /* 0x0000000400e87825 */ /* 0x000fc800078e0204 */
[----:B------:R-:W-:Y:S01]  /*c99a0*/  IMAD.WIDE R234, R0, 0x4, R6 ;  /* 0x0000000400ea7825 */ /* 0x000fe200078e0206 */
[----:B------:R4:W-:Y:S01]  /*c99b0*/  @P0 STG.E desc[UR60][R198.64], R252 ;  /* 0x000000fcc6000986 */ /* 0x0009e2000c10193c */
[----:B------:R-:W-:-:S03]  /*c99c0*/  ISETP.LT.AND P0, PT, R13, R245, !P6 ;  /* 0x000000f50d00720c */ /* 0x000fc60007701270 */
[----:B----4-:R-:W4:Y:S04]  /*c99d0*/  LDL.LU R252, [R1+0xcc8] ;  /* 0x000cc80001fc7983 */ /* 0x010f280000300800 */
[----:B------:R-:W4:Y:S01]  /*c99e0*/  LDL.LU R245, [R1+0x14c8] ;  /* 0x0014c80001f57983 */ /* 0x000f220000300800 */
[----:B------:R-:W4:Y:S03]  /*c99f0*/  LDC.64 R198, c[0x0][0x228] ;  /* 0x00008a00ffc67b82 */ /* 0x000f260000000a00 */
[----:B--2---:R2:W-:Y:S04]  /*c9a00*/  @P3 STG.E desc[UR60][R232.64], R16 ;  /* 0x00000010e8003986 */ /* 0x0045e8000c10193c */
[----:B------:R3:W-:Y:S01]  /*c9a10*/  @P5 STG.E desc[UR60][R234.64], R246 ;  /* 0x000000f6ea005986 */ /* 0x0007e2000c10193c */
[----:B--2---:R-:W-:-:S04]  /*c9a20*/  IMAD.WIDE R232, R0, 0x4, R8 ;  /* 0x0000000400e87825 */ /* 0x004fc800078e0208 */
[----:B------:R-:W-:Y:S01]  /*c9a30*/  VIADD R16, R10, 0x6d ;  /* 0x0000006d0a107836 */ /* 0x000fe20000000000 */
[----:B------:R-:W-:Y:S02]  /*c9a40*/  ISETP.LT.AND P3, PT, R11, R239, !P6 ;  /* 0x000000ef0b00720c */ /* 0x000fe40007761270 */
[----:B------:R-:W-:Y:S02]  /*c9a50*/  IADD3 R0, R0, R14, RZ ;  /* 0x0000000e00007210 */ /* 0x000fe40007ffe0ff */
[----:B-1----:R-:W-:Y:S01]  /*c9a60*/  ISETP.LT.AND P5, PT, R17, R236, !P6 ;  /* 0x000000ec1100720c */ /* 0x002fe200077a1270 */
[----:B------:R1:W-:Y:S01]  /*c9a70*/  @P4 STG.E desc[UR60][R232.64], R247 ;  /* 0x000000f7e8004986 */ /* 0x0003e2000c10193c */
[----:B------:R-:W-:-:S03]  /*c9a80*/  ISETP.GE.AND P4, PT, R16, R197, PT ;  /* 0x000000c51000720c */ /* 0x000fc60003f86270 */
[----:B------:R-:W2:Y:S04]  /*c9a90*/  LDL.LU R16, [R1+0x1cb8] ;  /* 0x001cb80001107983 */ /* 0x000ea80000300800 */
[----:B------:R-:W4:Y:S01]  /*c9aa0*/  LDL.LU R197, [R1+0x18c8] ;  /* 0x0018c80001c57983 */ /* 0x000f220000300800 */
[----:B---3--:R-:W-:Y:S01]  /*c9ab0*/  ISETP.LT.AND P6, PT, R15, R237, !P6 ;  /* 0x000000ed0f00720c */ /* 0x008fe200077c1270 */
[----:B------:R-:W-:-:S04]  /*c9ac0*/  IMAD.WIDE R234, R0, 0x4, R4 ;  /* 0x0000000400ea7825 */ /* 0x000fc800078e0204 */
[C---:B------:R-:W-:Y:S01]  /*c9ad0*/  IMAD.WIDE R236, R0.reuse, 0x4, R6 ;  /* 0x0000000400ec7825 */ /* 0x040fe200078e0206 */
[----:B------:R-:W3:Y:S08]  /*c9ae0*/  LDC R239, c[0x0][0x228] ;  /* 0x00008a00ffef7b82 */ /* 0x000ef00000000800 */
[----:B------:R-:W3:Y:S08]  /*c9af0*/  LDC R246, c[0x0][0x228] ;  /* 0x00008a00fff67b82 */ /* 0x000ef00000000800 */
[----:B-1----:R-:W1:Y:S01]  /*c9b00*/  LDC R247, c[0x0][0x228] ;  /* 0x00008a00fff77b82 */ /* 0x002e620000000800 */
[----:B------:R-:W-:-:S05]  /*c9b10*/  IMAD.WIDE R232, R0, 0x4, R2 ;  /* 0x0000000400e87825 */ /* 0x000fca00078e0202 */
[----:B--2---:R2:W-:Y:S04]  /*c9b20*/  @P3 STG.E desc[UR60][R232.64], R16 ;  /* 0x00000010e8003986 */ /* 0x0045e8000c10193c */
[----:B----4-:R-:W-:Y:S04]  /*c9b30*/  @P0 STG.E desc[UR60][R234.64], R197 ;  /* 0x000000c5ea000986 */ /* 0x010fe8000c10193c */
[----:B------:R4:W-:Y:S01]  /*c9b40*/  @P5 STG.E desc[UR60][R236.64], R245 ;  /* 0x000000f5ec005986 */ /* 0x0009e2000c10193c */
[----:B--2---:R-:W-:-:S04]  /*c9b50*/  IMAD.WIDE R232, R0, 0x4, R8 ;  /* 0x0000000400e87825 */ /* 0x004fc800078e0208 */
[----:B------:R-:W-:Y:S01]  /*c9b60*/  VIADD R16, R10, 0x6e ;  /* 0x0000006e0a107836 */ /* 0x000fe20000000000 */
[----:B----4-:R-:W2:Y:S04]  /*c9b70*/  LDL.LU R236, [R1+0x8c8] ;  /* 0x0008c80001ec7983 */ /* 0x010ea80000300800 */
[----:B------:R-:W4:Y:S04]  /*c9b80*/  LDL.LU R237, [R1+0x4d8] ;  /* 0x0004d80001ed7983 */ /* 0x000f280000300800 */
[----:B------:R3:W-:Y:S01]  /*c9b90*/  @P6 STG.E desc[UR60][R232.64], R252 ;  /* 0x000000fce8006986 */ /* 0x0007e2000c10193c */
[----:B------:R-:W-:-:S02]  /*c9ba0*/  ISETP.LT.AND P0, PT, R11, R238, !P4 ;  /* 0x000000ee0b00720c */ /* 0x000fc40006701270 */
[----:B------:R-:W-:Y:S01]  /*c9bb0*/  ISETP.GE.AND P6, PT, R16, R199, PT ;  /* 0x000000c71000720c */ /* 0x000fe20003fc6270 */
[----:B------:R-:W1:Y:S08]  /*c9bc0*/  LDC R238, c[0x0][0x228] ;  /* 0x00008a00ffee7b82 */ /* 0x000e700000000800 */
[----:B------:R-:W1:Y:S01]  /*c9bd0*/  LDC R245, c[0x0][0x22c] ;  /* 0x00008b00fff57b82 */ /* 0x000e620000000800 */
[----:B---3--:R-:W3:Y:S04]  /*c9be0*/  LDL.LU R252, [R1+0x18cc] ;  /* 0x0018cc0001fc7983 */ /* 0x008ee80000300800 */
[----:B------:R-:W2:Y:S04]  /*c9bf0*/  LDL.LU R16, [R1+0x10d8] ;  /* 0x0010d80001107983 */ /* 0x000ea80000300800 */
[----:B------:R-:W3:Y:S01]  /*c9c00*/  LDL.LU R199, [R1+0xd8] ;  /* 0x0000d80001c77983 */ /* 0x000ee20000300800 */
[----:B------:R-:W-:-:S02]  /*c9c10*/  ISETP.LT.AND P3, PT, R13, R244, !P4 ;  /* 0x000000f40d00720c */ /* 0x000fc40006761270 */
[----:B------:R-:W-:Y:S02]  /*c9c20*/  IADD3 R0, R0, R14, RZ ;  /* 0x0000000e00007210 */ /* 0x000fe40007ffe0ff */
[----:B------:R-:W-:Y:S02]  /*c9c30*/  ISETP.LT.AND P5, PT, R17, R239, !P4 ;  /* 0x000000ef1100720c */ /* 0x000fe400067a1270 */
[----:B------:R-:W-:Y:S01]  /*c9c40*/  ISETP.LT.AND P4, PT, R15, R196, !P4 ;  /* 0x000000c40f00720c */ /* 0x000fe20006781270 */
[----:B------:R-:W3:Y:S08]  /*c9c50*/  LDC R239, c[0x0][0x228] ;  /* 0x00008a00ffef7b82 */ /* 0x000ef00000000800 */
[----:B------:R-:W3:Y:S01]  /*c9c60*/  LDC R244, c[0x0][0x228] ;  /* 0x00008a00fff47b82 */ /* 0x000ee20000000800 */
[----:B------:R-:W-:-:S04]  /*c9c70*/  IMAD.WIDE R196, R0, 0x4, R2 ;  /* 0x0000000400c47825 */ /* 0x000fc800078e0202 */
[----:B------:R-:W-:-:S04]  /*c9c80*/  IMAD.WIDE R232, R0, 0x4, R4 ;  /* 0x0000000400e87825 */ /* 0x000fc800078e0204 */
[----:B------:R-:W-:Y:S01]  /*c9c90*/  IMAD.WIDE R234, R0, 0x4, R6 ;  /* 0x0000000400ea7825 */ /* 0x000fe200078e0206 */
[----:B--2---:R2:W-:Y:S04]  /*c9ca0*/  @P0 STG.E desc[UR60][R196.64], R16 ;  /* 0x00000010c4000986 */ /* 0x0045e8000c10193c */
[----:B------:R3:W-:Y:S01]  /*c9cb0*/  @P3 STG.E desc[UR60][R232.64], R236 ;  /* 0x000000ece8003986 */ /* 0x0007e2000c10193c */
[----:B------:R-:W-:-:S03]  /*c9cc0*/  ISETP.LT.AND P3, PT, R11, R246, !P6 ;  /* 0x000000f60b00720c */ /* 0x000fc60007761270 */
[----:B----4-:R4:W-:Y:S04]  /*c9cd0*/  @P5 STG.E desc[UR60][R234.64], R237 ;  /* 0x000000edea005986 */ /* 0x0109e8000c10193c */
[----:B------:R-:W4:Y:S01]  /*c9ce0*/  LDL.LU R246, [R1+0xccc] ;  /* 0x000ccc0001f67983 */ /* 0x000f220000300800 */
[----:B-1----:R-:W-:-:S03]  /*c9cf0*/  ISETP.LT.AND P5, PT, R17, R238, !P6 ;  /* 0x000000ee1100720c */ /* 0x002fc600077a1270 */
[----:B------:R-:W4:Y:S01]  /*c9d00*/  LDL.LU R238, [R1+0x14cc] ;  /* 0x0014cc0001ee7983 */ /* 0x000f220000300800 */
[----:B--2---:R-:W-:Y:S02]  /*c9d10*/  VIADD R16, R10, 0x6f ;  /* 0x0000006f0a107836 */ /* 0x004fe40000000000 */
[----:B---3--:R-:W-:Y:S01]  /*c9d20*/  IMAD.WIDE R232, R0, 0x4, R8 ;  /* 0x0000000400e87825 */ /* 0x008fe200078e0208 */
[----:B------:R-:W1:Y:S08]  /*c9d30*/  LDC R236, c[0x0][0x228] ;  /* 0x00008a00ffec7b82 */ /* 0x000e700000000800 */
[----:B------:R-:W2:Y:S01]  /*c9d40*/  LDC.64 R196, c[0x0][0x228] ;  /* 0x00008a00ffc47b82 */ /* 0x000ea20000000a00 */
[----:B------:R-:W-:-:S07]  /*c9d50*/  ISETP.LT.AND P0, PT, R13, R247, !P6 ;  /* 0x000000f70d00720c */ /* 0x000fce0007701270 */
[----:B----4-:R-:W3:Y:S01]  /*c9d60*/  LDC R237, c[0x0][0x228] ;  /* 0x00008a00ffed7b82 */ /* 0x010ee20000000800 */
[----:B------:R4:W-:Y:S01]  /*c9d70*/  @P4 STG.E desc[UR60][R232.64], R199 ;  /* 0x000000c7e8004986 */ /* 0x0009e2000c10193c */
[----:B------:R-:W-:-:S03]  /*c9d80*/  ISETP.GE.AND P4, PT, R16, R245, PT ;  /* 0x000000f51000720c */ /* 0x000fc60003f86270 */
[----:B------:R-:W2:Y:S01]  /*c9d90*/  LDL.LU R16, [R1+0x1cbc] ;  /* 0x001cbc0001107983 */ /* 0x000ea20000300800 */
[----:B------:R-:W-:Y:S02]  /*c9da0*/  IADD3 R0, R0, R14, RZ ;  /* 0x0000000e00007210 */ /* 0x000fe40007ffe0ff */
[----:B------:R-:W-:Y:S01]  /*c9db0*/  ISETP.LT.AND P6, PT, R15, R198, !P6 ;  /* 0x000000c60f00720c */ /* 0x000fe200077c1270 */
[----:B------:R-:W3:Y:S02]  /*c9dc0*/  LDC R247, c[0x0][0x228] ;  /* 0x00008a00fff77b82 */ /* 0x000ee40000000800 */
[----:B----4-:R-:W-:-:S04]  /*c9dd0*/  IMAD.WIDE R198, R0, 0x4, R2 ;  /* 0x0000000400c67825 */ /* 0x010fc800078e0202 */
[C---:B------:R-:W-:Y:S02]  /*c9de0*/  IMAD.WIDE R234, R0.reuse, 0x4, R6 ;  /* 0x0000000400ea7825 */ /* 0x040fe400078e0206 */
[----:B------:R-:W4:Y:S02]  /*c9df0*/  LDC R245, c[0x0][0x228] ;  /* 0x00008a00fff57b82 */ /* 0x000f240000000800 */
[C---:B------:R-:W-:Y:S01]  /*c9e00*/  IMAD.WIDE R232, R0.reuse, 0x4, R4 ;  /* 0x0000000400e87825 */ /* 0x040fe200078e0204 */
[----:B--2---:R2:W-:Y:S04]  /*c9e10*/  @P3 STG.E desc[UR60][R198.64], R16 ;  /* 0x00000010c6003986 */ /* 0x0045e8000c10193c */
[----:B------:R3:W-:Y:S04]  /*c9e20*/  @P0 STG.E desc[UR60][R232.64], R252 ;  /* 0x000000fce8000986 */ /* 0x0007e8000c10193c */
[----:B------:R4:W-:Y:S01]  /*c9e30*/  @P5 STG.E desc[UR60][R234.64], R238 ;  /* 0x000000eeea005986 */ /* 0x0009e2000c10193c */
[----:B-1----:R-:W-:Y:S01]  /*c9e40*/  ISETP.LT.AND P5, PT, R17, R236, !P4 ;  /* 0x000000ec1100720c */ /* 0x002fe200067a1270 */
[----:B--2---:R-:W-:-:S04]  /*c9e50*/  IMAD.WIDE R198, R0, 0x4, R8 ;  /* 0x0000000400c67825 */ /* 0x004fc800078e0208 */
[----:B------:R-:W-:Y:S01]  /*c9e60*/  VIADD R16, R10, 0x70 ;  /* 0x000000700a107836 */ /* 0x000fe20000000000 */
[----:B---3--:R-:W2:Y:S04]  /*c9e70*/  LDL.LU R252, [R1+0xdc] ;  /* 0x0000dc0001fc7983 */ /* 0x008ea80000300800 */
[----:B------:R-:W3:Y:S04]  /*c9e80*/  LDL.LU R236, [R1+0x4dc] ;  /* 0x0004dc0001ec7983 */ /* 0x000ee80000300800 */
[----:B------:R1:W-:Y:S01]  /*c9e90*/  @P6 STG.E desc[UR60][R198.64], R246 ;  /* 0x000000f6c6006986 */ /* 0x0003e2000c10193c */
[----:B----4-:R-:W4:Y:S01]  /*c9ea0*/  LDC R238, c[0x0][0x228] ;  /* 0x00008a00ffee7b82 */ /* 0x010f220000000800 */
[----:B------:R-:W-:-:S02]  /*c9eb0*/  ISETP.GE.AND P6, PT, R16, R197, PT ;  /* 0x000000c51000720c */ /* 0x000fc40003fc6270 */
[----:B-1----:R-:W2:Y:S04]  /*c9ec0*/  LDL.LU R246, [R1+0x1cc0] ;  /* 0x001cc00001f67983 */ /* 0x002ea80000300800 */
[----:B------:R-:W4:Y:S04]  /*c9ed0*/  LDL.LU R16, [R1+0x10dc] ;  /* 0x0010dc0001107983 */ /* 0x000f280000300800 */
[----:B------:R-:W3:Y:S01]  /*c9ee0*/  LDL.LU R197, [R1+0x8cc] ;  /* 0x0008cc0001c57983 */ /* 0x000ee20000300800 */
[----:B------:R-:W-:Y:S02]  /*c9ef0*/  ISETP.LT.AND P0, PT, R11, R239, !P4 ;  /* 0x000000ef0b00720c */ /* 0x000fe40006701270 */
[----:B------:R-:W1:Y:S01]  /*c9f00*/  LDC R239, c[0x0][0x22c] ;  /* 0x00008b00ffef7b82 */ /* 0x000e620000000800 */
[----:B------:R-:W-:-:S02]  /*c9f10*/  ISETP.LT.AND P3, PT, R13, R244, !P4 ;  /* 0x000000f40d00720c */ /* 0x000fc40006761270 */
[----:B------:R-:W-:Y:S02]  /*c9f20*/  IADD3 R0, R0, R14, RZ ;  /* 0x0000000e00007210 */ /* 0x000fe40007ffe0ff */
[----:B------:R-:W-:-:S03]  /*c9f30*/  ISETP.LT.AND P4, PT, R15, R237, !P4 ;  /* 0x000000ed0f00720c */ /* 0x000fc60006781270 */
[----:B------:R-:W1:Y:S01]  /*c9f40*/  LDC R244, c[0x0][0x228] ;  /* 0x00008a00fff47b82 */ /* 0x000e620000000800 */
[----:B------:R-:W-:-:S04]  /*c9f50*/  IMAD.WIDE R198, R0, 0x4, R2 ;  /* 0x0000000400c67825 */ /* 0x000fc800078e0202 */
[----:B------:R-:W-:-:S04]  /*c9f60*/  IMAD.WIDE R232, R0, 0x4, R4 ;  /* 0x0000000400e87825 */ /* 0x000fc800078e0204 */
[----:B------:R-:W-:Y:S01]  /*c9f70*/  IMAD.WIDE R234, R0, 0x4, R6 ;  /* 0x0000000400ea7825 */ /* 0x000fe200078e0206 */
[----:B------:R-:W1:Y:S01]  /*c9f80*/  LDC R237, c[0x0][0x228] ;  /* 0x00008a00ffed7b82 */ /* 0x000e620000000800 */
[----:B----4-:R4:W-:Y:S04]  /*c9f90*/  @P0 STG.E desc[UR60][R198.64], R16 ;  /* 0x00000010c6000986 */ /* 0x0109e8000c10193c */
[----:B---3--:R3:W-:Y:S01]  /*c9fa0*/  @P3 STG.E desc[UR60][R232.64], R197 ;  /* 0x000000c5e8003986 */ /* 0x0087e2000c10193c */
[----:B------:R-:W-:-:S03]  /*c9fb0*/  ISETP.LT.AND P0, PT, R13, R247, !P6 ;  /* 0x000000f70d00720c */ /* 0x000fc60007701270 */
[----:B------:R1:W-:Y:S04]  /*c9fc0*/  @P5 STG.E desc[UR60][R234.64], R236 ;  /* 0x000000ecea005986 */ /* 0x0003e8000c10193c */
[----:B------:R-:W2:Y:S01]  /*c9fd0*/  LDL.LU R247, [R1+0xcd0] ;  /* 0x000cd00001f77983 */ /* 0x000ea20000300800 */
[----:B------:R-:W-:-:S03]  /*c9fe0*/  ISETP.LT.AND P5, PT, R17, R238, !P6 ;  /* 0x000000ee1100720c */ /* 0x000fc600077a1270 */
[----:B------:R-:W2:Y:S01]  /*c9ff0*/  LDL.LU R238, [R1+0x14d0] ;  /* 0x0014d00001ee7983 */ /* 0x000ea20000300800 */
[----:B----4-:R-:W-:Y:S02]  /*ca000*/  VIADD R16, R10, 0x71 ;  /* 0x000000710a107836 */ /* 0x010fe40000000000 */
[----:B---3--:R-:W-:Y:S01]  /*ca010*/  IMAD.WIDE R232, R0, 0x4, R8 ;  /* 0x0000000400e87825 */ /* 0x008fe200078e0208 */
[----:B------:R-:W-:Y:S01]  /*ca020*/  ISETP.LT.AND P3, PT, R11, R245, !P6 ;  /* 0x000000f50b00720c */ /* 0x000fe20007761270 */
[----:B------:R-:W3:Y:S08]  /*ca030*/  LDC.64 R198, c[0x0][0x228] ;  /* 0x00008a00ffc67b82 */ /* 0x000ef00000000a00 */
[----:B-1----:R-:W1:Y:S01]  /*ca040*/  LDC R236, c[0x0][0x228] ;  /* 0x00008a00ffec7b82 */ /* 0x002e620000000800 */
[----:B--2---:R2:W-:Y:S01]  /*ca050*/  @P4 STG.E desc[UR60][R232.64], R252 ;  /* 0x000000fce8004986 */ /* 0x0045e2000c10193c */
[----:B------:R-:W-:-:S02]  /*ca060*/  ISETP.GE.AND P4, PT, R16, R239, PT ;  /* 0x000000ef1000720c */ /* 0x000fc40003f86270 */
[----:B------:R-:W-:Y:S02]  /*ca070*/  IADD3 R0, R0, R14, RZ ;  /* 0x0000000e00007210 */ /* 0x000fe40007ffe0ff */
[----:B------:R-:W-:Y:S02]  /*ca080*/  ISETP.LT.AND P6, PT, R15, R196, !P6 ;  /* 0x000000c40f00720c */ /* 0x000fe400077c1270 */
[----:B------:R-:W4:Y:S08]  /*ca090*/  LDC R239, c[0x0][0x228] ;  /* 0x00008a00ffef7b82 */ /* 0x000f300000000800 */
[----:B------:R-:W4:Y:S01]  /*ca0a0*/  LDC R245, c[0x0][0x228] ;  /* 0x00008a00fff57b82 */ /* 0x000f220000000800 */
[----:B--2---:R-:W2:Y:S04]  /*ca0b0*/  LDL.LU R252, [R1+0x8d0] ;  /* 0x0008d00001fc7983 */ /* 0x004ea80000300800 */
[----:B------:R-:W3:Y:S01]  /*ca0c0*/  LDL.LU R16, [R1+0x18d0] ;  /* 0x0018d00001107983 */ /* 0x000ee20000300800 */
[----:B------:R-:W-:-:S05]  /*ca0d0*/  IMAD.WIDE R196, R0, 0x4, R2 ;  /* 0x0000000400c47825 */ /* 0x000fca00078e0202 */
[----:B------:R1:W-:Y:S02]  /*ca0e0*/  @P3 STG.E desc[UR60][R196.64], R246 ;  /* 0x000000f6c4003986 */ /* 0x0003e4000c10193c */
[----:B-1----:R-:W1:Y:S01]  /*ca0f0*/  LDC R246, c[0x0][0x228] ;  /* 0x00008a00fff67b82 */ /* 0x002e620000000800 */
[----:B------:R-:W-:-:S04]  /*ca100*/  IMAD.WIDE R232, R0, 0x4, R4 ;  /* 0x0000000400e87825 */ /* 0x000fc800078e0204 */
[----:B------:R-:W-:-:S03]  /*ca110*/  IMAD.WIDE R234, R0, 0x4, R6 ;  /* 0x0000000400ea7825 */ /* 0x000fc600078e0206 */
[----:B------:R-:W4:Y:S01]  /*ca120*/  LDC.64 R196, c[0x0][0x228] ;  /* 0x00008a00ffc47b82 */ /* 0x000f220000000a00 */
[----:B-1----:R-:W-:Y:S02]  /*ca130*/  ISETP.LT.AND P3, PT, R13, R246, !P4 ;  /* 0x000000f60d00720c */ /* 0x002fe40006761270 */
[----:B------:R-:W4:Y:S04]  /*ca140*/  LDL.LU R246, [R1+0xe0] ;  /* 0x0000e00001f67983 */ /* 0x000f280000300800 */
[----:B---3--:R1:W-:Y:S04]  /*ca150*/  @P0 STG.E desc[UR60][R232.64], R16 ;  /* 0x00000010e8000986 */ /* 0x0083e8000c10193c */
[----:B------:R3:W-:Y:S01]  /*ca160*/  @P5 STG.E desc[UR60][R234.64], R238 ;  /* 0x000000eeea005986 */ /* 0x0007e2000c10193c */
[----:B-1----:R-:W-:-:S04]  /*ca170*/  IMAD.WIDE R232, R0, 0x4, R8 ;  /* 0x0000000400e87825 */ /* 0x002fc800078e0208 */
[----:B------:R-:W-:Y:S01]  /*ca180*/  VIADD R16, R10, 0x72 ;  /* 0x000000720a107836 */ /* 0x000fe20000000000 */
[----:B---3--:R-:W1:Y:S01]  /*ca190*/  LDC R238, c[0x0][0x228] ;  /* 0x00008a00ffee7b82 */ /* 0x008e620000000800 */
[----:B------:R3:W-:Y:S03]  /*ca1a0*/  @P6 STG.E desc[UR60][R232.64], R247 ;  /* 0x000000f7e8006986 */ /* 0x0007e6000c10193c */
[----:B------:R-:W-:Y:S02]  /*ca1b0*/  ISETP.GE.AND P6, PT, R16, R199, PT ;  /* 0x000000c71000720c */ /* 0x000fe40003fc6270 */
[----:B------:R-:W2:Y:S04]  /*ca1c0*/  LDL.LU R16, [R1+0x10e0] ;  /* 0x0010e00001107983 */ /* 0x000ea80000300800 */
[----:B------:R-:W4:Y:S01]  /*ca1d0*/  LDL.LU R199, [R1+0x4e0] ;  /* 0x0004e00001c77983 */ /* 0x000f220000300800 */
[----:B------:R-:W-:-:S02]  /*ca1e0*/  ISETP.LT.AND P0, PT, R11, R244, !P4 ;  /* 0x000000f40b00720c */ /* 0x000fc40006701270 */
[----:B------:R-:W-:Y:S02]  /*ca1f0*/  IADD3 R0, R0, R14, RZ ;  /* 0x0000000e00007210 */ /* 0x000fe40007ffe0ff */
[----:B------:R-:W-:Y:S02]  /*ca200*/  ISETP.LT.AND P5, PT, R17, R236, !P4 ;  /* 0x000000ec1100720c */ /* 0x000fe400067a1270 */
[----:B------:R-:W-:Y:S01]  /*ca210*/  ISETP.LT.AND P4, PT, R15, R237, !P4 ;  /* 0x000000ed0f00720c */ /* 0x000fe20006781270 */
[----:B------:R-:W1:Y:S08]  /*ca220*/  LDC R244, c[0x0][0x228] ;  /* 0x00008a00fff47b82 */ /* 0x000e700000000800 */
[----:B---3--:R-:W3:Y:S01]  /*ca230*/  LDC R247, c[0x0][0x228] ;  /* 0x00008a00fff77b82 */ /* 0x008ee20000000800 */
[----:B------:R-:W-:-:S04]  /*ca240*/  IMAD.WIDE R232, R0, 0x4, R2 ;  /* 0x0000000400e87825 */ /* 0x000fc800078e0202 */
[----:B------:R-:W-:-:S04]  /*ca250*/  IMAD.WIDE R234, R0, 0x4, R4 ;  /* 0x0000000400ea7825 */ /* 0x000fc800078e0204 */
[C---:B------:R-:W-:Y:S01]  /*ca260*/  IMAD.WIDE R236, R0.reuse, 0x4, R6 ;  /* 0x0000000400ec7825 */ /* 0x040fe200078e0206 */
[----:B--2---:R2:W-:Y:S04]  /*ca270*/  @P0 STG.E desc[UR60][R232.64], R16 ;  /* 0x00000010e8000986 */ /* 0x0045e8000c10193c */
[----:B------:R3:W-:Y:S04]  /*ca280*/  @P3 STG.E desc[UR60][R234.64], R252 ;  /* 0x000000fcea003986 */ /* 0x0007e8000c10193c */
[----:B----4-:R4:W-:Y:S01]  /*ca290*/  @P5 STG.E desc[UR60][R236.64], R199 ;  /* 0x000000c7ec005986 */ /* 0x0109e2000c10193c */
[----:B-1----:R-:W-:Y:S01]  /*ca2a0*/  ISETP.LT.AND P5, PT, R17, R238, !P6 ;  /* 0x000000ee1100720c */ /* 0x002fe200077a1270 */
[----:B--2---:R-:W-:-:S04]  /*ca2b0*/  IMAD.WIDE R232, R0, 0x4, R8 ;  /* 0x0000000400e87825 */ /* 0x004fc800078e0208 */
[----:B------:R-:W-:Y:S01]  /*ca2c0*/  VIADD R16, R10, 0x73 ;  /* 0x000000730a107836 */ /* 0x000fe20000000000 */
[----:B---3--:R-:W2:Y:S04]  /*ca2d0*/  LDL.LU R252, [R1+0xcd4] ;  /* 0x000cd40001fc7983 */ /* 0x008ea80000300800 */
[----:B----4-:R-:W3:Y:S04]  /*ca2e0*/  LDL.LU R237, [R1+0x14d4] ;  /* 0x0014d40001ed7983 */ /* 0x010ee80000300800 */
[----:B------:R1:W-:Y:S04]  /*ca2f0*/  @P4 STG.E desc[UR60][R232.64], R246 ;  /* 0x000000f6e8004986 */ /* 0x0003e8000c10193c */
[----:B------:R-:W4:Y:S01]  /*ca300*/  LDL.LU R238, [R1+0x18d4] ;  /* 0x0018d40001ee7983 */ /* 0x000f220000300800 */
[----:B------:R-:W-:Y:S01]  /*ca310*/  ISETP.GE.AND P4, PT, R16, R197, PT ;  /* 0x000000c51000720c */ /* 0x000fe20003f86270 */
[----:B------:R-:W3:Y:S02]  /*ca320*/  LDC R236, c[0x0][0x228] ;  /* 0x00008a00ffec7b82 */ /* 0x000ee40000000800 */
[----:B------:R-:W2:Y:S01]  /*ca330*/  LDL.LU R197, [R1+0x1cc4] ;  /* 0x001cc40001c57983 */ /* 0x000ea20000300800 */
[----:B------:R-:W-:-:S05]  /*ca340*/  ISETP.LT.AND P3, PT, R11, R239, !P6 ;  /* 0x000000ef0b00720c */ /* 0x000fca0007761270 */
[----:B------:R-:W3:Y:S01]  /*ca350*/  LDC R239, c[0x0][0x22c] ;  /* 0x00008b00ffef7b82 */ /* 0x000ee20000000800 */
[----:B------:R-:W-:Y:S02]  /*ca360*/  ISETP.LT.AND P0, PT, R13, R245, !P6 ;  /* 0x000000f50d00720c */ /* 0x000fe40007701270 */
[----:B------:R-:W-:Y:S02]  /*ca370*/  IADD3 R0, R0, R14, RZ ;  /* 0x0000000e00007210 */ /* 0x000fe40007ffe0ff */
[----:B------:R-:W-:Y:S01]  /*ca380*/  ISETP.LT.AND P6, PT, R15, R198, !P6 ;  /* 0x000000c60f00720c */ /* 0x000fe200077c1270 */
[----:B------:R-:W-:Y:S02]  /*ca390*/  VIADD R16, R10, 0x74 ;  /* 0x000000740a107836 */ /* 0x000fe40000000000 */
[----:B------:R-:W3:Y:S08]  /*ca3a0*/  LDC R245, c[0x0][0x228] ;  /* 0x00008a00fff57b82 */ /* 0x000ef00000000800 */
[----:B-1----:R-:W1:Y:S01]  /*ca3b0*/  LDC R246, c[0x0][0x228] ;  /* 0x00008a00fff67b82 */ /* 0x002e620000000800 */
[----:B------:R-:W-:-:S04]  /*ca3c0*/  IMAD.WIDE R198, R0, 0x4, R2 ;  /* 0x0000000400c67825 */ /* 0x000fc800078e0202 */
[----:B------:R-:W-:-:S04]  /*ca3d0*/  IMAD.WIDE R232, R0, 0x4, R4 ;  /* 0x0000000400e87825 */ /* 0x000fc800078e0204 */
[----:B------:R-:W-:Y:S01]  /*ca3e0*/  IMAD.WIDE R234, R0, 0x4, R6 ;  /* 0x0000000400ea7825 */ /* 0x000fe200078e0206 */
[----:B--2---:R2:W-:Y:S04]  /*ca3f0*/  @P3 STG.E desc[UR60][R198.64], R197 ;  /* 0x000000c5c6003986 */ /* 0x0045e8000c10193c */
[----:B----4-:R4:W-:Y:S01]  /*ca400*/  @P0 STG.E desc[UR60][R232.64], R238 ;  /* 0x000000eee8000986 */ /* 0x0109e2000c10193c */
[----:B------:R-:W-:-:S03]  /*ca410*/  ISETP.LT.AND P3, PT, R13, R247, !P4 ;  /* 0x000000f70d00720c */ /* 0x000fc60006761270 */
[----:B---3--:R3:W-:Y:S04]  /*ca420*/  @P5 STG.E desc[UR60][R234.64], R237 ;  /* 0x000000edea005986 */ /* 0x0087e8000c10193c */
[----:B------:R-:W3:Y:S01]  /*ca430*/  LDL.LU R247, [R1+0x8d4] ;  /* 0x0008d40001f77983 */ /* 0x000ee20000300800 */
[----:B------:R-:W-:-:S03]  /*ca440*/  ISETP.LT.AND P5, PT, R17, R236, !P4 ;  /* 0x000000ec1100720c */ /* 0x000fc600067a1270 */
[----:B------:R-:W3:Y:S01]  /*ca450*/  LDL.LU R236, [R1+0x4e4] ;  /* 0x0004e40001ec7983 */ /* 0x000ee20000300800 */
[----:B--2---:R-:W2:Y:S01]  /*ca460*/  LDC.64 R198, c[0x0][0x228] ;  /* 0x00008a00ffc67b82 */ /* 0x004ea20000000a00 */
[----:B----4-:R-:W-:Y:S01]  /*ca470*/  IMAD.WIDE R232, R0, 0x4, R8 ;  /* 0x0000000400e87825 */ /* 0x010fe200078e0208 */
[----:B------:R-:W-:-:S06]  /*ca480*/  ISETP.LT.AND P0, PT, R11, R244, !P4 ;  /* 0x000000f40b00720c */ /* 0x000fcc0006701270 */
[----:B---3--:R-:W3:Y:S08]  /*ca490*/  LDC R237, c[0x0][0x228] ;  /* 0x00008a00ffed7b82 */ /* 0x008ef00000000800 */
[----:B------:R-:W4:Y:S01]  /*ca4a0*/  LDC R238, c[0x0][0x228] ;  /* 0x00008a00ffee7b82 */ /* 0x000f220000000800 */
[----:B------:R1:W-:Y:S01]  /*ca4b0*/  @P6 STG.E desc[UR60][R232.64], R252 ;  /* 0x000000fce8006986 */ /* 0x0003e2000c10193c */
[----:B------:R-:W-:-:S02]  /*ca4c0*/  ISETP.GE.AND P6, PT, R16, R239, PT ;  /* 0x000000ef1000720c */ /* 0x000fc40003fc6270 */
[----:B------:R-:W-:Y:S02]  /*ca4d0*/  IADD3 R0, R0, R14, RZ ;  /* 0x0000000e00007210 */ /* 0x000fe40007ffe0ff */
[----:B------:R-:W-:Y:S02]  /*ca4e0*/  ISETP.LT.AND P4, PT, R15, R196, !P4 ;  /* 0x000000c40f00720c */ /* 0x000fe40006781270 */
[----:B------:R-:W4:Y:S08]  /*ca4f0*/  LDC R239, c[0x0][0x228] ;  /* 0x00008a00ffef7b82 */ /* 0x000f300000000800 */
[----:B------:R-:W4:Y:S01]  /*ca500*/  LDC R244, c[0x0][0x228] ;  /* 0x00008a00fff47b82 */ /* 0x000f220000000800 */
[----:B-1----:R-:W4:Y:S04]  /*ca510*/  LDL.LU R252, [R1+0x14d8] ;  /* 0x0014d80001fc7983 */ /* 0x002f280000300800 */
[----:B------:R-:W2:Y:S01]  /*ca520*/  LDL.LU R16, [R1+0x10e4] ;  /* 0x0010e40001107983 */ /* 0x000ea20000300800 */
[----:B------:R-:W-:-:S04]  /*ca530*/  IMAD.WIDE R196, R0, 0x4, R2 ;  /* 0x0000000400c47825 */ /* 0x000fc800078e0202 */
[----:B------:R-:W-:-:S04]  /*ca540*/  IMAD.WIDE R232, R0, 0x4, R4 ;  /* 0x0000000400e87825 */ /* 0x000fc800078e0204 */
[----:B------:R-:W-:Y:S01]  /*ca550*/  IMAD.WIDE R234, R0, 0x4, R6 ;  /* 0x0000000400ea7825 */ /* 0x000fe200078e0206 */
[----:B--2---:R-:W-:Y:S01]  /*ca560*/  @P0 STG.E desc[UR60][R196.64], R16 ;  /* 0x00000010c4000986 */ /* 0x004fe2000c10193c */
[----:B------:R-:W-:-:S03]  /*ca570*/  ISETP.LT.AND P0, PT, R13, R246, !P6 ;  /* 0x000000f60d00720c */ /* 0x000fc60007701270 */
[----:B------:R-:W2:Y:S04]  /*ca580*/  LDL.LU R246, [R1+0x18d8] ;  /* 0x0018d80001f67983 */ /* 0x000ea80000300800 */
[----:B------:R1:W-:Y:S04]  /*ca590*/  @P3 STG.E desc[UR60][R232.64], R247 ;  /* 0x000000f7e8003986 */ /* 0x0003e8000c10193c */
[----:B-1----:R-:W4:Y:S01]  /*ca5a0*/  LDL.LU R233, [R1+0xe4] ;  /* 0x0000e40001e97983 */ /* 0x002f220000300800 */
[----:B------:R-:W-:-:S04]  /*ca5b0*/  IMAD.WIDE R196, R0, 0x4, R8 ;  /* 0x0000000400c47825 */ /* 0x000fc800078e0208 */
[----:B------:R-:W-:Y:S01]  /*ca5c0*/  VIADD R16, R10, 0x75 ;  /* 0x000000750a107836 */ /* 0x000fe20000000000 */
[----:B------:R1:W-:Y:S04]  /*ca5d0*/  @P5 STG.E desc[UR60][R234.64], R236 ;  /* 0x000000ecea005986 */ /* 0x0003e8000c10193c */
[----:B------:R-:W2:Y:S01]  /*ca5e0*/  LDL.LU R247, [R1+0xcd8] ;  /* 0x000cd80001f77983 */ /* 0x000ea20000300800 */
[----:B------:R-:W-:Y:S02]  /*ca5f0*/  ISETP.LT.AND P3, PT, R11, R245, !P6 ;  /* 0x000000f50b00720c */ /* 0x000fe40007761270 */
[----:B------:R-:W2:Y:S01]  /*ca600*/  LDC R245, c[0x0][0x22c] ;  /* 0x00008b00fff57b82 */ /* 0x000ea20000000800 */
[----:B---3--:R-:W-:-:S07]  /*ca610*/  ISETP.LT.AND P5, PT, R17, R237, !P6 ;  /* 0x000000ed1100720c */ /* 0x008fce00077a1270 */
[----:B-1----:R-:W1:Y:S01]  /*ca620*/  LDC R236, c[0x0][0x228] ;  /* 0x00008a00ffec7b82 */ /* 0x002e620000000800 */
[----:B----4-:R3:W-:Y:S01]  /*ca630*/  @P4 STG.E desc[UR60][R196.64], R233 ;  /* 0x000000e9c4004986 */ /* 0x0107e2000c10193c */
[----:B------:R-:W-:-:S03]  /*ca640*/  ISETP.GE.AND P4, PT, R16, R199, PT ;  /* 0x000000c71000720c */ /* 0x000fc60003f86270 */
[----:B------:R-:W4:Y:S01]  /*ca650*/  LDL.LU R199, [R1+0x1cc8] ;  /* 0x001cc80001c77983 */ /* 0x000f220000300800 */
[----:B------:R-:W-:Y:S02]  /*ca660*/  IADD3 R0, R0, R14, RZ ;  /* 0x0000000e00007210 */ /* 0x000fe40007ffe0ff */
[----:B------:R-:W-:Y:S01]  /*ca670*/  ISETP.LT.AND P6, PT, R15, R238, !P6 ;  /* 0x000000ee0f00720c */ /* 0x000fe200077c1270 */
[----:B------:R-:W1:Y:S01]  /*ca680*/  LDC R237, c[0x0][0x228] ;  /* 0x00008a00ffed7b82 */ /* 0x000e620000000800 */
[----:B------:R-:W2:Y:S01]  /*ca690*/  LDL.LU R238, [R1+0x10e8] ;  /* 0x0010e80001ee7983 */ /* 0x000ea20000300800 */
[----:B---3--:R-:W-:-:S04]  /*ca6a0*/  IMAD.WIDE R196, R0, 0x4, R2 ;  /* 0x0000000400c47825 */ /* 0x008fc800078e0202 */
[----:B------:R-:W-:-:S04]  /*ca6b0*/  IMAD.WIDE R232, R0, 0x4, R4 ;  /* 0x0000000400e87825 */ /* 0x000fc800078e0204 */
[----:B------:R-:W-:-:S04]  /*ca6c0*/  IMAD.WIDE R234, R0, 0x4, R6 ;  /* 0x0000000400ea7825 */ /* 0x000fc800078e0206 */
[----:B------:R-:W-:Y:S01]  /*ca6d0*/  VIADD R16, R10, 0x76 ;  /* 0x000000760a107836 */ /* 0x000fe20000000000 */
[----:B----4-:R3:W-:Y:S04]  /*ca6e0*/  @P3 STG.E desc[UR60][R196.64], R199 ;  /* 0x000000c7c4003986 */ /* 0x0107e8000c10193c */
[----:B--2---:R2:W-:Y:S04]  /*ca6f0*/  @P0 STG.E desc[UR60][R232.64], R246 ;  /* 0x000000f6e8000986 */ /* 0x0045e8000c10193c */
[----:B------:R4:W-:Y:S01]  /*ca700*/  @P5 STG.E desc[UR60][R234.64], R252 ;  /* 0x000000fcea005986 */ /* 0x0009e2000c10193c */
[----:B-1----:R-:W-:Y:S01]  /*ca710*/  ISETP.LT.AND P5, PT, R17, R236, !P4 ;  /* 0x000000ec1100720c */ /* 0x002fe200067a1270 */
[----:B---3--:R-:W1:Y:S01]  /*ca720*/  LDC.64 R196, c[0x0][0x228] ;  /* 0x00008a00ffc47b82 */ /* 0x008e620000000a00 */
[----:B--2---:R-:W-:Y:S01]  /*ca730*/  IMAD.WIDE R232, R0, 0x4, R8 ;  /* 0x0000000400e87825 */ /* 0x004fe200078e0208 */
[----:B----4-:R-:W2:Y:S04]  /*ca740*/  LDL.LU R252, [R1+0x1ccc] ;  /* 0x001ccc0001fc7983 */ /* 0x010ea80000300800 */
[----:B------:R-:W3:Y:S01]  /*ca750*/  LDL.LU R236, [R1+0x4e8] ;  /* 0x0004e80001ec7983 */ /* 0x000ee20000300800 */
[----:B------:R-:W-:-:S02]  /*ca760*/  ISETP.LT.AND P3, PT, R13, R244, !P4 ;  /* 0x000000f40d00720c */ /* 0x000fc40006761270 */
[----:B------:R-:W-:Y:S01]  /*ca770*/  ISETP.LT.AND P0, PT, R11, R239, !P4 ;  /* 0x000000ef0b00720c */ /* 0x000fe20006701270 */
[----:B------:R4:W-:Y:S01]  /*ca780*/  @P6 STG.E desc[UR60][R232.64], R247 ;  /* 0x000000f7e8006986 */ /* 0x0009e2000c10193c */
[----:B------:R-:W-:-:S03]  /*ca790*/  ISETP.GE.AND P6, PT, R16, R245, PT ;  /* 0x000000f51000720c */ /* 0x000fc60003fc6270 */
[----:B------:R-:W2:Y:S04]  /*ca7a0*/  LDL.LU R16, [R1+0x8d8] ;  /* 0x0008d80001107983 */ /* 0x000ea80000300800 */
[----:B------:R-:W3:Y:S01]  /*ca7b0*/  LDL.LU R245, [R1+0xe8] ;  /* 0x0000e80001f57983 */ /* 0x000ee20000300800 */
[----:B------:R-:W-:Y:S02]  /*ca7c0*/  IADD3 R0, R0, R14, RZ ;  /* 0x0000000e00007210 */ /* 0x000fe40007ffe0ff */
[----:B------:R-:W-:Y:S01]  /*ca7d0*/  ISETP.LT.AND P4, PT, R15, R198, !P4 ;  /* 0x000000c60f00720c */ /* 0x000fe20006781270 */
[----:B------:R-:W1:Y:S08]  /*ca7e0*/  LDC R239, c[0x0][0x228] ;  /* 0x00008a00ffef7b82 */ /* 0x000e700000000800 */
[----:B------:R-:W1:Y:S08]  /*ca7f0*/  LDC R244, c[0x0][0x228] ;  /* 0x00008a00fff47b82 */ /* 0x000e700000000800 */
[----:B----4-:R-:W4:Y:S01]  /*ca800*/  LDC R247, c[0x0][0x228] ;  /* 0x00008a00fff77b82 */ /* 0x010f220000000800 */
[----:B------:R-:W-:-:S07]  /*ca810*/  IMAD.WIDE R198, R0, 0x4, R2 ;  /* 0x0000000400c67825 */ /* 0x000fce00078e0202 */
[----:B------:R-:W4:Y:S01]  /*ca820*/  LDC R246, c[0x0][0x228] ;  /* 0x00008a00fff67b82 */ /* 0x000f220000000800 */
[----:B------:R1:W-:Y:S07]  /*ca830*/  @P0 STG.E desc[UR60][R198.64], R238 ;  /* 0x000000eec6000986 */ /* 0x0003ee000c10193c */
[----:B-1----:R-:W1:Y:S01]  /*ca840*/  LDC R238, c[0x0][0x228] ;  /* 0x00008a00ffee7b82 */ /* 0x002e620000000800 */
[----:B------:R-:W-:-:S04]  /*ca850*/  IMAD.WIDE R232, R0, 0x4, R4 ;  /* 0x0000000400e87825 */ /* 0x000fc800078e0204 */
[----:B------:R-:W-:-:S04]  /*ca860*/  IMAD.WIDE R234, R0, 0x4, R6 ;  /* 0x0000000400ea7825 */ /* 0x000fc800078e0206 */
[----:B------:R-:W-:Y:S01]  /*ca870*/  IMAD.WIDE R198, R0, 0x4, R8 ;  /* 0x0000000400c67825 */ /* 0x000fe200078e0208 */
[----:B-1----:R-:W-:Y:S01]  /*ca880*/  ISETP.LT.AND P0, PT, R13, R238, !P6 ;  /* 0x000000ee0d00720c */ /* 0x002fe20007701270 */
[----:B--2---:R-:W-:Y:S04]  /*ca890*/  @P3 STG.E desc[UR60][R232.64], R16 ;  /* 0x00000010e8003986 */ /* 0x004fe8000c10193c */
[----:B---3--:R1:W-:Y:S04]  /*ca8a0*/  @P5 STG.E desc[UR60][R234.64], R236 ;  /* 0x000000ecea005986 */ /* 0x0083e8000c10193c */
[----:B------:R2:W-:Y:S01]  /*ca8b0*/  @P4 STG.E desc[UR60][R198.64], R245 ;  /* 0x000000f5c6004986 */ /* 0x0005e2000c10193c */
[----:B------:R-:W-:-:S02]  /*ca8c0*/  ISETP.LT.AND P3, PT, R11, R237, !P6 ;  /* 0x000000ed0b00720c */ /* 0x000fc40007761270 */
[----:B------:R-:W-:Y:S02]  /*ca8d0*/  ISETP.LT.AND P5, PT, R17, R239, !P6 ;  /* 0x000000ef1100720c */ /* 0x000fe400077a1270 */
[----:B------:R-:W-:Y:S02]  /*ca8e0*/  ISETP.LT.AND P6, PT, R15, R244, !P6 ;  /* 0x000000f40f00720c */ /* 0x000fe400077c1270 */
[----:B------:R-:W-:Y:S01]  /*ca8f0*/  IADD3 R0, R0, R14, RZ ;  /* 0x0000000e00007210 */ /* 0x000fe20007ffe0ff */
[----:B------:R-:W3:Y:S08]  /*ca900*/  LDC R238, c[0x0][0x228] ;  /* 0x00008a00ffee7b82 */ /* 0x000ef00000000800 */
[----:B-1----:R-:W1:Y:S08]  /*ca910*/  LDC.64 R236, c[0x0][0x228] ;  /* 0x00008a00ffec7b82 */ /* 0x002e700000000a00 */
[----:B------:R-:W3:Y:S08]  /*ca920*/  LDC R239, c[0x0][0x228] ;  /* 0x00008a00ffef7b82 */ /* 0x000ef00000000800 */
[----:B--2---:R-:W2:Y:S01]  /*ca930*/  LDC R245, c[0x0][0x228] ;  /* 0x00008a00fff57b82 */ /* 0x004ea20000000800 */
[----:B------:R-:W-:-:S05]  /*ca940*/  VIADD R16, R10, 0x77 ;  /* 0x000000770a107836 */ /* 0x000fca0000000000 */
[----:B------:R-:W-:Y:S02]  /*ca950*/  ISETP.GE.AND P4, PT, R16, R197, PT ;  /* 0x000000c51000720c */ /* 0x000fe40003f86270 */
[----:B------:R-:W3:Y:S04]  /*ca960*/  LDL.LU R16, [R1+0x14dc] ;  /* 0x0014dc0001107983 */ /* 0x000ee80000300800 */
[----:B------:R-:W2:Y:S04]  /*ca970*/  LDL.LU R197, [R1+0xcdc] ;  /* 0x000cdc0001c57983 */ /* 0x000ea80000300800 */
[----:B------:R-:W3:Y:S01]  /*ca980*/  LDL.LU R244, [R1+0x18dc] ;  /* 0x0018dc0001f47983 */ /* 0x000ee20000300800 */
[----:B------:R-:W-:-:S04]  /*ca990*/  IMAD.WIDE R198, R0, 0x4, R2 ;  /* 0x0000000400c67825 */ /* 0x000fc800078e0202 */
[----:B------:R-:W-:-:S04]  /*ca9a0*/  IMAD.WIDE R232, R0, 0x4, R4 ;  /* 0x0000000400e87825 */ /* 0x000fc800078e0204 */
[C---:B------:R-:W-:Y:S01]  /*ca9b0*/  IMAD.WIDE R234, R0.reuse, 0x4, R6 ;  /* 0x0000000400ea7825 */ /* 0x040fe200078e0206 */
[----:B------:R1:W-:Y:S01]  /*ca9c0*/  @P3 STG.E desc[UR60][R198.64], R252 ;  /* 0x000000fcc6003986 */ /* 0x0003e2000c10193c */
[----:B----4-:R-:W-:Y:S02]  /*ca9d0*/  ISETP.LT.AND P3, PT, R13, R247, !P4 ;  /* 0x000000f70d00720c */ /* 0x010fe40006761270 */
[----:B-1----:R-:W-:Y:S01]  /*ca9e0*/  IMAD.WIDE R198, R0, 0x4, R8 ;  /* 0x0000000400c67825 */ /* 0x002fe200078e0208 */
[----:B------:R-:W4:Y:S04]  /*ca9f0*/  LDL.LU R252, [R1+0xec] ;  /* 0x0000ec0001fc7983 */ /* 0x000f280000300800 */
[----:B------:R-:W4:Y:S04]  /*caa00*/  LDL.LU R247, [R1+0x4ec] ;  /* 0x0004ec0001f77983 */ /* 0x000f280000300800 */
[----:B---3--:R1:W-:Y:S04]  /*caa10*/  @P0 STG.E desc[UR60][R232.64], R244 ;  /* 0x000000f4e8000986 */ /* 0x0083e8000c10193c */
[----:B------:R3:W-:Y:S01]  /*caa20*/  @P5 STG.E desc[UR60][R234.64], R16 ;  /* 0x00000010ea005986 */ /* 0x0007e2000c10193c */
[----:B------:R-:W-:-:S03]  /*caa30*/  ISETP.LT.AND P0, PT, R11, R246, !P4 ;  /* 0x000000f60b00720c */ /* 0x000fc60006701270 */
[----:B--2---:R2:W-:Y:S04]  /*caa40*/  @P6 STG.E desc[UR60][R198.64], R197 ;  /* 0x000000c5c6006986 */ /* 0x0045e8000c10193c */
[----:B------:R-:W4:Y:S04]  /*caa50*/  LDL.LU R246, [R1+0x8dc] ;  /* 0x0008dc0001f67983 */ /* 0x000f280000300800 */
[----:B-1----:R-:W4:Y:S01]  /*caa60*/  LDL.LU R244, [R1+0x1cd0] ;  /* 0x001cd00001f47983 */ /* 0x002f220000300800 */
[----:B---3--:R-:W-:Y:S01]  /*caa70*/  VIADD R16, R10, 0x78 ;  /* 0x000000780a107836 */ /* 0x008fe20000000000 */
[----:B------:R-:W1:Y:S01]  /*caa80*/  LDC R235, c[0x0][0x22c] ;  /* 0x00008b00ffeb7b82 */ /* 0x000e620000000800 */
[----:B------:R-:W-:-:S07]  /*caa90*/  IADD3 R0, R0, R14, RZ ;  /* 0x0000000e00007210 */ /* 0x000fce0007ffe0ff */
[----:B------:R-:W3:Y:S01]  /*caaa0*/  LDC R234, c[0x0][0x228] ;  /* 0x00008a00ffea7b82 */ /* 0x000ee20000000800 */
[----:B------:R-:W-:Y:S02]  /*caab0*/  ISETP.GE.AND P6, PT, R16, R237, PT ;  /* 0x000000ed1000720c */ /* 0x000fe40003fc6270 */
[----:B------:R-:W3:Y:S01]  /*caac0*/  LDL.LU R237, [R1+0x10ec] ;  /* 0x0010ec0001ed7983 */ /* 0x000ee20000300800 */
[----:B------:R-:W-:Y:S02]  /*caad0*/  ISETP.LT.AND P5, PT, R17, R238, !P4 ;  /* 0x000000ee1100720c */ /* 0x000fe400067a1270 */
[----:B------:R-:W-:Y:S01]  /*caae0*/  ISETP.LT.AND P4, PT, R15, R196, !P4 ;  /* 0x000000c40f00720c */ /* 0x000fe20006781270 */
[----:B--2---:R-:W-:-:S04]  /*caaf0*/  IMAD.WIDE R196, R0, 0x4, R2 ;  /* 0x0000000400c47825 */ /* 0x004fc800078e0202 */
[----:B------:R-:W-:-:S04]  /*cab00*/  IMAD.WIDE R198, R0, 0x4, R4 ;  /* 0x0000000400c67825 */ /* 0x000fc800078e0204 */
[----:B------:R-:W-:-:S04]  /*cab10*/  IMAD.WIDE R232, R0, 0x4, R6 ;  /* 0x0000000400e87825 */ /* 0x000fc800078e0206 */
[----:B------:R-:W-:Y:S01]  /*cab20*/  VIADD R16, R10, 0x79 ;  /* 0x000000790a107836 */ /* 0x000fe20000000000 */
[----:B------:R-:W2:Y:S01]  /*cab30*/  LDC R238, c[0x0][0x228] ;  /* 0x00008a00ffee7b82 */ /* 0x000ea20000000800 */
[----:B---3--:R3:W-:Y:S04]  /*cab40*/  @P0 STG.E desc[UR60][R196.64], R237 ;  /* 0x000000edc4000986 */ /* 0x0087e8000c10193c */
[----:B----4-:R4:W-:Y:S01]  /*cab50*/  @P3 STG.E desc[UR60][R198.64], R246 ;  /* 0x000000f6c6003986 */ /* 0x0109e2000c10193c */
[----:B------:R-:W-:-:S03]  /*cab60*/  ISETP.LT.AND P3, PT, R11, R239, !P6 ;  /* 0x000000ef0b00720c */ /* 0x000fc60007761270 */
[----:B------:R1:W-:Y:S01]  /*cab70*/  @P5 STG.E desc[UR60][R232.64], R247 ;  /* 0x000000f7e8005986 */ /* 0x0003e2000c10193c */
[----:B------:R-:W-:Y:S01]  /*cab80*/  ISETP.LT.AND P0, PT, R13, R245, !P6 ;  /* 0x000000f50d00720c */ /* 0x000fe20007701270 */
[----:B------:R-:W2:Y:S02]  /*cab90*/  LDC R239, c[0x0][0x228] ;  /* 0x00008a00ffef7b82 */ /* 0x000ea40000000800 */
[----:B------:R-:W2:Y:S06]  /*caba0*/  LDL.LU R245, [R1+0xce0] ;  /* 0x000ce00001f57983 */ /* 0x000eac0000300800 */
[----:B---3--:R-:W3:Y:S08]  /*cabb0*/  LDC R237, c[0x0][0x228] ;  /* 0x00008a00ffed7b82 */ /* 0x008ef00000000800 */
[----:B------:R-:W2:Y:S08]  /*cabc0*/  LDC.64 R196, c[0x0][0x228] ;  /* 0x00008a00ffc47b82 */ /* 0x000eb00000000a00 */
[----:B----4-:R-:W4:Y:S01]  /*cabd0*/  LDC R246, c[0x0][0x228] ;  /* 0x00008a00fff67b82 */ /* 0x010f220000000800 */
[C---:B------:R-:W-:Y:S01]  /*cabe0*/  IMAD.WIDE R198, R0.reuse, 0x4, R8 ;  /* 0x0000000400c67825 */ /* 0x040fe200078e0208 */
[----:B------:R-:W-:Y:S01]  /*cabf0*/  IADD3 R0, R0, R14, RZ ;  /* 0x0000000e00007210 */ /* 0x000fe20007ffe0ff */
[----:B-1----:R-:W4:Y:S04]  /*cac00*/  LDL.LU R247, [R1+0x8e0] ;  /* 0x0008e00001f77983 */ /* 0x002f280000300800 */
[----:B------:R1:W-:Y:S01]  /*cac10*/  @P4 STG.E desc[UR60][R198.64], R252 ;  /* 0x000000fcc6004986 */ /* 0x0003e2000c10193c */
[----:B------:R-:W-:Y:S01]  /*cac20*/  ISETP.GE.AND P4, PT, R16, R235, PT ;  /* 0x000000eb1000720c */ /* 0x000fe20003f86270 */
[----:B-1----:R-:W-:-:S02]  /*cac30*/  IMAD.WIDE R198, R0, 0x4, R2 ;  /* 0x0000000400c67825 */ /* 0x002fc400078e0202 */
[----:B------:R-:W4:Y:S04]  /*cac40*/  LDL.LU R252, [R1+0x4f0] ;  /* 0x0004f00001fc7983 */ /* 0x000f280000300800 */
[----:B------:R-:W3:Y:S04]  /*cac50*/  LDL.LU R16, [R1+0x14e0] ;  /* 0x0014e00001107983 */ /* 0x000ee80000300800 */
[----:B------:R1:W-:Y:S04]  /*cac60*/  @P3 STG.E desc[UR60][R198.64], R244 ;  /* 0x000000f4c6003986 */ /* 0x0003e8000c10193c */
[----:B-1----:R-:W2:Y:S01]  /*cac70*/  LDL.LU R199, [R1+0x18e0] ;  /* 0x0018e00001c77983 */ /* 0x002ea20000300800 */
[----:B------:R-:W-:-:S02]  /*cac80*/  ISETP.LT.AND P5, PT, R17, R234, !P6 ;  /* 0x000000ea1100720c */ /* 0x000fc400077a1270 */
[----:B------:R-:W-:Y:S01]  /*cac90*/  ISETP.LT.AND P6, PT, R15, R236, !P6 ;  /* 0x000000ec0f00720c */ /* 0x000fe200077c1270 */
[----:B------:R-:W-:-:S04]  /*caca0*/  IMAD.WIDE R232, R0, 0x4, R4 ;  /* 0x0000000400e87825 */ /* 0x000fc800078e0204 */
[----:B------:R-:W-:Y:S01]  /*cacb0*/  IMAD.WIDE R234, R0, 0x4, R6 ;  /* 0x0000000400ea7825 */ /* 0x000fe200078e0206 */
[----:B------:R-:W1:Y:S08]  /*cacc0*/  LDC R244, c[0x0][0x228] ;  /* 0x00008a00fff47b82 */ /* 0x000e700000000800 */
[----:B------:R-:W4:Y:S01]  /*cacd0*/  LDC R236, c[0x0][0x228] ;  /* 0x00008a00ffec7b82 */ /* 0x000f220000000800 */
[----:B--2---:R2:W-:Y:S04]  /*cace0*/  @P0 STG.E desc[UR60][R232.64], R199 ;  /* 0x000000c7e8000986 */ /* 0x0045e8000c10193c */
[----:B---3--:R3:W-:Y:S01]  /*cacf0*/  @P5 STG.E desc[UR60][R234.64], R16 ;  /* 0x00000010ea005986 */ /* 0x0087e2000c10193c */
[----:B------:R-:W-:-:S03]  /*cad00*/  ISETP.LT.AND P5, PT, R17, R237, !P4 ;  /* 0x000000ed1100720c */ /* 0x000fc600067a1270 */
[----:B------:R-:W4:Y:S01]  /*cad10*/  LDL.LU R237, [R1+0x10f0] ;  /* 0x0010f00001ed7983 */ /* 0x000f220000300800 */
[----:B--2---:R-:W-:-:S04]  /*cad20*/  IMAD.WIDE R198, R0, 0x4, R8 ;  /* 0x0000000400c67825 */ /* 0x004fc800078e0208 */
[----:B---3--:R-:W-:Y:S01]  /*cad30*/  VIADD R16, R10, 0x7a ;  /* 0x0000007a0a107836 */ /* 0x008fe20000000000 */
[----:B------:R2:W-:Y:S04]  /*cad40*/  @P6 STG.E desc[UR60][R198.64], R245 ;  /* 0x000000f5c6006986 */ /* 0x0005e8000c10193c */
[----:B------:R-:W-:Y:S01]  /*cad50*/  ISETP.GE.AND P6, PT, R16, R197, PT ;  /* 0x000000c51000720c */ /* 0x000fe20003fc6270 */
[----:B--2---:R-:W2:Y:S04]  /*cad60*/  LDL.LU R245, [R1+0x1cd4] ;  /* 0x001cd40001f57983 */ /* 0x004ea80000300800 */
[----:B------:R-:W3:Y:S01]  /*cad70*/  LDL.LU R197, [R1+0xf0] ;  /* 0x0000f00001c57983 */ /* 0x000ee20000300800 */
[----:B-1----:R-:W-:-:S02]  /*cad80*/  ISETP.LT.AND P3, PT, R13, R244, !P4 ;  /* 0x000000f40d00720c */ /* 0x002fc40006761270 */
[----:B------:R-:W1:Y:S01]  /*cad90*/  LDC R244, c[0x0][0x22c] ;  /* 0x00008b00fff47b82 */ /* 0x000e620000000800 */
[----:B------:R-:W-:Y:S02]  /*cada0*/  ISETP.LT.AND P0, PT, R11, R238, !P4 ;  /* 0x000000ee0b00720c */ /* 0x000fe40006701270 */
[----:B------:R-:W-:Y:S02]  /*cadb0*/  IADD3 R0, R0, R14, RZ ;  /* 0x0000000e00007210 */ /* 0x000fe40007ffe0ff */
[----:B------:R-:W-:Y:S01]  /*cadc0*/  ISETP.LT.AND P4, PT, R15, R239, !P4 ;  /* 0x000000ef0f00720c */ /* 0x000fe20006781270 */
[----:B------:R-:W-:Y:S02]  /*cadd0*/  VIADD R16, R10, 0x7b ;  /* 0x0000007b0a107836 */ /* 0x000fe40000000000 */
[----:B------:R-:W1:Y:S01]  /*cade0*/  LDC R238, c[0x0][0x228] ;  /* 0x00008a00ffee7b82 */ /* 0x000e620000000800 */
[----:B------:R-:W-:-:S04]  /*cadf0*/  IMAD.WIDE R198, R0, 0x4, R2 ;  /* 0x0000000400c67825 */ /* 0x000fc800078e0202 */
[----:B------:R-:W-:-:S04]  /*cae00*/  IMAD.WIDE R232, R0, 0x4, R4 ;  /* 0x0000000400e87825 */ /* 0x000fc800078e0204 */
[----:B------:R-:W-:Y:S01]  /*cae10*/  IMAD.WIDE R234, R0, 0x4, R6 ;  /* 0x0000000400ea7825 */ /* 0x000fe200078e0206 */
[----:B------:R-:W2:Y:S01]  /*cae20*/  LDC R239, c[0x0][0x228] ;  /* 0x00008a00ffef7b82 */ /* 0x000ea20000000800 */
[----:B----4-:R4:W-:Y:S04]  /*cae30*/  @P0 STG.E desc[UR60][R198.64], R237 ;  /* 0x000000edc6000986 */ /* 0x0109e8000c10193c */
[----:B------:R1:W-:Y:S01]  /*cae40*/  @P3 STG.E desc[UR60][R232.64], R247 ;  /* 0x000000f7e8003986 */ /* 0x0003e2000c10193c */
[----:B------:R-:W-:-:S03]  /*cae50*/  ISETP.LT.AND P0, PT, R13, R246, !P6 ;  /* 0x000000f60d00720c */ /* 0x000fc60007701270 */
[----:B------:R2:W-:Y:S04]  /*cae60*/  @P5 STG.E desc[UR60][R234.64], R252 ;  /* 0x000000fcea005986 */ /* 0x0005e8000c10193c */
[----:B------:R-:W3:Y:S01]  /*cae70*/  LDL.LU R246, [R1+0x14e4] ;  /* 0x0014e40001f67983 */ /* 0x000ee20000300800 */
[----:B----4-:R-:W4:Y:S01]  /*cae80*/  LDC.64 R198, c[0x0][0x228] ;  /* 0x00008a00ffc67b82 */ /* 0x010f220000000a00 */
[----:B-1----:R-:W-:Y:S02]  /*cae90*/  IMAD.WIDE R232, R0, 0x4, R8 ;  /* 0x0000000400e87825 */ /* 0x002fe400078e0208 */
[----:B------:R-:W4:Y:S04]  /*caea0*/  LDL.LU R247, [R1+0xce4] ;  /* 0x000ce40001f77983 */ /* 0x000f280000300800 */
[----:B--2---:R-:W2:Y:S01]  /*caeb0*/  LDL.LU R252, [R1+0x10f4] ;  /* 0x0010f40001fc7983 */ /* 0x004ea20000300800 */
[----:B------:R-:W1:Y:S03]  /*caec0*/  LDC R237, c[0x0][0x228] ;  /* 0x00008a00ffed7b82 */ /* 0x000e660000000800 */
[----:B---3--:R3:W-:Y:S01]  /*caed0*/  @P4 STG.E desc[UR60][R232.64], R197 ;  /* 0x000000c5e8004986 */ /* 0x0087e2000c10193c */
[----:B------:R-:W-:-:S03]  /*caee0*/  ISETP.GE.AND P4, PT, R16, R244, PT ;  /* 0x000000f41000720c */ /* 0x000fc60003f86270 */
[----:B------:R-:W4:Y:S01]  /*caef0*/  LDL.LU R16, [R1+0x18e4] ;  /* 0x0018e40001107983 */ /* 0x000f220000300800 */
[----:B------:R-:W-:Y:S02]  /*caf00*/  ISETP.LT.AND P3, PT, R11, R236, !P6 ;  /* 0x000000ec0b00720c */ /* 0x000fe40007761270 */
[----:B------:R-:W-:Y:S02]  /*caf10*/  IADD3 R0, R0, R14, RZ ;  /* 0x0000000e00007210 */ /* 0x000fe40007ffe0ff */
[----:B------:R-:W-:Y:S02]  /*caf20*/  ISETP.LT.AND P5, PT, R17, R238, !P6 ;  /* 0x000000ee1100720c */ /* 0x000fe400077a1270 */
[----:B------:R-:W-:Y:S01]  /*caf30*/  ISETP.LT.AND P6, PT, R15, R196, !P6 ;  /* 0x000000c40f00720c */ /* 0x000fe200077c1270 */
[----:B------:R-:W1:Y:S08]  /*caf40*/  LDC R236, c[0x0][0x228] ;  /* 0x00008a00ffec7b82 */ /* 0x000e700000000800 */
[----:B------:R-:W2:Y:S01]  /*caf50*/  LDC R244, c[0x0][0x228] ;  /* 0x00008a00fff47b82 */ /* 0x000ea20000000800 */
[----:B------:R-:W-:-:S04]  /*caf60*/  IMAD.WIDE R234, R0, 0x4, R6 ;  /* 0x0000000400ea7825 */ /* 0x000fc800078e0206 */
[----:B---3--:R-:W-:-:S04]  /*caf70*/  IMAD.WIDE R196, R0, 0x4, R2 ;  /* 0x0000000400c47825 */ /* 0x008fc800078e0202 */
[----:B------:R-:W-:Y:S01]  /*caf80*/  IMAD.WIDE R232, R0, 0x4, R4 ;  /* 0x0000000400e87825 */ /* 0x000fe200078e0204 */
[----:B------:R-:W3:Y:S01]  /*caf90*/  LDC R238, c[0x0][0x228] ;  /* 0x00008a00ffee7b82 */ /* 0x000ee20000000800 */
[----:B------:R1:W-:Y:S07]  /*cafa0*/  @P3 STG.E desc[UR60][R196.64], R245 ;  /* 0x000000f5c4003986 */ /* 0x0003ee000c10193c */
[----:B-1----:R-:W1:Y:S08]  /*cafb0*/  LDC R245, c[0x0][0x228] ;  /* 0x00008a00fff57b82 */ /* 0x002e700000000800 */
[----:B------:R-:W3:Y:S01]  /*cafc0*/  LDC.64 R196, c[0x0][0x228] ;  /* 0x00008a00ffc47b82 */ /* 0x000ee20000000a00 */
[----:B-1----:R-:W-:-:S02]  /*cafd0*/  ISETP.LT.AND P3, PT, R13, R245, !P4 ;  /* 0x000000f50d00720c */ /* 0x002fc40006761270 */
[----:B------:R-:W3:Y:S04]  /*cafe0*/  LDL.LU R245, [R1+0x4f4] ;  /* 0x0004f40001f57983 */ /* 0x000ee80000300800 */
[----:B----4-:R1:W-:Y:S04]  /*caff0*/  @P0 STG.E desc[UR60][R232.64], R16 ;  /* 0x00000010e8000986 */ /* 0x0103e8000c10193c */
[----:B------:R4:W-:Y:S01]  /*cb000*/  @P5 STG.E desc[UR60][R234.64], R246 ;  /* 0x000000f6ea005986 */ /* 0x0009e2000c10193c */
[----:B-1----:R-:W-:-:S04]  /*cb010*/  IMAD.WIDE R232, R0, 0x4, R8 ;  /* 0x0000000400e87825 */ /* 0x002fc800078e0208 */
[----:B------:R-:W-:Y:S01]  /*cb020*/  VIADD R16, R10, 0x7c ;  /* 0x0000007c0a107836 */ /* 0x000fe20000000000 */
[----:B------:R-:W-:Y:S02]  /*cb030*/  ISETP.LT.AND P0, PT, R11, R239, !P4 ;  /* 0x000000ef0b00720c */ /* 0x000fe40006701270 */
[----:B------:R-:W-:Y:S02]  /*cb040*/  IADD3 R0, R0, R14, RZ ;  /* 0x0000000e00007210 */ /* 0x000fe40007ffe0ff */
[----:B------:R-:W-:Y:S01]  /*cb050*/  ISETP.LT.AND P5, PT, R17, R236, !P4 ;  /* 0x000000ec1100720c */ /* 0x000fe200067a1270 */
[----:B------:R1:W-:Y:S01]  /*cb060*/  @P6 STG.E desc[UR60][R232.64], R247 ;  /* 0x000000f7e8006986 */ /* 0x0003e2000c10193c */
[----:B------:R-:W-:-:S03]  /*cb070*/  ISETP.GE.AND P6, PT, R16, R199, PT ;  /* 0x000000c71000720c */ /* 0x000fc60003fc6270 */
[----:B------:R-:W3:Y:S04]  /*cb080*/  LDL.LU R16, [R1+0x8e4] ;  /* 0x0008e40001107983 */ /* 0x000ee80000300800 */
[----:B------:R-:W3:Y:S01]  /*cb090*/  LDL.LU R199, [R1+0xf4] ;  /* 0x0000f40001c77983 */ /* 0x000ee20000300800 */
[----:B------:R-:W-:Y:S01]  /*cb0a0*/  ISETP.LT.AND P4, PT, R15, R237, !P4 ;  /* 0x000000ed0f00720c */ /* 0x000fe20006781270 */
[----:B----4-:R-:W-:-:S04]  /*cb0b0*/  IMAD.WIDE R234, R0, 0x4, R4 ;  /* 0x0000000400ea7825 */ /* 0x010fc800078e0204 */
[C---:B------:R-:W-:Y:S01]  /*cb0c0*/  IMAD.WIDE R236, R0.reuse, 0x4, R6 ;  /* 0x0000000400ec7825 */ /* 0x040fe200078e0206 */
[----:B------:R-:W4:Y:S08]  /*cb0d0*/  LDC R239, c[0x0][0x228] ;  /* 0x00008a00ffef7b82 */ /* 0x000f300000000800 */
[----:B------:R-:W4:Y:S08]  /*cb0e0*/  LDC R246, c[0x0][0x228] ;  /* 0x00008a00fff67b82 */ /* 0x000f300000000800 */
[----:B-1----:R-:W1:Y:S01]  /*cb0f0*/  LDC R247, c[0x0][0x228] ;  /* 0x00008a00fff77b82 */ /* 0x002e620000000800 */
[----:B------:R-:W-:-:S05]  /*cb100*/  IMAD.WIDE R232, R0, 0x4, R2 ;  /* 0x0000000400e87825 */ /* 0x000fca00078e0202 */
[----:B--2---:R2:W-:Y:S01]  /*cb110*/  @P0 STG.E desc[UR60][R232.64], R252 ;  /* 0x000000fce8000986 */ /* 0x0045e2000c10193c */
[----:B------:R-:W-:Y:S01]  /*cb120*/  ISETP.LT.AND P0, PT, R13, R244, !P6 ;  /* 0x000000f40d00720c */ /* 0x000fe20007701270 */
[----:B--2---:R-:W-:Y:S02]  /*cb130*/  IMAD.WIDE R232, R0, 0x4, R8 ;  /* 0x0000000400e87825 */ /* 0x004fe400078e0208 */
[----:B------:R-:W2:Y:S04]  /*cb140*/  LDL.LU R252, [R1+0xce8] ;  /* 0x000ce80001fc7983 */ /* 0x000ea80000300800 */
[----:B---3--:R3:W-:Y:S04]  /*cb150*/  @P3 STG.E desc[UR60][R234.64], R16 ;  /* 0x00000010ea003986 */ /* 0x0087e8000c10193c */
[----:B------:R4:W-:Y:S04]  /*cb160*/  @P5 STG.E desc[UR60][R236.64], R245 ;  /* 0x000000f5ec005986 */ /* 0x0009e8000c10193c */
[----:B------:R1:W-:Y:S01]  /*cb170*/  @P4 STG.E desc[UR60][R232.64], R199 ;  /* 0x000000c7e8004986 */ /* 0x0003e2000c10193c */
[----:B---3--:R-:W-:-:S03]  /*cb180*/  VIADD R16, R10, 0x7d ;  /* 0x0000007d0a107836 */ /* 0x008fc60000000000 */
[----:B----4-:R-:W3:Y:S04]  /*cb190*/  LDL.LU R236, [R1+0x18e8] ;  /* 0x0018e80001ec7983 */ /* 0x010ee80000300800 */
[----:B------:R-:W4:Y:S04]  /*cb1a0*/  LDL.LU R237, [R1+0x14e8] ;  /* 0x0014e80001ed7983 */ /* 0x000f280000300800 */
[----:B------:R-:W2:Y:S01]  /*cb1b0*/  LDL.LU R244, [R1+0x10f8] ;  /* 0x0010f80001f47983 */ /* 0x000ea20000300800 */
[----:B------:R-:W-:Y:S02]  /*cb1c0*/  ISETP.LT.AND P3, PT, R11, R238, !P6 ;  /* 0x000000ee0b00720c */ /* 0x000fe40007761270 */
[----:B------:R-:W-:Y:S01]  /*cb1d0*/  ISETP.GE.AND P4, PT, R16, R197, PT ;  /* 0x000000c51000720c */ /* 0x000fe20003f86270 */
[----:B------:R-:W4:Y:S01]  /*cb1e0*/  LDC R238, c[0x0][0x228] ;  /* 0x00008a00ffee7b82 */ /* 0x000f220000000800 */
[----:B------:R-:W3:Y:S07]  /*cb1f0*/  LDL.LU R197, [R1+0x1cd8] ;  /* 0x001cd80001c57983 */ /* 0x000eee0000300800 */
[----:B------:R-:W2:Y:S01]  /*cb200*/  LDC R245, c[0x0][0x22c] ;  /* 0x00008b00fff57b82 */ /* 0x000ea20000000800 */
[----:B------:R-:W-:-:S02]  /*cb210*/  IADD3 R0, R0, R14, RZ ;  /* 0x0000000e00007210 */ /* 0x000fc40007ffe0ff */
[----:B------:R-:W-:Y:S02]  /*cb220*/  ISETP.LT.AND P5, PT, R17, R239, !P6 ;  /* 0x000000ef1100720c */ /* 0x000fe400077a1270 */
[----:B------:R-:W-:Y:S01]  /*cb230*/  ISETP.LT.AND P6, PT, R15, R198, !P6 ;  /* 0x000000c60f00720c */ /* 0x000fe200077c1270 */
[----:B------:R-:W-:Y:S02]  /*cb240*/  VIADD R16, R10, 0x7e ;  /* 0x0000007e0a107836 */ /* 0x000fe40000000000 */
[----:B------:R-:W2:Y:S01]  /*cb250*/  LDC R239, c[0x0][0x228] ;  /* 0x00008a00ffef7b82 */ /* 0x000ea20000000800 */
[----:B-1----:R-:W-:-:S04]  /*cb260*/  IMAD.WIDE R198, R0, 0x4, R2 ;  /* 0x0000000400c67825 */ /* 0x002fc800078e0202 */
[----:B------:R-:W-:-:S04]  /*cb270*/  IMAD.WIDE R232, R0, 0x4, R4 ;  /* 0x0000000400e87825 */ /* 0x000fc800078e0204 */
[----:B------:R-:W-:Y:S01]  /*cb280*/  IMAD.WIDE R234, R0, 0x4, R6 ;  /* 0x0000000400ea7825 */ /* 0x000fe200078e0206 */
[----:B---3--:R1:W-:Y:S04]  /*cb290*/  @P3 STG.E desc[UR60][R198.64], R197 ;  /* 0x000000c5c6003986 */ /* 0x0083e8000c10193c */
[----:B------:R3:W-:Y:S04]  /*cb2a0*/  @P0 STG.E desc[UR60][R232.64], R236 ;  /* 0x000000ece8000986 */ /* 0x0007e8000c10193c */
[----:B----4-:R4:W-:Y:S01]  /*cb2b0*/  @P5 STG.E desc[UR60][R234.64], R237 ;  /* 0x000000edea005986 */ /* 0x0109e2000c10193c */
[----:B------:R-:W-:-:S03]  /*cb2c0*/  ISETP.LT.AND P5, PT, R17, R238, !P4 ;  /* 0x000000ee1100720c */ /* 0x000fc600067a1270 */
[----:B------:R-:W2:Y:S01]  /*cb2d0*/  LDL.LU R238, [R1+0x4f8] ;  /* 0x0004f80001ee7983 */ /* 0x000ea20000300800 */
[----:B-1----:R-:W1:Y:S01]  /*cb2e0*/  LDC.64 R198, c[0x0][0x228] ;  /* 0x00008a00ffc67b82 */ /* 0x002e620000000a00 */
[----:B---3--:R-:W-:-:S07]  /*cb2f0*/  IMAD.WIDE R232, R0, 0x4, R8 ;  /* 0x0000000400e87825 */ /* 0x008fce00078e0208 */
[----:B------:R-:W3:Y:S01]  /*cb300*/  LDC R236, c[0x0][0x228] ;  /* 0x00008a00ffec7b82 */ /* 0x000ee20000000800 */
[----:B------:R-:W-:Y:S02]  /*cb310*/  ISETP.LT.AND P0, PT, R11, R246, !P4 ;  /* 0x000000f60b00720c */ /* 0x000fe40006701270 */
[----:B------:R-:W-:-:S05]  /*cb320*/  ISETP.LT.AND P3, PT, R13, R247, !P4 ;  /* 0x000000f70d00720c */ /* 0x000fca0006761270 */
[----:B----4-:R-:W4:Y:S01]  /*cb330*/  LDC R237, c[0x0][0x228] ;  /* 0x00008a00ffed7b82 */ /* 0x010f220000000800 */
[----:B--2---:R2:W-:Y:S01]  /*cb340*/  @P6 STG.E desc[UR60][R232.64], R252 ;  /* 0x000000fce8006986 */ /* 0x0045e2000c10193c */
[----:B------:R-:W-:Y:S02]  /*cb350*/  ISETP.GE.AND P6, PT, R16, R245, PT ;  /* 0x000000f51000720c */ /* 0x000fe40003fc6270 */
[----:B------:R-:W-:-:S04]  /*cb360*/  IADD3 R0, R0, R14, RZ ;  /* 0x0000000e00007210 */ /* 0x000fc80007ffe0ff */
[----:B------:R-:W4:Y:S08]  /*cb370*/  LDC R247, c[0x0][0x228] ;  /* 0x00008a00fff77b82 */ /* 0x000f300000000800 */
[----:B------:R-:W4:Y:S01]  /*cb380*/  LDC R246, c[0x0][0x228] ;  /* 0x00008a00fff67b82 */ /* 0x000f220000000800 */
[----:B--2---:R-:W2:Y:S04]  /*cb390*/  LDL.LU R252, [R1+0x14ec] ;  /* 0x0014ec0001fc7983 */ /* 0x004ea80000300800 */
[----:B------:R-:W3:Y:S04]  /*cb3a0*/  LDL.LU R16, [R1+0x8e8] ;  /* 0x0008e80001107983 */ /* 0x000ee80000300800 */
[----:B------:R-:W4:Y:S01]  /*cb3b0*/  LDL.LU R245, [R1+0xf8] ;  /* 0x0000f80001f57983 */ /* 0x000f220000300800 */
[----:B------:R-:W-:Y:S01]  /*cb3c0*/  ISETP.LT.AND P4, PT, R15, R196, !P4 ;  /* 0x000000c40f00720c */ /* 0x000fe20006781270 */
[----:B------:R-:W-:-:S04]  /*cb3d0*/  IMAD.WIDE R196, R0, 0x4, R2 ;  /* 0x0000000400c47825 */ /* 0x000fc800078e0202 */
[----:B------:R-:W-:-:S04]  /*cb3e0*/  IMAD.WIDE R232, R0, 0x4, R4 ;  /* 0x0000000400e87825 */ /* 0x000fc800078e0204 */
[C---:B------:R-:W-:Y:S01]  /*cb3f0*/  IMAD.WIDE R234, R0.reuse, 0x4, R6 ;  /* 0x0000000400ea7825 */ /* 0x040fe200078e0206 */
[----:B------:R1:W-:Y:S03]  /*cb400*/  @P0 STG.E desc[UR60][R196.64], R244 ;  /* 0x000000f4c4000986 */ /* 0x0003e6000c10193c */
[----:B-1----:R-:W-:Y:S01]  /*cb410*/  IMAD.WIDE R196, R0, 0x4, R8 ;  /* 0x0000000400c47825 */ /* 0x002fe200078e0208 */
[----:B------:R-:W1:Y:S01]  /*cb420*/  LDC R244, c[0x0][0x228] ;  /* 0x00008a00fff47b82 */ /* 0x000e620000000800 */
[----:B---3--:R3:W-:Y:S04]  /*cb430*/  @P3 STG.E desc[UR60][R232.64], R16 ;  /* 0x00000010e8003986 */ /* 0x0087e8000c10193c */
[----:B------:R-:W-:Y:S01]  /*cb440*/  @P5 STG.E desc[UR60][R234.64], R238 ;  /* 0x000000eeea005986 */ /* 0x000fe2000c10193c */
[----:B------:R-:W-:-:S03]  /*cb450*/  ISETP.LT.AND P5, PT, R17, R236, !P6 ;  /* 0x000000ec1100720c */ /* 0x000fc600077a1270 */
[----:B----4-:R4:W-:Y:S04]  /*cb460*/  @P4 STG.E desc[UR60][R196.64], R245 ;  /* 0x000000f5c4004986 */ /* 0x0109e8000c10193c */
[----:B------:R-:W2:Y:S01]  /*cb470*/  LDL.LU R236, [R1+0x18ec] ;  /* 0x0018ec0001ec7983 */ /* 0x000ea20000300800 */
[----:B---3--:R-:W-:Y:S01]  /*cb480*/  VIADD R16, R10, 0x7f ;  /* 0x0000007f0a107836 */ /* 0x008fe20000000000 */
[----:B-1----:R-:W-:Y:S02]  /*cb490*/  ISETP.LT.AND P0, PT, R13, R244, !P6 ;  /* 0x000000f40d00720c */ /* 0x002fe40007701270 */
[----:B------:R-:W-:Y:S01]  /*cb4a0*/  ISETP.LT.AND P3, PT, R11, R239, !P6 ;  /* 0x000000ef0b00720c */ /* 0x000fe20007761270 */
[----:B----4-:R-:W3:Y:S01]  /*cb4b0*/  LDL.LU R245, [R1+0x10fc] ;  /* 0x0010fc0001f57983 */ /* 0x010ee20000300800 */
[----:B------:R-:W1:Y:S01]  /*cb4c0*/  LDC R244, c[0x0][0x22c] ;  /* 0x00008b00fff47b82 */ /* 0x000e620000000800 */
[----:B------:R-:W-:-:S02]  /*cb4d0*/  ISETP.GE.AND P4, PT, R16, R199, PT ;  /* 0x000000c71000720c */ /* 0x000fc40003f86270 */
[----:B------:R-:W-:Y:S01]  /*cb4e0*/  IADD3 R0, R0, R14, RZ ;  /* 0x0000000e00007210 */ /* 0x000fe20007ffe0ff */
[----:B------:R-:W4:Y:S04]  /*cb4f0*/  LDL.LU R16, [R1+0x1cdc] ;  /* 0x001cdc0001107983 */ /* 0x000f280000300800 */
[----:B------:R-:W3:Y:S01]  /*cb500*/  LDL.LU R199, [R1+0xcec] ;  /* 0x000cec0001c77983 */ /* 0x000ee20000300800 */
[----:B------:R-:W-:Y:S01]  /*cb510*/  ISETP.LT.AND P6, PT, R15, R237, !P6 ;  /* 0x000000ed0f00720c */ /* 0x000fe200077c1270 */
[----:B------:R-:W-:-:S04]  /*cb520*/  IMAD.WIDE R196, R0, 0x4, R2 ;  /* 0x0000000400c47825 */ /* 0x000fc800078e0202 */
[----:B------:R-:W-:-:S04]  /*cb530*/  IMAD.WIDE R232, R0, 0x4, R4 ;  /* 0x0000000400e87825 */ /* 0x000fc800078e0204 */
[----:B------:R-:W-:Y:S01]  /*cb540*/  IMAD.WIDE R234, R0, 0x4, R6 ;  /* 0x0000000400ea7825 */ /* 0x000fe200078e0206 */
[----:B------:R-:W1:Y:S08]  /*cb550*/  LDC R238, c[0x0][0x228] ;  /* 0x00008a00ffee7b82 */ /* 0x000e700000000800 */
[----:B------:R-:W1:Y:S08]  /*cb560*/  LDC R239, c[0x0][0x228] ;  /* 0x00008a00ffef7b82 */ /* 0x000e700000000800 */
[----:B------:R-:W1:Y:S01]  /*cb570*/  LDC R237, c[0x0][0x228] ;  /* 0x00008a00ffed7b82 */ /* 0x000e620000000800 */
[----:B----4-:R4:W-:Y:S04]  /*cb580*/  @P3 STG.E desc[UR60][R196.64], R16 ;  /* 0x00000010c4003986 */ /* 0x0109e8000c10193c */
[----:B--2---:R2:W-:Y:S01]  /*cb590*/  @P0 STG.E desc[UR60][R232.64], R236 ;  /* 0x000000ece8000986 */ /* 0x0045e2000c10193c */
[----:B------:R-:W-:-:S02]  /*cb5a0*/  ISETP.LT.AND P3, PT, R13, R247, !P4 ;  /* 0x000000f70d00720c */ /* 0x000fc40006761270 */
[----:B------:R-:W-:Y:S01]  /*cb5b0*/  ISETP.LT.AND P0, PT, R11, R246, !P4 ;  /* 0x000000f60b00720c */ /* 0x000fe20006701270 */
[----:B------:R-:W3:Y:S04]  /*cb5c0*/  LDL.LU R247, [R1+0xfc] ;  /* 0x0000fc0001f77983 */ /* 0x000ee80000300800 */
[----:B------:R1:W-:Y:S04]  /*cb5d0*/  @P5 STG.E desc[UR60][R234.64], R252 ;  /* 0x000000fcea005986 */ /* 0x0003e8000c10193c */
[----:B------:R-:W3:Y:S01]  /*cb5e0*/  LDL.LU R246, [R1+0x4fc] ;  /* 0x0004fc0001f67983 */ /* 0x000ee20000300800 */
[----:B----4-:R-:W-:-:S02]  /*cb5f0*/  VIADD R16, R10, 0x80 ;  /* 0x000000800a107836 */ /* 0x010fc40000000000 */
[----:B--2---:R-:W-:Y:S01]  /*cb600*/  IMAD.WIDE R232, R0, 0x4, R8 ;  /* 0x0000000400e87825 */ /* 0x004fe200078e0208 */
[----:B------:R-:W2:Y:S08]  /*cb610*/  LDC.64 R196, c[0x0][0x228] ;  /* 0x00008a00ffc47b82 */ /* 0x000eb00000000a00 */
[----:B------:R-:W4:Y:S01]  /*cb620*/  LDC R236, c[0x0][0x228] ;  /* 0x00008a00ffec7b82 */ /* 0x000f220000000800 */
[----:B-1----:R-:W2:Y:S04]  /*cb630*/  LDL.LU R252, [R1+0x1ce0] ;  /* 0x001ce00001fc7983 */ /* 0x002ea80000300800 */
[----:B---3--:R1:W-:Y:S01]  /*cb640*/  @P6 STG.E desc[UR60][R232.64], R199 ;  /* 0x000000c7e8006986 */ /* 0x0083e2000c10193c */
[----:B------:R-:W-:-:S03]  /*cb650*/  ISETP.GE.AND P6, PT, R16, R244, PT ;  /* 0x000000f41000720c */ /* 0x000fc60003fc6270 */
[----:B------:R-:W3:Y:S01]  /*cb660*/  LDL.LU R16, [R1+0x8ec] ;  /* 0x0008ec0001107983 */ /* 0x000ee20000300800 */
[----:B------:R-:W-:Y:S02]  /*cb670*/  IADD3 R0, R0, R14, RZ ;  /* 0x0000000e00007210 */ /* 0x000fe40007ffe0ff */
[----:B------:R-:W-:Y:S02]  /*cb680*/  ISETP.LT.AND P5, PT, R17, R238, !P4 ;  /* 0x000000ee1100720c */ /* 0x000fe400067a1270 */
[----:B------:R-:W-:Y:S01]  /*cb690*/  ISETP.LT.AND P4, PT, R15, R198, !P4 ;  /* 0x000000c60f00720c */ /* 0x000fe20006781270 */
[----:B------:R-:W2:Y:S08]  /*cb6a0*/  LDC R244, c[0x0][0x228] ;  /* 0x00008a00fff47b82 */ /* 0x000eb00000000800 */
[----:B------:R-:W2:Y:S01]  /*cb6b0*/  LDC R238, c[0x0][0x228] ;  /* 0x00008a00ffee7b82 */ /* 0x000ea20000000800 */
[----:B-1----:R-:W-:-:S05]  /*cb6c0*/  IMAD.WIDE R198, R0, 0x4, R2 ;  /* 0x0000000400c67825 */ /* 0x002fca00078e0202 */
[----:B------:R1:W-:Y:S02]  /*cb6d0*/  @P0 STG.E desc[UR60][R198.64], R245 ;  /* 0x000000f5c6000986 */ /* 0x0003e4000c10193c */
[----:B-1----:R-:W1:Y:S01]  /*cb6e0*/  LDC R245, c[0x0][0x228] ;  /* 0x00008a00fff57b82 */ /* 0x002e620000000800 */
[----:B------:R-:W-:-:S04]  /*cb6f0*/  IMAD.WIDE R232, R0, 0x4, R4 ;  /* 0x0000000400e87825 */ /* 0x000fc800078e0204 */
[----:B------:R-:W-:-:S03]  /*cb700*/  IMAD.WIDE R234, R0, 0x4, R6 ;  /* 0x0000000400ea7825 */ /* 0x000fc600078e0206 */
[----:B------:R-:W2:Y:S01]  /*cb710*/  LDC.64 R198, c[0x0][0x228] ;  /* 0x00008a00ffc67b82 */ /* 0x000ea20000000a00 */
[----:B-1----:R-:W-:Y:S02]  /*cb720*/  ISETP.LT.AND P0, PT, R13, R245, !P6 ;  /* 0x000000f50d00720c */ /* 0x002fe40007701270 */
[----:B------:R-:W2:Y:S04]  /*cb730*/  LDL.LU R245, [R1+0x14f0] ;  /* 0x0014f00001f57983 */ /* 0x000ea80000300800 */
[----:B---3--:R1:W-:Y:S04]  /*cb740*/  @P3 STG.E desc[UR60][R232.64], R16 ;  /* 0x00000010e8003986 */ /* 0x0083e8000c10193c */
[----:B------:R3:W-:Y:S01]  /*cb750*/  @P5 STG.E desc[UR60][R234.64], R246 ;  /* 0x000000f6ea005986 */ /* 0x0007e2000c10193c */
[----:B-1----:R-:W-:-:S04]  /*cb760*/  IMAD.WIDE R232, R0, 0x4, R8 ;  /* 0x0000000400e87825 */ /* 0x002fc800078e0208 */
[----:B------:R-:W-:Y:S01]  /*cb770*/  VIADD R16, R10, 0x81 ;  /* 0x000000810a107836 */ /* 0x000fe20000000000 */
[----:B------:R-:W-:Y:S02]  /*cb780*/  ISETP.LT.AND P3, PT, R11, R239, !P6 ;  /* 0x000000ef0b00720c */ /* 0x000fe40007761270 */
[----:B------:R-:W-:Y:S02]  /*cb790*/  IADD3 R0, R0, R14, RZ ;  /* 0x0000000e00007210 */ /* 0x000fe40007ffe0ff */
[----:B----4-:R-:W-:Y:S01]  /*cb7a0*/  ISETP.LT.AND P5, PT, R17, R236, !P6 ;  /* 0x000000ec1100720c */ /* 0x010fe200077a1270 */
[----:B------:R1:W-:Y:S01]  /*cb7b0*/  @P4 STG.E desc[UR60][R232.64], R247 ;  /* 0x000000f7e8004986 */ /* 0x0003e2000c10193c */
[----:B--2---:R-:W-:-:S03]  /*cb7c0*/  ISETP.GE.AND P4, PT, R16, R197, PT ;  /* 0x000000c51000720c */ /* 0x004fc60003f86270 */
[----:B------:R-:W2:Y:S04]  /*cb7d0*/  LDL.LU R16, [R1+0x18f0] ;  /* 0x0018f00001107983 */ /* 0x000ea80000300800 */
[----:B------:R-:W4:Y:S01]  /*cb7e0*/  LDL.LU R197, [R1+0xcf0] ;  /* 0x000cf00001c57983 */ /* 0x000f220000300800 */
[----:B------:R-:W-:Y:S01]  /*cb7f0*/  ISETP.LT.AND P6, PT, R15, R237, !P6 ;  /* 0x000000ed0f00720c */ /* 0x000fe200077c1270 */
[----:B---3--:R-:W-:-:S04]  /*cb800*/  IMAD.WIDE R234, R0, 0x4, R4 ;  /* 0x0000000400ea7825 */ /* 0x008fc800078e0204 */
[C---:B------:R-:W-:Y:S01]  /*cb810*/  IMAD.WIDE R236, R0.reuse, 0x4, R6 ;  /* 0x0000000400ec7825 */ /* 0x040fe200078e0206 */
[----:B------:R-:W3:Y:S08]  /*cb820*/  LDC R239, c[0x0][0x228] ;  /* 0x00008a00ffef7b82 */ /* 0x000ef00000000800 */
[----:B------:R-:W3:Y:S08]  /*cb830*/  LDC R246, c[0x0][0x228] ;  /* 0x00008a00fff67b82 */ /* 0x000ef00000000800 */
[----:B-1----:R-:W1:Y:S01]  /*cb840*/  LDC R247, c[0x0][0x228] ;  /* 0x00008a00fff77b82 */ /* 0x002e620000000800 */
[----:B------:R-:W-:-:S05]  /*cb850*/  IMAD.WIDE R232, R0, 0x4, R2 ;  /* 0x0000000400e87825 */ /* 0x000fca00078e0202 */
[----:B------:R3:W-:Y:S01]  /*cb860*/  @P3 STG.E desc[UR60][R232.64], R252 ;  /* 0x000000fce8003986 */ /* 0x0007e2000c10193c */
[----:B------:R-:W-:Y:S01]  /*cb870*/  ISETP.LT.AND P3, PT, R13, R244, !P4 ;  /* 0x000000f40d00720c */ /* 0x000fe20006761270 */
[----:B---3--:R-:W-:Y:S02]  /*cb880*/  IMAD.WIDE R232, R0, 0x4, R8 ;  /* 0x0000000400e87825 */ /* 0x008fe400078e0208 */
[----:B------:R-:W3:Y:S04]  /*cb890*/  LDL.LU R252, [R1+0x100] ;  /* 0x0001000001fc7983 */ /* 0x000ee80000300800 */
[----:B--2---:R2:W-:Y:S04]  /*cb8a0*/  @P0 STG.E desc[UR60][R234.64], R16 ;  /* 0x00000010ea000986 */ /* 0x0045e8000c10193c */
[----:B------:R1:W-:Y:S04]  /*cb8b0*/  @P5 STG.E desc[UR60][R236.64], R245 ;  /* 0x000000f5ec005986 */ /* 0x0003e8000c10193c */
[----:B----4-:R4:W-:Y:S01]  /*cb8c0*/  @P6 STG.E desc[UR60][R232.64], R197 ;  /* 0x000000c5e8006986 */ /* 0x0109e2000c10193c */
[----:B--2---:R-:W-:-:S03]  /*cb8d0*/  VIADD R16, R10, 0x82 ;  /* 0x000000820a107836 */ /* 0x004fc60000000000 */
[----:B-1----:R-:W2:Y:S04]  /*cb8e0*/  LDL.LU R236, [R1+0x8f0] ;  /* 0x0008f00001ec7983 */ /* 0x002ea80000300800 */
[----:B------:R-:W3:Y:S04]  /*cb8f0*/  LDL.LU R237, [R1+0x500] ;  /* 0x0005000001ed7983 */ /* 0x000ee80000300800 */
[----:B------:R-:W3:Y:S01]  /*cb900*/  LDL.LU R244, [R1+0x1ce4] ;  /* 0x001ce40001f47983 */ /* 0x000ee20000300800 */
[----:B------:R-:W-:Y:S02]  /*cb910*/  ISETP.LT.AND P0, PT, R11, R238, !P4 ;  /* 0x000000ee0b00720c */ /* 0x000fe40006701270 */
[----:B------:R-:W-:Y:S01]  /*cb920*/  ISETP.GE.AND P6, PT, R16, R199, PT ;  /* 0x000000c71000720c */ /* 0x000fe20003fc6270 */
[----:B------:R-:W1:Y:S01]  /*cb930*/  LDC R238, c[0x0][0x228] ;  /* 0x00008a00ffee7b82 */ /* 0x000e620000000800 */
[----:B------:R-:W2:Y:S07]  /*cb940*/  LDL.LU R199, [R1+0x1100] ;  /* 0x0011000001c77983 */ /* 0x000eae0000300800 */
[----:B------:R-:W1:Y:S01]  /*cb950*/  LDC R245, c[0x0][0x22c] ;  /* 0x00008b00fff57b82 */ /* 0x000e620000000800 */
[----:B------:R-:W-:-:S02]  /*cb960*/  IADD3 R0, R0, R14, RZ ;  /* 0x0000000e00007210 */ /* 0x000fc40007ffe0ff */
[----:B------:R-:W-:Y:S02]  /*cb970*/  ISETP.LT.AND P5, PT, R17, R239, !P4 ;  /* 0x000000ef1100720c */ /* 0x000fe400067a1270 */
[----:B------:R-:W-:Y:S01]  /*cb980*/  ISETP.LT.AND P4, PT, R15, R196, !P4 ;  /* 0x000000c40f00720c */ /* 0x000fe20006781270 */
[----:B------:R-:W-:Y:S02]  /*cb990*/  VIADD R16, R10, 0x83 ;  /* 0x000000830a107836 */ /* 0x000fe40000000000 */
[----:B------:R-:W1:Y:S01]  /*cb9a0*/  LDC R239, c[0x0][0x228] ;  /* 0x00008a00ffef7b82 */ /* 0x000e620000000800 */
[----:B----4-:R-:W-:-:S04]  /*cb9b0*/  IMAD.WIDE R196, R0, 0x4, R2 ;  /* 0x0000000400c47825 */ /* 0x010fc800078e0202 */
[----:B------:R-:W-:-:S04]  /*cb9c0*/  IMAD.WIDE R232, R0, 0x4, R4 ;  /* 0x0000000400e87825 */ /* 0x000fc800078e0204 */
[----:B------:R-:W-:Y:S01]  /*cb9d0*/  IMAD.WIDE R234, R0, 0x4, R6 ;  /* 0x0000000400ea7825 */ /* 0x000fe200078e0206 */
[----:B--2---:R2:W-:Y:S04]  /*cb9e0*/  @P0 STG.E desc[UR60][R196.64], R199 ;  /* 0x000000c7c4000986 */ /* 0x0045e8000c10193c */
[----:B------:R4:W-:Y:S04]  /*cb9f0*/  @P3 STG.E desc[UR60][R232.64], R236 ;  /* 0x000000ece8003986 */ /* 0x0009e8000c10193c */
[----:B---3--:R3:W-:Y:S01]  /*cba00*/  @P5 STG.E desc[UR60][R234.64], R237 ;  /* 0x000000edea005986 */ /* 0x0087e2000c10193c */
[----:B-1----:R-:W-:-:S03]  /*cba10*/  ISETP.LT.AND P5, PT, R17, R238, !P6 ;  /* 0x000000ee1100720c */ /* 0x002fc600077a1270 */
[----:B------:R-:W3:Y:S01]  /*cba20*/  LDL.LU R238, [R1+0x14f4] ;  /* 0x0014f40001ee7983 */ /* 0x000ee20000300800 */
[----:B--2---:R-:W-:Y:S01]  /*cba30*/  IMAD.WIDE R196, R0, 0x4, R8 ;  /* 0x0000000400c47825 */ /* 0x004fe200078e0208 */
[----:B----4-:R-:W1:Y:S08]  /*cba40*/  LDC R236, c[0x0][0x228] ;  /* 0x00008a00ffec7b82 */ /* 0x010e700000000800 */
[----:B------:R-:W2:Y:S01]  /*cba50*/  LDC.64 R232, c[0x0][0x228] ;  /* 0x00008a00ffe87b82 */ /* 0x000ea20000000a00 */
[----:B------:R-:W-:-:S02]  /*cba60*/  ISETP.LT.AND P3, PT, R11, R246, !P6 ;  /* 0x000000f60b00720c */ /* 0x000fc40007761270 */
[----:B------:R-:W-:Y:S01]  /*cba70*/  ISETP.LT.AND P0, PT, R13, R247, !P6 ;  /* 0x000000f70d00720c */ /* 0x000fe20007701270 */
[----:B------:R4:W-:Y:S01]  /*cba80*/  @P4 STG.E desc[UR60][R196.64], R252 ;  /* 0x000000fcc4004986 */ /* 0x0009e2000c10193c */
[----:B------:R-:W-:Y:S02]  /*cba90*/  ISETP.GE.AND P4, PT, R16, R245, PT ;  /* 0x000000f51000720c */ /* 0x000fe40003f86270 */
[----:B------:R-:W-:Y:S01]  /*cbaa0*/  IADD3 R0, R0, R14, RZ ;  /* 0x0000000e00007210 */ /* 0x000fe20007ffe0ff */
[----:B---3--:R-:W3:Y:S08]  /*cbab0*/  LDC R237, c[0x0][0x228] ;  /* 0x00008a00ffed7b82 */ /* 0x008ef00000000800 */
[----:B------:R-:W3:Y:S08]  /*cbac0*/  LDC R247, c[0x0][0x228] ;  /* 0x00008a00fff77b82 */ /* 0x000ef00000000800 */
[----:B------:R-:W3:Y:S01]  /*cbad0*/  LDC R246, c[0x0][0x228] ;  /* 0x00008a00fff67b82 */ /* 0x000ee20000000800 */
[----:B----4-:R-:W4:Y:S04]  /*cbae0*/  LDL.LU R252, [R1+0x504] ;  /* 0x0005040001fc7983 */ /* 0x010f280000300800 */
[----:B------:R-:W2:Y:S04]  /*cbaf0*/  LDL.LU R16, [R1+0x18f4] ;  /* 0x0018f40001107983 */ /* 0x000ea80000300800 */
[----:B------:R-:W3:Y:S01]  /*cbb00*/  LDL.LU R245, [R1+0xcf4] ;  /* 0x000cf40001f57983 */ /* 0x000ee20000300800 */
[----:B------:R-:W-:Y:S01]  /*cbb10*/  ISETP.LT.AND P6, PT, R15, R198, !P6 ;  /* 0x000000c60f00720c */ /* 0x000fe200077c1270 */
[----:B------:R-:W-:-:S04]  /*cbb20*/  IMAD.WIDE R196, R0, 0x4, R2 ;  /* 0x0000000400c47825 */ /* 0x000fc800078e0202 */
[----:B------:R-:W-:-:S04]  /*cbb30*/  IMAD.WIDE R198, R0, 0x4, R4 ;  /* 0x0000000400c67825 */ /* 0x000fc800078e0204 */
[C---:B------:R-:W-:Y:S01]  /*cbb40*/  IMAD.WIDE R234, R0.reuse, 0x4, R6 ;  /* 0x0000000400ea7825 */ /* 0x040fe200078e0206 */
[----:B------:R1:W-:Y:S03]  /*cbb50*/  @P3 STG.E desc[UR60][R196.64], R244 ;  /* 0x000000f4c4003986 */ /* 0x0003e6000c10193c */
[----:B-1----:R-:W-:Y:S01]  /*cbb60*/  IMAD.WIDE R196, R0, 0x4, R8 ;  /* 0x0000000400c47825 */ /* 0x002fe200078e0208 */
[----:B------:R-:W1:Y:S01]  /*cbb70*/  LDC R244, c[0x0][0x228] ;  /* 0x00008a00fff47b82 */ /* 0x000e620000000800 */
[----:B--2---:R2:W-:Y:S04]  /*cbb80*/  @P0 STG.E desc[UR60][R198.64], R16 ;  /* 0x00000010c6000986 */ /* 0x0045e8000c10193c */
[----:B------:R-:W-:Y:S01]  /*cbb90*/  @P5 STG.E desc[UR60][R234.64], R238 ;  /* 0x000000eeea005986 */ /* 0x000fe2000c10193c */
[----:B------:R-:W-:-:S03]  /*cbba0*/  ISETP.LT.AND P5, PT, R17, R236, !P4 ;  /* 0x000000ec1100720c */ /* 0x000fc600067a1270 */
[----:B---3--:R3:W-:Y:S04]  /*cbbb0*/  @P6 STG.E desc[UR60][R196.64], R245 ;  /* 0x000000f5c4006986 */ /* 0x0087e8000c10193c */
[----:B------:R-:W4:Y:S01]  /*cbbc0*/  LDL.LU R236, [R1+0x8f4] ;  /* 0x0008f40001ec7983 */ /* 0x000f220000300800 */
[----:B--2---:R-:W-:Y:S01]  /*cbbd0*/  VIADD R16, R10, 0x84 ;  /* 0x000000840a107836 */ /* 0x004fe20000000000 */
[----:B-1----:R-:W-:Y:S02]  /*cbbe0*/  ISETP.LT.AND P3, PT, R13, R244, !P4 ;  /* 0x000000f40d00720c */ /* 0x002fe40006761270 */
[----:B------:R-:W-:Y:S01]  /*cbbf0*/  ISETP.LT.AND P0, PT, R11, R239, !P4 ;  /* 0x000000ef0b00720c */ /* 0x000fe20006701270 */
[----:B---3--:R-:W2:Y:S01]  /*cbc00*/  LDL.LU R245, [R1+0x1ce8] ;  /* 0x001ce80001f57983 */ /* 0x008ea20000300800 */
[----:B------:R-:W1:Y:S01]  /*cbc10*/  LDC R244, c[0x0][0x22c] ;  /* 0x00008b00fff47b82 */ /* 0x000e620000000800 */
[----:B------:R-:W-:-:S02]  /*cbc20*/  ISETP.GE.AND P6, PT, R16, R233, PT ;  /* 0x000000e91000720c */ /* 0x000fc40003fc6270 */
[----:B------:R-:W-:Y:S01]  /*cbc30*/  IADD3 R0, R0, R14, RZ ;  /* 0x0000000e00007210 */ /* 0x000fe20007ffe0ff */
[----:B------:R-:W3:Y:S04]  /*cbc40*/  LDL.LU R16, [R1+0x1104] ;  /* 0x0011040001107983 */ /* 0x000ee80000300800 */
[----:B------:R-:W2:Y:S01]  /*cbc50*/  LDL.LU R233, [R1+0x104] ;  /* 0x0001040001e97983 */ /* 0x000ea20000300800 */
[----:B------:R-:W-:Y:S01]  /*cbc60*/  ISETP.LT.AND P4, PT, R15, R237, !P4 ;  /* 0x000000ed0f00720c */ /* 0x000fe20006781270 */
[----:B------:R-:W-:-:S04]  /*cbc70*/  IMAD.WIDE R196, R0, 0x4, R2 ;  /* 0x0000000400c47825 */ /* 0x000fc800078e0202 */
[----:B------:R-:W-:-:S04]  /*cbc80*/  IMAD.WIDE R198, R0, 0x4, R4 ;  /* 0x0000000400c67825 */ /* 0x000fc800078e0204 */
[----:B------:R-:W-:Y:S01]  /*cbc90*/  IMAD.WIDE R234, R0, 0x4, R6 ;  /* 0x0000000400ea7825 */ /* 0x000fe200078e0206 */
[----:B------:R-:W1:Y:S08]  /*cbca0*/  LDC R238, c[0x0][0x228] ;  /* 0x00008a00ffee7b82 */ /* 0x000e700000000800 */
[----:B------:R-:W1:Y:S08]  /*cbcb0*/  LDC R239, c[0x0][0x228] ;  /* 0x00008a00ffef7b82 */ /* 0x000e700000000800 */
[----:B------:R-:W1:Y:S01]  /*cbcc0*/  LDC R237, c[0x0][0x228] ;  /* 0x00008a00ffed7b82 */ /* 0x000e620000000800 */
[----:B---3--:R3:W-:Y:S04]  /*cbcd0*/  @P0 STG.E desc[UR60][R196.64], R16 ;  /* 0x00000010c4000986 */ /* 0x0087e8000c10193c */
[----:B----4-:R4:W-:Y:S01]  /*cbce0*/  @P3 STG.E desc[UR60][R198.64], R236 ;  /* 0x000000ecc6003986 */ /* 0x0109e2000c10193c */
[----:B------:R-:W-:-:S02]  /*cbcf0*/  ISETP.LT.AND P0, PT, R13, R247, !P6 ;  /* 0x000000f70d00720c */ /* 0x000fc40007701270 */
[----:B------:R-:W-:Y:S01]  /*cbd00*/  ISETP.LT.AND P3, PT, R11, R246, !P6 ;  /* 0x000000f60b00720c */ /* 0x000fe20007761270 */
[----:B------:R-:W2:Y:S04]  /*cbd10*/  LDL.LU R247, [R1+0xcf8] ;  /* 0x000cf80001f77983 */ /* 0x000ea80000300800 */
[----:B------:R1:W-:Y:S04]  /*cbd20*/  @P5 STG.E desc[UR60][R234.64], R252 ;  /* 0x000000fcea005986 */ /* 0x0003e8000c10193c */
[----:B------:R-:W2:Y:S01]  /*cbd30*/  LDL.LU R246, [R1+0x14f8] ;  /* 0x0014f80001f67983 */ /* 0x000ea20000300800 */
[----:B---3--:R-:W-:-:S02]  /*cbd40*/  VIADD R16, R10, 0x85 ;  /* 0x000000850a107836 */ /* 0x008fc40000000000 */
[----:B----4-:R-:W-:Y:S01]  /*cbd50*/  IMAD.WIDE R198, R0, 0x4, R8 ;  /* 0x0000000400c67825 */ /* 0x010fe200078e0208 */
[----:B------:R-:W3:Y:S08]  /*cbd60*/  LDC.64 R196, c[0x0][0x228] ;  /* 0x00008a00ffc47b82 */ /* 0x000ef00000000a00 */
[----:B------:R-:W4:Y:S01]  /*cbd70*/  LDC R236, c[0x0][0x228] ;  /* 0x00008a00ffec7b82 */ /* 0x000f220000000800 */
[----:B-1----:R-:W3:Y:S04]  /*cbd80*/  LDL.LU R252, [R1+0x1108] ;  /* 0x0011080001fc7983 */ /* 0x002ee80000300800 */
[----:B--2---:R1:W-:Y:S01]  /*cbd90*/  @P4 STG.E desc[UR60][R198.64], R233 ;  /* 0x000000e9c6004986 */ /* 0x0043e2000c10193c */
[----:B------:R-:W-:-:S03]  /*cbda0*/  ISETP.GE.AND P4, PT, R16, R244, PT ;  /* 0x000000f41000720c */ /* 0x000fc60003f86270 */
[----:B------:R-:W2:Y:S01]  /*cbdb0*/  LDL.LU R16, [R1+0x18f8] ;  /* 0x0018f80001107983 */ /* 0x000ea20000300800 */
[----:B------:R-:W-:Y:S02]  /*cbdc0*/  IADD3 R0, R0, R14, RZ ;  /* 0x0000000e00007210 */ /* 0x000fe40007ffe0ff */
[----:B------:R-:W-:Y:S01]  /*cbdd0*/  ISETP.LT.AND P5, PT, R17, R238, !P6 ;  /* 0x000000ee1100720c */ /* 0x000fe200077a1270 */
[----:B------:R-:W3:Y:S02]  /*cbde0*/  LDC R244, c[0x0][0x228] ;  /* 0x00008a00fff47b82 */ /* 0x000ee40000000800 */
[----:B-1----:R-:W-:-:S04]  /*cbdf0*/  IMAD.WIDE R198, R0, 0x4, R2 ;  /* 0x0000000400c67825 */ /* 0x002fc800078e0202 */
[----:B------:R-:W-:Y:S02]  /*cbe00*/  IMAD.WIDE R234, R0, 0x4, R6 ;  /* 0x0000000400ea7825 */ /* 0x000fe400078e0206 */
[----:B------:R-:W1:Y:S01]  /*cbe10*/  LDC R238, c[0x0][0x228] ;  /* 0x00008a00ffee7b82 */ /* 0x000e620000000800 */
[----:B------:R4:W-:Y:S01]  /*cbe20*/  @P3 STG.E desc[UR60][R198.64], R245 ;  /* 0x000000f5c6003986 */ /* 0x0009e2000c10193c */
[----:B------:R-:W-:-:S06]  /*cbe30*/  ISETP.LT.AND P6, PT, R15, R232, !P6 ;  /* 0x000000e80f00720c */ /* 0x000fcc00077c1270 */
[----:B----4-:R-:W4:Y:S01]  /*cbe40*/  LDC R245, c[0x0][0x228] ;  /* 0x00008a00fff57b82 */ /* 0x010f220000000800 */
[----:B------:R-:W-:-:S07]  /*cbe50*/  IMAD.WIDE R232, R0, 0x4, R4 ;  /* 0x0000000400e87825 */ /* 0x000fce00078e0204 */
[----:B------:R-:W1:Y:S01]  /*cbe60*/  LDC.64 R198, c[0x0][0x228] ;  /* 0x00008a00ffc67b82 */ /* 0x000e620000000a00 */
[----:B----4-:R-:W-:Y:S02]  /*cbe70*/  ISETP.LT.AND P3, PT, R13, R245, !P4 ;  /* 0x000000f50d00720c */ /* 0x010fe40006761270 */
[----:B------:R-:W4:Y:S04]  /*cbe80*/  LDL.LU R245, [R1+0x508] ;  /* 0x0005080001f57983 */ /* 0x000f280000300800 */
[----:B--2---:R2:W-:Y:S04]  /*cbe90*/  @P0 STG.E desc[UR60][R232.64], R16 ;  /* 0x00000010e8000986 */ /* 0x0045e8000c10193c */
[----:B------:R1:W-:Y:S01]  /*cbea0*/  @P5 STG.E desc[UR60][R234.64], R246 ;  /* 0x000000f6ea005986 */ /* 0x0003e2000c10193c */
[----:B--2---:R-:W-:-:S04]  /*cbeb0*/  IMAD.WIDE R232, R0, 0x4, R8 ;  /* 0x0000000400e87825 */ /* 0x004fc800078e0208 */
[----:B------:R-:W-:Y:S01]  /*cbec0*/  VIADD R16, R10, 0x86 ;  /* 0x000000860a107836 */ /* 0x000fe20000000000 */
[----:B------:R-:W-:Y:S02]  /*cbed0*/  ISETP.LT.AND P0, PT, R11, R239, !P4 ;  /* 0x000000ef0b00720c */ /* 0x000fe40006701270 */
[----:B------:R-:W-:Y:S02]  /*cbee0*/  IADD3 R0, R0, R14, RZ ;  /* 0x0000000e00007210 */ /* 0x000fe40007ffe0ff */
[----:B------:R-:W-:Y:S01]  /*cbef0*/  ISETP.LT.AND P5, PT, R17, R236, !P4 ;  /* 0x000000ec1100720c */ /* 0x000fe200067a1270 */
[----:B------:R2:W-:Y:S01]  /*cbf00*/  @P6 STG.E desc[UR60][R232.64], R247 ;  /* 0x000000f7e8006986 */ /* 0x0005e2000c10193c */
[----:B---3--:R-:W-:-:S03]  /*cbf10*/  ISETP.GE.AND P6, PT, R16, R197, PT ;  /* 0x000000c51000720c */ /* 0x008fc60003fc6270 */
[----:B------:R-:W3:Y:S04]  /*cbf20*/  LDL.LU R16, [R1+0x8f8] ;  /* 0x0008f80001107983 */ /* 0x000ee80000300800 */
[----:B------:R-:W4:Y:S01]  /*cbf30*/  LDL.LU R197, [R1+0x108] ;  /* 0x0001080001c57983 */ /* 0x000f220000300800 */
[----:B------:R-:W-:Y:S01]  /*cbf40*/  ISETP.LT.AND P4, PT, R15, R237, !P4 ;  /* 0x000000ed0f00720c */ /* 0x000fe20006781270 */
[----:B-1----:R-:W-:-:S04]  /*cbf50*/  IMAD.WIDE R234, R0, 0x4, R4 ;  /* 0x0000000400ea7825 */ /* 0x002fc800078e0204 */
[C---:B------:R-:W-:Y:S01]  /*cbf60*/  IMAD.WIDE R236, R0.reuse, 0x4, R6 ;  /* 0x0000000400ec7825 */ /* 0x040fe200078e0206 */
[----:B------:R-:W1:Y:S08]  /*cbf70*/  LDC R239, c[0x0][0x228] ;  /* 0x00008a00ffef7b82 */ /* 0x000e700000000800 */
[----:B------:R-:W1:Y:S08]  /*cbf80*/  LDC R246, c[0x0][0x228] ;  /* 0x00008a00fff67b82 */ /* 0x000e700000000800 */
[----:B--2---:R-:W2:Y:S01]  /*cbf90*/  LDC R247, c[0x0][0x228] ;  /* 0x00008a00fff77b82 */ /* 0x004ea20000000800 */
[----:B------:R-:W-:-:S05]  /*cbfa0*/  IMAD.WIDE R232, R0, 0x4, R2 ;  /* 0x0000000400e87825 */ /* 0x000fca00078e0202 */
[----:B------:R1:W-:Y:S01]  /*cbfb0*/  @P0 STG.E desc[UR60][R232.64], R252 ;  /* 0x000000fce8000986 */ /* 0x0003e2000c10193c */
[----:B------:R-:W-:Y:S01]  /*cbfc0*/  ISETP.LT.AND P0, PT, R13, R244, !P6 ;  /* 0x000000f40d00720c */ /* 0x000fe20007701270 */
[----:B-1----:R-:W-:Y:S02]  /*cbfd0*/  IMAD.WIDE R232, R0, 0x4, R8 ;  /* 0x0000000400e87825 */ /* 0x002fe400078e0208 */
[----:B------:R-:W2:Y:S04]  /*cbfe0*/  LDL.LU R252, [R1+0xcfc] ;  /* 0x000cfc0001fc7983 */ /* 0x000ea80000300800 */
[----:B---3--:R1:W-:Y:S04]  /*cbff0*/  @P3 STG.E desc[UR60][R234.64], R16 ;  /* 0x00000010ea003986 */ /* 0x0083e8000c10193c */
[----:B----4-:R3:W-:Y:S04]  /*cc000*/  @P5 STG.E desc[UR60][R236.64], R245 ;  /* 0x000000f5ec005986 */ /* 0x0107e8000c10193c */
[----:B------:R4:W-:Y:S01]  /*cc010*/  @P4 STG.E desc[UR60][R232.64], R197 ;  /* 0x000000c5e8004986 */ /* 0x0009e2000c10193c */
[----:B-1----:R-:W-:-:S03]  /*cc020*/  VIADD R16, R10, 0x87 ;  /* 0x000000870a107836 */ /* 0x002fc60000000000 */
[----:B---3--:R-:W3:Y:S04]  /*cc030*/  LDL.LU R236, [R1+0x18fc] ;  /* 0x0018fc0001ec7983 */ /* 0x008ee80000300800 */
[----:B------:R-:W2:Y:S04]  /*cc040*/  LDL.LU R237, [R1+0x14fc] ;  /* 0x0014fc0001ed7983 */ /* 0x000ea80000300800 */
[----:B------:R-:W2:Y:S01]  /*cc050*/  LDL.LU R244, [R1+0x110c] ;  /* 0x00110c0001f47983 */ /* 0x000ea20000300800 */
[----:B------:R-:W-:Y:S02]  /*cc060*/  ISETP.LT.AND P3, PT, R11, R238, !P6 ;  /* 0x000000ee0b00720c */ /* 0x000fe40007761270 */
[----:B------:R-:W-:Y:S01]  /*cc070*/  ISETP.GE.AND P4, PT, R16, R199, PT ;  /* 0x000000c71000720c */ /* 0x000fe20003f86270 */
[----:B------:R-:W1:Y:S01]  /*cc080*/  LDC R238, c[0x0][0x228] ;  /* 0x00008a00ffee7b82 */ /* 0x000e620000000800 */
[----:B------:R-:W3:Y:S07]  /*cc090*/  LDL.LU R199, [R1+0x1cec] ;  /* 0x001cec0001c77983 */ /* 0x000eee0000300800 */
        /* <DEDUP_REMOVED lines=9> */
[----:B---3--:R3:W-:Y:S04]  /*cc130*/  @P3 STG.E desc[UR60][R196.64], R199 ;  /* 0x000000c7c4003986 */ /* 0x0087e8000c10193c */
[----:B------:R4:W-:Y:S04]  /*cc140*/  @P0 STG.E desc[UR60][R232.64], R236 ;  /* 0x000000ece8000986 */ /* 0x0009e8000c10193c */
[----:B--2---:R2:W-:Y:S01]  /*cc150*/  @P5 STG.E desc[UR60][R234.64], R237 ;  /* 0x000000edea005986 */ /* 0x0045e2000c10193c */
[----:B-1----:R-:W-:-:S03]  /*cc160*/  ISETP.LT.AND P5, PT, R17, R238, !P4 ;  /* 0x000000ee1100720c */ /* 0x002fc600067a1270 */
[----:B------:R-:W2:Y:S01]  /*cc170*/  LDL.LU R238, [R1+0x50c] ;  /* 0x00050c0001ee7983 */ /* 0x000ea20000300800 */
[----:B---3--:R-:W1:Y:S01]  /*cc180*/  LDC.64 R196, c[0x0][0x228] ;  /* 0x00008a00ffc47b82 */ /* 0x008e620000000a00 */
[----:B----4-:R-:W-:-:S07]  /*cc190*/  IMAD.WIDE R232, R0, 0x4, R8 ;  /* 0x0000000400e87825 */ /* 0x010fce00078e0208 */
[----:B------:R-:W3:Y:S01]  /*cc1a0*/  LDC R236, c[0x0][0x228] ;  /* 0x00008a00ffec7b82 */ /* 0x000ee20000000800 */
[----:B------:R-:W-:Y:S02]  /*cc1b0*/  ISETP.LT.AND P0, PT, R11, R246, !P4 ;  /* 0x000000f60b00720c */ /* 0x000fe40006701270 */
[----:B------:R-:W-:-:S05]  /*cc1c0*/  ISETP.LT.AND P3, PT, R13, R247, !P4 ;  /* 0x000000f70d00720c */ /* 0x000fca0006761270 */
[----:B--2---:R-:W2:Y:S01]  /*cc1d0*/  LDC R237, c[0x0][0x228] ;  /* 0x00008a00ffed7b82 */ /* 0x004ea20000000800 */
[----:B------:R4:W-:Y:S01]  /*cc1e0*/  @P6 STG.E desc[UR60][R232.64], R252 ;  /* 0x000000fce8006986 */ /* 0x0009e2000c10193c */
[----:B------:R-:W-:Y:S02]  /*cc1f0*/  ISETP.GE.AND P6, PT, R16, R245, PT ;  /* 0x000000f51000720c */ /* 0x000fe40003fc6270 */
[----:B------:R-:W-:-:S04]  /*cc200*/  IADD3 R0, R0, R14, RZ ;  /* 0x0000000e00007210 */ /* 0x000fc80007ffe0ff */
[----:B------:R-:W2:Y:S08]  /*cc210*/  LDC R247, c[0x0][0x228] ;  /* 0x00008a00fff77b82 */ /* 0x000eb00000000800 */
[----:B------:R-:W2:Y:S01]  /*cc220*/  LDC R246, c[0x0][0x228] ;  /* 0x00008a00fff67b82 */ /* 0x000ea20000000800 */
[----:B----4-:R-:W4:Y:S04]  /*cc230*/  LDL.LU R252, [R1+0x1500] ;  /* 0x0015000001fc7983 */ /* 0x010f280000300800 */
[----:B------:R-:W3:Y:S04]  /*cc240*/  LDL.LU R16, [R1+0x8fc] ;  /* 0x0008fc0001107983 */ /* 0x000ee80000300800 */
[----:B------:R-:W2:Y:S01]  /*cc250*/  LDL.LU R245, [R1+0x10c] ;  /* 0x00010c0001f57983 */ /* 0x000ea20000300800 */
        /* <DEDUP_REMOVED lines=10> */
[----:B--2---:R2:W-:Y:S04]  /*cc300*/  @P4 STG.E desc[UR60][R198.64], R245 ;  /* 0x000000f5c6004986 */ /* 0x0045e8000c10193c */
[----:B------:R-:W4:Y:S01]  /*cc310*/  LDL.LU R236, [R1+0x1900] ;  /* 0x0019000001ec7983 */ /* 0x000f220000300800 */
[----:B---3--:R-:W-:Y:S01]  /*cc320*/  VIADD R16, R10, 0x89 ;  /* 0x000000890a107836 */ /* 0x008fe20000000000 */
[----:B-1----:R-:W-:Y:S02]  /*cc330*/  ISETP.LT.AND P0, PT, R13, R244, !P6 ;  /* 0x000000f40d00720c */ /* 0x002fe40007701270 */
[----:B------:R-:W-:Y:S01]  /*cc340*/  ISETP.LT.AND P3, PT, R11, R239, !P6 ;  /* 0x000000ef0b00720c */ /* 0x000fe20007761270 */
[----:B--2---:R-:W2:Y:S01]  /*cc350*/  LDL.LU R245, [R1+0x1110] ;  /* 0x0011100001f57983 */ /* 0x004ea20000300800 */
        /* <DEDUP_REMOVED lines=28> */
[----:B------:R-:W-:Y:S02]  /*cc520*/  ISETP.LT.AND P5, PT, R17, R238, !P4 ;  /* 0x000000ee1100720c */ /* 0x000fe400067a1270 */
[----:B------:R-:W-:Y:S01]  /*cc530*/  ISETP.LT.AND P4, PT, R15, R196, !P4 ;  /* 0x000000c40f00720c */ /* 0x000fe20006781270 */
[----:B------:R-:W3:Y:S08]  /*cc540*/  LDC R244, c[0x0][0x228] ;  /* 0x00008a00fff47b82 */ /* 0x000ef00000000800 */
[----:B------:R-:W3:Y:S01]  /*cc550*/  LDC R238, c[0x0][0x228] ;  /* 0x00008a00ffee7b82 */ /* 0x000ee20000000800 */
[----:B-1----:R-:W-:-:S05]  /*cc560*/  IMAD.WIDE R196, R0, 0x4, R2 ;  /* 0x0000000400c47825 */ /* 0x002fca00078e0202 */
[----:B------:R1:W-:Y:S02]  /*cc570*/  @P0 STG.E desc[UR60][R196.64], R245 ;  /* 0x000000f5c4000986 */ /* 0x0003e4000c10193c */
[----:B-1----:R-:W1:Y:S01]  /*cc580*/  LDC R245, c[0x0][0x228] ;  /* 0x00008a00fff57b82 */ /* 0x002e620000000800 */
[----:B------:R-:W-:-:S04]  /*cc590*/  IMAD.WIDE R232, R0, 0x4, R4 ;  /* 0x0000000400e87825 */ /* 0x000fc800078e0204 */
[----:B------:R-:W-:-:S03]  /*cc5a0*/  IMAD.WIDE R234, R0, 0x4, R6 ;  /* 0x0000000400ea7825 */ /* 0x000fc600078e0206 */
[----:B------:R-:W3:Y:S01]  /*cc5b0*/  LDC.64 R196, c[0x0][0x228] ;  /* 0x00008a00ffc47b82 */ /* 0x000ee20000000a00 */
[----:B-1----:R-:W-:Y:S02]  /*cc5c0*/  ISETP.LT.AND P0, PT, R13, R245, !P6 ;  /* 0x000000f50d00720c */ /* 0x002fe40007701270 */
[----:B------:R-:W3:Y:S04]  /*cc5d0*/  LDL.LU R245, [R1+0x1504] ;  /* 0x0015040001f57983 */ /* 0x000ee80000300800 */
[----:B--2---:R1:W-:Y:S04]  /*cc5e0*/  @P3 STG.E desc[UR60][R232.64], R16 ;  /* 0x00000010e8003986 */ /* 0x0043e8000c10193c */
[----:B------:R2:W-:Y:S01]  /*cc5f0*/  @P5 STG.E desc[UR60][R234.64], R246 ;  /* 0x000000f6ea005986 */ /* 0x0005e2000c10193c */
[----:B-1----:R-:W-:-:S04]  /*cc600*/  IMAD.WIDE R232, R0, 0x4, R8 ;  /* 0x0000000400e87825 */ /* 0x002fc800078e0208 */
[----:B------:R-:W-:Y:S01]  /*cc610*/  VIADD R16, R10, 0x8b ;  /* 0x0000008b0a107836 */ /* 0x000fe20000000000 */
[----:B------:R-:W-:Y:S02]  /*cc620*/  ISETP.LT.AND P3, PT, R11, R239, !P6 ;  /* 0x000000ef0b00720c */ /* 0x000fe40007761270 */
[----:B------:R-:W-:Y:S02]  /*cc630*/  IADD3 R0, R0, R14, RZ ;  /* 0x0000000e00007210 */ /* 0x000fe40007ffe0ff */
[----:B----4-:R-:W-:Y:S01]  /*cc640*/  ISETP.LT.AND P5, PT, R17, R236, !P6 ;  /* 0x000000ec1100720c */ /* 0x010fe200077a1270 */
[----:B------:R1:W-:Y:S01]  /*cc650*/  @P4 STG.E desc[UR60][R232.64], R247 ;  /* 0x000000f7e8004986 */ /* 0x0003e2000c10193c */
[----:B---3--:R-:W-:-:S03]  /*cc660*/  ISETP.GE.AND P4, PT, R16, R199, PT ;  /* 0x000000c71000720c */ /* 0x008fc60003f86270 */
[----:B------:R-:W3:Y:S04]  /*cc670*/  LDL.LU R16, [R1+0x1904] ;  /* 0x0019040001107983 */ /* 0x000ee80000300800 */
[----:B------:R-:W4:Y:S01]  /*cc680*/  LDL.LU R199, [R1+0xd04] ;  /* 0x000d040001c77983 */ /* 0x000f220000300800 */
[----:B------:R-:W-:Y:S01]  /*cc690*/  ISETP.LT.AND P6, PT, R15, R237, !P6 ;  /* 0x000000ed0f00720c */ /* 0x000fe200077c1270 */
[----:B--2---:R-:W-:-:S04]  /*cc6a0*/  IMAD.WIDE R234, R0, 0x4, R4 ;  /* 0x0000000400ea7825 */ /* 0x004fc800078e0204 */
[C---:B------:R-:W-:Y:S01]  /*cc6b0*/  IMAD.WIDE R236, R0.reuse, 0x4, R6 ;  /* 0x0000000400ec7825 */ /* 0x040fe200078e0206 */
[----:B------:R-:W2:Y:S08]  /*cc6c0*/  LDC R239, c[0x0][0x228] ;  /* 0x00008a00ffef7b82 */ /* 0x000eb00000000800 */
[----:B------:R-:W2:Y:S08]  /*cc6d0*/  LDC R246, c[0x0][0x228] ;  /* 0x00008a00fff67b82 */ /* 0x000eb00000000800 */
[----:B-1----:R-:W1:Y:S01]  /*cc6e0*/  LDC R247, c[0x0][0x228] ;  /* 0x00008a00fff77b82 */ /* 0x002e620000000800 */
[----:B------:R-:W-:-:S05]  /*cc6f0*/  IMAD.WIDE R232, R0, 0x4, R2 ;  /* 0x0000000400e87825 */ /* 0x000fca00078e0202 */
[----:B------:R2:W-:Y:S01]  /*cc700*/  @P3 STG.E desc[UR60][R232.64], R252 ;  /* 0x000000fce8003986 */ /* 0x0005e2000c10193c */
[----:B------:R-:W-:Y:S01]  /*cc710*/  ISETP.LT.AND P3, PT, R13, R244, !P4 ;  /* 0x000000f40d00720c */ /* 0x000fe20006761270 */
[----:B--2---:R-:W-:Y:S02]  /*cc720*/  IMAD.WIDE R232, R0, 0x4, R8 ;  /* 0x0000000400e87825 */ /* 0x004fe400078e0208 */
[----:B------:R-:W2:Y:S04]  /*cc730*/  LDL.LU R252, [R1+0x114] ;  /* 0x0001140001fc7983 */ /* 0x000ea80000300800 */
[----:B---3--:R3:W-:Y:S04]  /*cc740*/  @P0 STG.E desc[UR60][R234.64], R16 ;  /* 0x00000010ea000986 */ /* 0x0087e8000c10193c */
[----:B------:R1:W-:Y:S04]  /*cc750*/  @P5 STG.E desc[UR60][R236.64], R245 ;  /* 0x000000f5ec005986 */ /* 0x0003e8000c10193c */
[----:B----4-:R4:W-:Y:S01]  /*cc760*/  @P6 STG.E desc[UR60][R232.64], R199 ;  /* 0x000000c7e8006986 */ /* 0x0109e2000c10193c */
[----:B---3--:R-:W-:-:S03]  /*cc770*/  VIADD R16, R10, 0x8c ;  /* 0x0000008c0a107836 */ /* 0x008fc60000000000 */
[----:B-1----:R-:W3:Y:S04]  /*cc780*/  LDL.LU R236, [R1+0x904] ;  /* 0x0009040001ec7983 */ /* 0x002ee80000300800 */
        /* <DEDUP_REMOVED lines=60> */
[----:B------:R-:W1:Y:S01]  /*ccb50*/  LDC R239, c[0x0][0x228] ;  /* 0x00008a00ffef7b82 */ /* 0x000e620000000800 */
[----:B---3--:R3:W-:Y:S01]  /*ccb60*/  @P0 STG.E desc[UR60][R196.64], R16 ;  /* 0x00000010c4000986 */ /* 0x0087e2000c10193c */
[----:B------:R-:W-:-:S03]  /*ccb70*/  ISETP.LT.AND P0, PT, R13, R247, !P6 ;  /* 0x000000f70d00720c */ /* 0x000fc60007701270 */
[----:B----4-:R4:W-:Y:S04]  /*ccb80*/  @P3 STG.E desc[UR60][R232.64], R236 ;  /* 0x000000ece8003986 */ /* 0x0109e8000c10193c */
[----:B------:R-:W2:Y:S01]  /*ccb90*/  LDL.LU R247, [R1+0xd0c] ;  /* 0x000d0c0001f77983 */ /* 0x000ea20000300800 */
[----:B------:R-:W-:-:S03]  /*ccba0*/  ISETP.LT.AND P3, PT, R11, R246, !P6 ;  /* 0x000000f60b00720c */ /* 0x000fc60007761270 */
[----:B------:R1:W-:Y:S04]  /*ccbb0*/  @P5 STG.E desc[UR60][R234.64], R252 ;  /* 0x000000fcea005986 */ /* 0x0003e8000c10193c */
[----:B------:R-:W2:Y:S01]  /*ccbc0*/  LDL.LU R246, [R1+0x150c] ;  /* 0x00150c0001f67983 */ /* 0x000ea20000300800 */
[----:B---3--:R-:W-:-:S04]  /*ccbd0*/  IMAD.WIDE R196, R0, 0x4, R8 ;  /* 0x0000000400c47825 */ /* 0x008fc800078e0208 */
[----:B------:R-:W-:Y:S01]  /*ccbe0*/  VIADD R16, R10, 0x8f ;  /* 0x0000008f0a107836 */ /* 0x000fe20000000000 */
[----:B----4-:R-:W3:Y:S08]  /*ccbf0*/  LDC.64 R236, c[0x0][0x228] ;  /* 0x00008a00ffec7b82 */ /* 0x010ef00000000a00 */
[----:B-1----:R-:W1:Y:S08]  /*ccc00*/  LDC R234, c[0x0][0x228] ;  /* 0x00008a00ffea7b82 */ /* 0x002e700000000800 */
[----:B------:R-:W4:Y:S01]  /*ccc10*/  LDC R235, c[0x0][0x228] ;  /* 0x00008a00ffeb7b82 */ /* 0x000f220000000800 */
[----:B--2---:R2:W-:Y:S04]  /*ccc20*/  @P4 STG.E desc[UR60][R196.64], R199 ;  /* 0x000000c7c4004986 */ /* 0x0045e8000c10193c */
[----:B------:R-:W4:Y:S01]  /*ccc30*/  LDL.LU R252, [R1+0x111c] ;  /* 0x00111c0001fc7983 */ /* 0x000f220000300800 */
[----:B------:R-:W-:-:S03]  /*ccc40*/  ISETP.GE.AND P4, PT, R16, R244, PT ;  /* 0x000000f41000720c */ /* 0x000fc60003f86270 */
[----:B------:R-:W3:Y:S01]  /*ccc50*/  LDL.LU R16, [R1+0x190c] ;  /* 0x00190c0001107983 */ /* 0x000ee20000300800 */
[----:B------:R-:W-:Y:S01]  /*ccc60*/  IADD3 R0, R0, R14, RZ ;  /* 0x0000000e00007210 */ /* 0x000fe20007ffe0ff */
[----:B------:R-:W4:Y:S04]  /*ccc70*/  LDC R244, c[0x0][0x228] ;  /* 0x00008a00fff47b82 */ /* 0x000f280000000800 */
[----:B--2---:R-:W-:-:S05]  /*ccc80*/  IMAD.WIDE R196, R0, 0x4, R2 ;  /* 0x0000000400c47825 */ /* 0x004fca00078e0202 */
[----:B------:R2:W-:Y:S01]  /*ccc90*/  @P3 STG.E desc[UR60][R196.64], R245 ;  /* 0x000000f5c4003986 */ /* 0x0005e2000c10193c */
[----:B------:R-:W-:Y:S02]  /*ccca0*/  ISETP.LT.AND P5, PT, R17, R238, !P6 ;  /* 0x000000ee1100720c */ /* 0x000fe400077a1270 */
[----:B------:R-:W-:Y:S01]  /*cccb0*/  ISETP.LT.AND P6, PT, R15, R198, !P6 ;  /* 0x000000c60f00720c */ /* 0x000fe200077c1270 */
[----:B--2---:R-:W2:Y:S01]  /*cccc0*/  LDC R245, c[0x0][0x228] ;  /* 0x00008a00fff57b82 */ /* 0x004ea20000000800 */
[----:B------:R-:W-:-:S04]  /*cccd0*/  IMAD.WIDE R198, R0, 0x4, R4 ;  /* 0x0000000400c67825 */ /* 0x000fc800078e0204 */
[----:B------:R-:W-:-:S03]  /*ccce0*/  IMAD.WIDE R232, R0, 0x4, R6 ;  /* 0x0000000400e87825 */ /* 0x000fc600078e0206 */
[----:B------:R-:W4:Y:S08]  /*cccf0*/  LDC.64 R196, c[0x0][0x228] ;  /* 0x00008a00ffc47b82 */ /* 0x000f300000000a00 */
[----:B------:R-:W4:Y:S01]  /*ccd00*/  LDC R238, c[0x0][0x228] ;  /* 0x00008a00ffee7b82 */ /* 0x000f220000000800 */
[----:B--2---:R-:W-:Y:S02]  /*ccd10*/  ISETP.LT.AND P3, PT, R13, R245, !P4 ;  /* 0x000000f50d00720c */ /* 0x004fe40006761270 */
[----:B------:R-:W2:Y:S04]  /*ccd20*/  LDL.LU R245, [R1+0x51c] ;  /* 0x00051c0001f57983 */ /* 0x000ea80000300800 */
[----:B---3--:R3:W-:Y:S01]  /*ccd30*/  @P0 STG.E desc[UR60][R198.64], R16 ;  /* 0x00000010c6000986 */ /* 0x0087e2000c10193c */
[----:B------:R-:W-:-:S03]  /*ccd40*/  ISETP.LT.AND P0, PT, R11, R239, !P4 ;  /* 0x000000ef0b00720c */ /* 0x000fc60006701270 */
[----:B------:R1:W-:Y:S01]  /*ccd50*/  @P5 STG.E desc[UR60][R232.64], R246 ;  /* 0x000000f6e8005986 */ /* 0x0003e2000c10193c */
[C---:B---3--:R-:W-:Y:S01]  /*ccd60*/  IMAD.WIDE R198, R0.reuse, 0x4, R8 ;  /* 0x0000000400c67825 */ /* 0x048fe200078e0208 */
[----:B------:R-:W-:-:S03]  /*ccd70*/  IADD3 R0, R0, R14, RZ ;  /* 0x0000000e00007210 */ /* 0x000fc60007ffe0ff */
[----:B------:R-:W-:Y:S01]  /*ccd80*/  VIADD R16, R10, 0x90 ;  /* 0x000000900a107836 */ /* 0x000fe20000000000 */
[----:B------:R-:W3:Y:S08]  /*ccd90*/  LDC R239, c[0x0][0x228] ;  /* 0x00008a00ffef7b82 */ /* 0x000ef00000000800 */
[----:B-1----:R-:W1:Y:S01]  /*ccda0*/  LDC R246, c[0x0][0x228] ;  /* 0x00008a00fff67b82 */ /* 0x002e620000000800 */
[----:B------:R4:W-:Y:S01]  /*ccdb0*/  @P6 STG.E desc[UR60][R198.64], R247 ;  /* 0x000000f7c6006986 */ /* 0x0009e2000c10193c */
[----:B------:R-:W-:-:S02]  /*ccdc0*/  ISETP.GE.AND P6, PT, R16, R237, PT ;  /* 0x000000ed1000720c */ /* 0x000fc40003fc6270 */
[----:B------:R-:W-:Y:S01]  /*ccdd0*/  ISETP.LT.AND P5, PT, R17, R234, !P4 ;  /* 0x000000ea1100720c */ /* 0x000fe200067a1270 */
[C---:B----4-:R-:W-:Y:S01]  /*ccde0*/  IMAD.WIDE R198, R0.reuse, 0x4, R2 ;  /* 0x0000000400c67825 */ /* 0x050fe200078e0202 */
[----:B------:R-:W4:Y:S04]  /*ccdf0*/  LDL.LU R247, [R1+0x1510] ;  /* 0x0015100001f77983 */ /* 0x000f280000300800 */
[----:B------:R-:W3:Y:S01]  /*cce00*/  LDL.LU R16, [R1+0x90c] ;  /* 0x00090c0001107983 */ /* 0x000ee20000300800 */
[----:B------:R-:W-:Y:S01]  /*cce10*/  IMAD.WIDE R232, R0, 0x4, R4 ;  /* 0x0000000400e87825 */ /* 0x000fe200078e0204 */
[----:B------:R-:W1:Y:S02]  /*cce20*/  LDC R237, c[0x0][0x228] ;  /* 0x00008a00ffed7b82 */ /* 0x000e640000000800 */
[----:B------:R2:W-:Y:S01]  /*cce30*/  @P0 STG.E desc[UR60][R198.64], R252 ;  /* 0x000000fcc6000986 */ /* 0x0005e2000c10193c */
[----:B------:R-:W-:-:S03]  /*cce40*/  ISETP.LT.AND P0, PT, R13, R244, !P6 ;  /* 0x000000f40d00720c */ /* 0x000fc60007701270 */
[----:B--2---:R-:W2:Y:S04]  /*cce50*/  LDL.LU R252, [R1+0xd10] ;  /* 0x000d100001fc7983 */ /* 0x004ea80000300800 */
[----:B------:R-:W4:Y:S01]  /*cce60*/  LDL.LU R244, [R1+0x11c] ;  /* 0x00011c0001f47983 */ /* 0x000f220000300800 */
[----:B------:R-:W-:Y:S01]  /*cce70*/  ISETP.LT.AND P4, PT, R15, R235, !P4 ;  /* 0x000000eb0f00720c */ /* 0x000fe20006781270 */
[----:B------:R-:W-:-:S04]  /*cce80*/  IMAD.WIDE R234, R0, 0x4, R6 ;  /* 0x0000000400ea7825 */ /* 0x000fc800078e0206 */
[----:B------:R-:W-:Y:S01]  /*cce90*/  IMAD.WIDE R198, R0, 0x4, R8 ;  /* 0x0000000400c67825 */ /* 0x000fe200078e0208 */
[----:B---3--:R3:W-:Y:S04]  /*ccea0*/  @P3 STG.E desc[UR60][R232.64], R16 ;  /* 0x00000010e8003986 */ /* 0x0087e8000c10193c */
[----:B------:R1:W-:Y:S01]  /*cceb0*/  @P5 STG.E desc[UR60][R234.64], R245 ;  /* 0x000000f5ea005986 */ /* 0x0003e2000c10193c */
[----:B---3--:R-:W-:Y:S01]  /*ccec0*/  VIADD R16, R10, 0x91 ;  /* 0x000000910a107836 */ /* 0x008fe20000000000 */
[----:B------:R-:W-:Y:S01]  /*cced0*/  ISETP.LT.AND P3, PT, R11, R238, !P6 ;  /* 0x000000ee0b00720c */ /* 0x000fe20007761270 */
[----:B-1----:R-:W1:Y:S08]  /*ccee0*/  LDC R245, c[0x0][0x22c] ;  /* 0x00008b00fff57b82 */ /* 0x002e700000000800 */
[----:B------:R-:W3:Y:S01]  /*ccef0*/  LDC R238, c[0x0][0x228] ;  /* 0x00008a00ffee7b82 */ /* 0x000ee20000000800 */
[----:B----4-:R4:W-:Y:S01]  /*ccf00*/  @P4 STG.E desc[UR60][R198.64], R244 ;  /* 0x000000f4c6004986 */ /* 0x0109e2000c10193c */
[----:B------:R-:W-:-:S03]  /*ccf10*/  ISETP.GE.AND P4, PT, R16, R197, PT ;  /* 0x000000c51000720c */ /* 0x000fc60003f86270 */
[----:B----4-:R-:W4:Y:S04]  /*ccf20*/  LDL.LU R244, [R1+0x1120] ;  /* 0x0011200001f47983 */ /* 0x010f280000300800 */
[----:B------:R-:W2:Y:S04]  /*ccf30*/  LDL.LU R16, [R1+0x1d00] ;  /* 0x001d000001107983 */ /* 0x000ea80000300800 */
[----:B------:R-:W3:Y:S01]  /*ccf40*/  LDL.LU R197, [R1+0x1910] ;  /* 0x0019100001c57983 */ /* 0x000ee20000300800 */
[----:B------:R-:W-:Y:S02]  /*ccf50*/  IADD3 R0, R0, R14, RZ ;  /* 0x0000000e00007210 */ /* 0x000fe40007ffe0ff */
[----:B------:R-:W-:-:S02]  /*ccf60*/  ISETP.LT.AND P5, PT, R17, R239, !P6 ;  /* 0x000000ef1100720c */ /* 0x000fc400077a1270 */
[----:B------:R-:W-:Y:S01]  /*ccf70*/  ISETP.LT.AND P6, PT, R15, R236, !P6 ;  /* 0x000000ec0f00720c */ /* 0x000fe200077c1270 */
[----:B------:R-:W4:Y:S08]  /*ccf80*/  LDC R239, c[0x0][0x228] ;  /* 0x00008a00ffef7b82 */ /* 0x000f300000000800 */
[----:B------:R-:W4:Y:S01]  /*ccf90*/  LDC R236, c[0x0][0x228] ;  /* 0x00008a00ffec7b82 */ /* 0x000f220000000800 */
[----:B------:R-:W-:-:S04]  /*ccfa0*/  IMAD.WIDE R198, R0, 0x4, R2 ;  /* 0x0000000400c67825 */ /* 0x000fc800078e0202 */
[----:B------:R-:W-:-:S04]  /*ccfb0*/  IMAD.WIDE R232, R0, 0x4, R4 ;  /* 0x0000000400e87825 */ /* 0x000fc800078e0204 */
[----:B------:R-:W-:Y:S01]  /*ccfc0*/  IMAD.WIDE R234, R0, 0x4, R6 ;  /* 0x0000000400ea7825 */ /* 0x000fe200078e0206 */
[----:B--2---:R2:W-:Y:S04]  /*ccfd0*/  @P3 STG.E desc[UR60][R198.64], R16 ;  /* 0x00000010c6003986 */ /* 0x0045e8000c10193c */
[----:B---3--:R3:W-:Y:S04]  /*ccfe0*/  @P0 STG.E desc[UR60][R232.64], R197 ;  /* 0x000000c5e8000986 */ /* 0x0087e8000c10193c */
[----:B------:R1:W-:Y:S01]  /*ccff0*/  @P5 STG.E desc[UR60][R234.64], R247 ;  /* 0x000000f7ea005986 */ /* 0x0003e2000c10193c */
[----:B------:R-:W-:-:S03]  /*cd000*/  ISETP.LT.AND P5, PT, R17, R238, !P4 ;  /* 0x000000ee1100720c */ /* 0x000fc600067a1270 */
[----:B------:R-:W4:Y:S01]  /*cd010*/  LDL.LU R238, [R1+0x520] ;  /* 0x0005200001ee7983 */ /* 0x000f220000300800 */
[----:B--2---:R-:W-:Y:S02]  /*cd020*/  VIADD R16, R10, 0x92 ;  /* 0x000000920a107836 */ /* 0x004fe40000000000 */
[----:B---3--:R-:W-:Y:S01]  /*cd030*/  IMAD.WIDE R232, R0, 0x4, R8 ;  /* 0x0000000400e87825 */ /* 0x008fe200078e0208 */
[----:B------:R-:W2:Y:S01]  /*cd040*/  LDC.64 R198, c[0x0][0x228] ;  /* 0x00008a00ffc67b82 */ /* 0x000ea20000000a00 */
[----:B------:R-:W-:Y:S02]  /*cd050*/  ISETP.LT.AND P0, PT, R11, R237, !P4 ;  /* 0x000000ed0b00720c */ /* 0x000fe40006701270 */
[----:B------:R-:W-:-:S05]  /*cd060*/  ISETP.LT.AND P3, PT, R13, R246, !P4 ;  /* 0x000000f60d00720c */ /* 0x000fca0006761270 */
[----:B-1----:R-:W1:Y:S01]  /*cd070*/  LDC R247, c[0x0][0x228] ;  /* 0x00008a00fff77b82 */ /* 0x002e620000000800 */
[----:B------:R3:W-:Y:S01]  /*cd080*/  @P6 STG.E desc[UR60][R232.64], R252 ;  /* 0x000000fce8006986 */ /* 0x0007e2000c10193c */
[----:B------:R-:W-:Y:S02]  /*cd090*/  ISETP.GE.AND P6, PT, R16, R245, PT ;  /* 0x000000f51000720c */ /* 0x000fe40003fc6270 */
[----:B------:R-:W-:-:S04]  /*cd0a0*/  IADD3 R0, R0, R14, RZ ;  /* 0x0000000e00007210 */ /* 0x000fc80007ffe0ff */
[----:B------:R-:W1:Y:S08]  /*cd0b0*/  LDC R237, c[0x0][0x228] ;  /* 0x00008a00ffed7b82 */ /* 0x000e700000000800 */
[----:B------:R-:W1:Y:S01]  /*cd0c0*/  LDC R246, c[0x0][0x228] ;  /* 0x00008a00fff67b82 */ /* 0x000e620000000800 */
[----:B---3--:R-:W3:Y:S04]  /*cd0d0*/  LDL.LU R252, [R1+0x1514] ;  /* 0x0015140001fc7983 */ /* 0x008ee80000300800 */
[----:B------:R-:W2:Y:S04]  /*cd0e0*/  LDL.LU R16, [R1+0x910] ;  /* 0x0009100001107983 */ /* 0x000ea80000300800 */
[----:B------:R-:W3:Y:S01]  /*cd0f0*/  LDL.LU R245, [R1+0x920] ;  /* 0x0009200001f57983 */ /* 0x000ee20000300800 */
[----:B------:R-:W-:Y:S01]  /*cd100*/  ISETP.LT.AND P4, PT, R15, R196, !P4 ;  /* 0x000000c40f00720c */ /* 0x000fe20006781270 */
[----:B------:R-:W-:-:S04]  /*cd110*/  IMAD.WIDE R196, R0, 0x4, R2 ;  /* 0x0000000400c47825 */ /* 0x000fc800078e0202 */
[----:B------:R-:W-:-:S04]  /*cd120*/  IMAD.WIDE R232, R0, 0x4, R4 ;  /* 0x0000000400e87825 */ /* 0x000fc800078e0204 */
[C---:B------:R-:W-:Y:S01]  /*cd130*/  IMAD.WIDE R234, R0.reuse, 0x4, R6 ;  /* 0x0000000400ea7825 */ /* 0x040fe200078e0206 */
[----:B----4-:R4:W-:Y:S03]  /*cd140*/  @P0 STG.E desc[UR60][R196.64], R244 ;  /* 0x000000f4c4000986 */ /* 0x0109e6000c10193c */
[----:B----4-:R-:W-:Y:S01]  /*cd150*/  IMAD.WIDE R196, R0, 0x4, R8 ;  /* 0x0000000400c47825 */ /* 0x010fe200078e0208 */
[----:B------:R-:W4:Y:S01]  /*cd160*/  LDC R244, c[0x0][0x228] ;  /* 0x00008a00fff47b82 */ /* 0x000f220000000800 */
[----:B--2---:R2:W-:Y:S04]  /*cd170*/  @P3 STG.E desc[UR60][R232.64], R16 ;  /* 0x00000010e8003986 */ /* 0x0045e8000c10193c */
[----:B------:R-:W-:Y:S01]  /*cd180*/  @P5 STG.E desc[UR60][R234.64], R238 ;  /* 0x000000eeea005986 */ /* 0x000fe2000c10193c */
[----:B------:R-:W-:-:S03]  /*cd190*/  ISETP.LT.AND P5, PT, R17, R236, !P6 ;  /* 0x000000ec1100720c */ /* 0x000fc600077a1270 */
[----:B---3--:R3:W-:Y:S04]  /*cd1a0*/  @P4 STG.E desc[UR60][R196.64], R245 ;  /* 0x000000f5c4004986 */ /* 0x0087e8000c10193c */
[----:B------:R-:W3:Y:S01]  /*cd1b0*/  LDL.LU R236, [R1+0x1914] ;  /* 0x0019140001ec7983 */ /* 0x000ee20000300800 */
[----:B--2---:R-:W-:Y:S01]  /*cd1c0*/  VIADD R16, R10, 0x93 ;  /* 0x000000930a107836 */ /* 0x004fe20000000000 */
[----:B----4-:R-:W-:Y:S02]  /*cd1d0*/  ISETP.LT.AND P0, PT, R13, R244, !P6 ;  /* 0x000000f40d00720c */ /* 0x010fe40007701270 */
[----:B------:R-:W-:Y:S01]  /*cd1e0*/  ISETP.LT.AND P3, PT, R11, R239, !P6 ;  /* 0x000000ef0b00720c */ /* 0x000fe20007761270 */
[----:B---3--:R-:W2:Y:S01]  /*cd1f0*/  LDL.LU R245, [R1+0x1124] ;  /* 0x0011240001f57983 */ /* 0x008ea20000300800 */
[----:B------:R-:W3:Y:S01]  /*cd200*/  LDC R244, c[0x0][0x22c] ;  /* 0x00008b00fff47b82 */ /* 0x000ee20000000800 */
[----:B------:R-:W-:-:S02]  /*cd210*/  ISETP.GE.AND P4, PT, R16, R199, PT ;  /* 0x000000c71000720c */ /* 0x000fc40003f86270 */
[----:B------:R-:W-:Y:S01]  /*cd220*/  IADD3 R0, R0, R14, RZ ;  /* 0x0000000e00007210 */ /* 0x000fe20007ffe0ff */
[----:B------:R-:W4:Y:S04]  /*cd230*/  LDL.LU R16, [R1+0x1d04] ;  /* 0x001d040001107983 */ /* 0x000f280000300800 */
[----:B------:R-:W3:Y:S01]  /*cd240*/  LDL.LU R199, [R1+0xd14] ;  /* 0x000d140001c77983 */ /* 0x000ee20000300800 */
[----:B-1----:R-:W-:Y:S01]  /*cd250*/  ISETP.LT.AND P6, PT, R15, R237, !P6 ;  /* 0x000000ed0f00720c */ /* 0x002fe200077c1270 */
[----:B------:R-:W-:-:S04]  /*cd260*/  IMAD.WIDE R196, R0, 0x4, R2 ;  /* 0x0000000400c47825 */ /* 0x000fc800078e0202 */
[----:B------:R-:W-:-:S04]  /*cd270*/  IMAD.WIDE R232, R0, 0x4, R4 ;  /* 0x0000000400e87825 */ /* 0x000fc800078e0204 */
[----:B------:R-:W-:Y:S01]  /*cd280*/  IMAD.WIDE R234, R0, 0x4, R6 ;  /* 0x0000000400ea7825 */ /* 0x000fe200078e0206 */
[----:B------:R-:W1:Y:S08]  /*cd290*/  LDC R238, c[0x0][0x228] ;  /* 0x00008a00ffee7b82 */ /* 0x000e700000000800 */
[----:B------:R-:W2:Y:S08]  /*cd2a0*/  LDC R239, c[0x0][0x228] ;  /* 0x00008a00ffef7b82 */ /* 0x000eb00000000800 */
[----:B------:R-:W2:Y:S01]  /*cd2b0*/  LDC R237, c[0x0][0x228] ;  /* 0x00008a00ffed7b82 */ /* 0x000ea20000000800 */
[----:B----4-:R4:W-:Y:S04]  /*cd2c0*/  @P3 STG.E desc[UR60][R196.64], R16 ;  /* 0x00000010c4003986 */ /* 0x0109e8000c10193c */
[----:B------:R1:W-:Y:S01]  /*cd2d0*/  @P0 STG.E desc[UR60][R232.64], R236 ;  /* 0x000000ece8000986 */ /* 0x0003e2000c10193c */
[----:B------:R-:W-:-:S02]  /*cd2e0*/  ISETP.LT.AND P3, PT, R13, R247, !P4 ;  /* 0x000000f70d00720c */ /* 0x000fc40006761270 */
[----:B------:R-:W-:Y:S01]  /*cd2f0*/  ISETP.LT.AND P0, PT, R11, R246, !P4 ;  /* 0x000000f60b00720c */ /* 0x000fe20006701270 */
[----:B------:R-:W2:Y:S04]  /*cd300*/  LDL.LU R247, [R1+0x924] ;  /* 0x0009240001f77983 */ /* 0x000ea80000300800 */
[----:B------:R3:W-:Y:S04]  /*cd310*/  @P5 STG.E desc[UR60][R234.64], R252 ;  /* 0x000000fcea005986 */ /* 0x0007e8000c10193c */
[----:B------:R-:W2:Y:S01]  /*cd320*/  LDL.LU R246, [R1+0x524] ;  /* 0x0005240001f67983 */ /* 0x000ea20000300800 */
[----:B----4-:R-:W-:-:S02]  /*cd330*/  VIADD R16, R10, 0x94 ;  /* 0x000000940a107836 */ /* 0x010fc40000000000 */
[----:B-1----:R-:W-:Y:S01]  /*cd340*/  IMAD.WIDE R232, R0, 0x4, R8 ;  /* 0x0000000400e87825 */ /* 0x002fe200078e0208 */
[----:B------:R-:W1:Y:S08]  /*cd350*/  LDC.64 R196, c[0x0][0x228] ;  /* 0x00008a00ffc47b82 */ /* 0x000e700000000a00 */
[----:B------:R-:W4:Y:S01]  /*cd360*/  LDC R236, c[0x0][0x228] ;  /* 0x00008a00ffec7b82 */ /* 0x000f220000000800 */
[----:B---3--:R-:W3:Y:S04]  /*cd370*/  LDL.LU R252, [R1+0x1d08] ;  /* 0x001d080001fc7983 */ /* 0x008ee80000300800 */
[----:B------:R2:W-:Y:S01]  /*cd380*/  @P6 STG.E desc[UR60][R232.64], R199 ;  /* 0x000000c7e8006986 */ /* 0x0005e2000c10193c */
[----:B------:R-:W-:-:S03]  /*cd390*/  ISETP.GE.AND P6, PT, R16, R244, PT ;  /* 0x000000f41000720c */ /* 0x000fc60003fc6270 */
[----:B------:R-:W4:Y:S01]  /*cd3a0*/  LDL.LU R16, [R1+0x914] ;  /* 0x0009140001107983 */ /* 0x000f220000300800 */
[----:B------:R-:W-:Y:S02]  /*cd3b0*/  IADD3 R0, R0, R14, RZ ;  /* 0x0000000e00007210 */ /* 0x000fe40007ffe0ff */
[----:B------:R-:W-:Y:S02]  /*cd3c0*/  ISETP.LT.AND P5, PT, R17, R238, !P4 ;  /* 0x000000ee1100720c */ /* 0x000fe400067a1270 */
[----:B------:R-:W-:Y:S01]  /*cd3d0*/  ISETP.LT.AND P4, PT, R15, R198, !P4 ;  /* 0x000000c60f00720c */ /* 0x000fe20006781270 */
[----:B------:R-:W3:Y:S08]  /*cd3e0*/  LDC R244, c[0x0][0x228] ;  /* 0x00008a00fff47b82 */ /* 0x000ef00000000800 */
[----:B------:R-:W3:Y:S01]  /*cd3f0*/  LDC R238, c[0x0][0x228] ;  /* 0x00008a00ffee7b82 */ /* 0x000ee20000000800 */
[----:B--2---:R-:W-:-:S05]  /*cd400*/  IMAD.WIDE R198, R0, 0x4, R2 ;  /* 0x0000000400c67825 */ /* 0x004fca00078e0202 */
[----:B------:R2:W-:Y:S02]  /*cd410*/  @P0 STG.E desc[UR60][R198.64], R245 ;  /* 0x000000f5c6000986 */ /* 0x0005e4000c10193c */
[----:B--2---:R-:W2:Y:S01]  /*cd420*/  LDC R245, c[0x0][0x228] ;  /* 0x00008a00fff57b82 */ /* 0x004ea20000000800 */
[----:B------:R-:W-:-:S04]  /*cd430*/  IMAD.WIDE R232, R0, 0x4, R4 ;  /* 0x0000000400e87825 */ /* 0x000fc800078e0204 */
[----:B------:R-:W-:-:S03]  /*cd440*/  IMAD.WIDE R234, R0, 0x4, R6 ;  /* 0x0000000400ea7825 */ /* 0x000fc600078e0206 */
[----:B------:R-:W3:Y:S01]  /*cd450*/  LDC.64 R198, c[0x0][0x228] ;  /* 0x00008a00ffc67b82 */ /* 0x000ee20000000a00 */
[----:B--2---:R-:W-:Y:S02]  /*cd460*/  ISETP.LT.AND P0, PT, R13, R245, !P6 ;  /* 0x000000f50d00720c */ /* 0x004fe40007701270 */
[----:B------:R-:W2:Y:S04]  /*cd470*/  LDL.LU R245, [R1+0x1518] ;  /* 0x0015180001f57983 */ /* 0x000ea80000300800 */
[----:B----4-:R4:W-:Y:S04]  /*cd480*/  @P3 STG.E desc[UR60][R232.64], R16 ;  /* 0x00000010e8003986 */ /* 0x0109e8000c10193c */
[----:B------:R3:W-:Y:S01]  /*cd490*/  @P5 STG.E desc[UR60][R234.64], R246 ;  /* 0x000000f6ea005986 */ /* 0x0007e2000c10193c */
[----:B----4-:R-:W-:-:S04]  /*cd4a0*/  IMAD.WIDE R232, R0, 0x4, R8 ;  /* 0x0000000400e87825 */ /* 0x010fc800078e0208 */
[----:B------:R-:W-:Y:S01]  /*cd4b0*/  VIADD R16, R10, 0x95 ;  /* 0x000000950a107836 */ /* 0x000fe20000000000 */
[----:B------:R-:W-:Y:S02]  /*cd4c0*/  ISETP.LT.AND P3, PT, R11, R239, !P6 ;  /* 0x000000ef0b00720c */ /* 0x000fe40007761270 */
[----:B------:R-:W-:Y:S02]  /*cd4d0*/  IADD3 R0, R0, R14, RZ ;  /* 0x0000000e00007210 */ /* 0x000fe40007ffe0ff */
[----:B------:R-:W-:Y:S01]  /*cd4e0*/  ISETP.LT.AND P5, PT, R17, R236, !P6 ;  /* 0x000000ec1100720c */ /* 0x000fe200077a1270 */
[----:B------:R4:W-:Y:S01]  /*cd4f0*/  @P4 STG.E desc[UR60][R232.64], R247 ;  /* 0x000000f7e8004986 */ /* 0x0009e2000c10193c */
[----:B-1----:R-:W-:-:S03]  /*cd500*/  ISETP.GE.AND P4, PT, R16, R197, PT ;  /* 0x000000c51000720c */ /* 0x002fc60003f86270 */
[----:B------:R-:W2:Y:S04]  /*cd510*/  LDL.LU R16, [R1+0x1918] ;  /* 0x0019180001107983 */ /* 0x000ea80000300800 */
[----:B------:R-:W2:Y:S01]  /*cd520*/  LDL.LU R197, [R1+0xd18] ;  /* 0x000d180001c57983 */ /* 0x000ea20000300800 */
[----:B------:R-:W-:Y:S01]  /*cd530*/  ISETP.LT.AND P6, PT, R15, R237, !P6 ;  /* 0x000000ed0f00720c */ /* 0x000fe200077c1270 */
[----:B---3--:R-:W-:-:S04]  /*cd540*/  IMAD.WIDE R234, R0, 0x4, R4 ;  /* 0x0000000400ea7825 */ /* 0x008fc800078e0204 */
[C---:B------:R-:W-:Y:S01]  /*cd550*/  IMAD.WIDE R236, R0.reuse, 0x4, R6 ;  /* 0x0000000400ec7825 */ /* 0x040fe200078e0206 */
[----:B------:R-:W1:Y:S08]  /*cd560*/  LDC R239, c[0x0][0x228] ;  /* 0x00008a00ffef7b82 */ /* 0x000e700000000800 */
[----:B------:R-:W3:Y:S08]  /*cd570*/  LDC R246, c[0x0][0x228] ;  /* 0x00008a00fff67b82 */ /* 0x000ef00000000800 */
[----:B----4-:R-:W4:Y:S01]  /*cd580*/  LDC R247, c[0x0][0x228] ;  /* 0x00008a00fff77b82 */ /* 0x010f220000000800 */
[----:B------:R-:W-:-:S05]  /*cd590*/  IMAD.WIDE R232, R0, 0x4, R2 ;  /* 0x0000000400e87825 */ /* 0x000fca00078e0202 */
[----:B------:R1:W-:Y:S01]  /*cd5a0*/  @P3 STG.E desc[UR60][R232.64], R252 ;  /* 0x000000fce8003986 */ /* 0x0003e2000c10193c */
[----:B------:R-:W-:Y:S01]  /*cd5b0*/  ISETP.LT.AND P3, PT, R13, R244, !P4 ;  /* 0x000000f40d00720c */ /* 0x000fe20006761270 */
[----:B-1----:R-:W-:Y:S02]  /*cd5c0*/  IMAD.WIDE R232, R0, 0x4, R8 ;  /* 0x0000000400e87825 */ /* 0x002fe400078e0208 */
[----:B------:R-:W4:Y:S04]  /*cd5d0*/  LDL.LU R252, [R1+0x928] ;  /* 0x0009280001fc7983 */ /* 0x000f280000300800 */
[----:B--2---:R1:W-:Y:S04]  /*cd5e0*/  @P0 STG.E desc[UR60][R234.64], R16 ;  /* 0x00000010ea000986 */ /* 0x0043e8000c10193c */
[----:B------:R2:W-:Y:S04]  /*cd5f0*/  @P5 STG.E desc[UR60][R236.64], R245 ;  /* 0x000000f5ec005986 */ /* 0x0005e8000c10193c */
[----:B------:R3:W-:Y:S01]  /*cd600*/  @P6 STG.E desc[UR60][R232.64], R197 ;  /* 0x000000c5e8006986 */ /* 0x0007e2000c10193c */
[----:B-1----:R-:W-:-:S03]  /*cd610*/  VIADD R16, R10, 0x96 ;  /* 0x000000960a107836 */ /* 0x002fc60000000000 */
[----:B--2---:R-:W2:Y:S04]  /*cd620*/  LDL.LU R236, [R1+0x918] ;  /* 0x0009180001ec7983 */ /* 0x004ea80000300800 */
[----:B------:R-:W4:Y:S04]  /*cd630*/  LDL.LU R237, [R1+0x528] ;  /* 0x0005280001ed7983 */ /* 0x000f280000300800 */
[----:B------:R-:W4:Y:S01]  /*cd640*/  LDL.LU R244, [R1+0x1d0c] ;  /* 0x001d0c0001f47983 */ /* 0x000f220000300800 */
        /* <DEDUP_REMOVED lines=10> */
[----:B---3--:R-:W-:-:S04]  /*cd6f0*/  IMAD.WIDE R196, R0, 0x4, R2 ;  /* 0x0000000400c47825 */ /* 0x008fc800078e0202 */
[----:B------:R-:W-:-:S04]  /*cd700*/  IMAD.WIDE R232, R0, 0x4, R4 ;  /* 0x0000000400e87825 */ /* 0x000fc800078e0204 */
[----:B------:R-:W-:Y:S01]  /*cd710*/  IMAD.WIDE R234, R0, 0x4, R6 ;  /* 0x0000000400ea7825 */ /* 0x000fe200078e0206 */
[----:B--2---:R2:W-:Y:S04]  /*cd720*/  @P0 STG.E desc[UR60][R196.64], R199 ;  /* 0x000000c7c4000986 */ /* 0x0045e8000c10193c */
[----:B------:R3:W-:Y:S04]  /*cd730*/  @P3 STG.E desc[UR60][R232.64], R236 ;  /* 0x000000ece8003986 */ /* 0x0007e8000c10193c */
[----:B----4-:R4:W-:Y:S01]  /*cd740*/  @P5 STG.E desc[UR60][R234.64], R237 ;  /* 0x000000edea005986 */ /* 0x0109e2000c10193c */
[----:B-1----:R-:W-:-:S03]  /*cd750*/  ISETP.LT.AND P5, PT, R17, R238, !P6 ;  /* 0x000000ee1100720c */ /* 0x002fc600077a1270 */
[----:B------:R-:W4:Y:S01]  /*cd760*/  LDL.LU R238, [R1+0x151c] ;  /* 0x00151c0001ee7983 */ /* 0x000f220000300800 */
[----:B--2---:R-:W1:Y:S01]  /*cd770*/  LDC.64 R196, c[0x0][0x228] ;  /* 0x00008a00ffc47b82 */ /* 0x004e620000000a00 */
[----:B---3--:R-:W-:-:S07]  /*cd780*/  IMAD.WIDE R232, R0, 0x4, R8 ;  /* 0x0000000400e87825 */ /* 0x008fce00078e0208 */
[----:B------:R-:W2:Y:S01]  /*cd790*/  LDC R236, c[0x0][0x228] ;  /* 0x00008a00ffec7b82 */ /* 0x000ea20000000800 */
[----:B------:R-:W-:Y:S02]  /*cd7a0*/  ISETP.LT.AND P3, PT, R11, R246, !P6 ;  /* 0x000000f60b00720c */ /* 0x000fe40007761270 */
[----:B------:R-:W-:-:S05]  /*cd7b0*/  ISETP.LT.AND P0, PT, R13, R247, !P6 ;  /* 0x000000f70d00720c */ /* 0x000fca0007701270 */
[----:B----4-:R-:W3:Y:S01]  /*cd7c0*/  LDC R237, c[0x0][0x228] ;  /* 0x00008a00ffed7b82 */ /* 0x010ee20000000800 */
[----:B------:R4:W-:Y:S01]  /*cd7d0*/  @P4 STG.E desc[UR60][R232.64], R252 ;  /* 0x000000fce8004986 */ /* 0x0009e2000c10193c */
[----:B------:R-:W-:Y:S02]  /*cd7e0*/  ISETP.GE.AND P4, PT, R16, R245, PT ;  /* 0x000000f51000720c */ /* 0x000fe40003f86270 */
[----:B------:R-:W-:-:S04]  /*cd7f0*/  IADD3 R0, R0, R14, RZ ;  /* 0x0000000e00007210 */ /* 0x000fc80007ffe0ff */
        /* <DEDUP_REMOVED lines=971> */
[----:B------:R-:W-:-:S03]  /*d14b0*/  ISETP.LT.AND P0, PT, R13, R247, !P6 ;  /* 0x000000f70d00720c */ /* 0x000fc60007701270 */
[----:B------:R1:W-:Y:S04]  /*d14c0*/  @P5 STG.E desc[UR60][R234.64], R236 ;  /* 0x000000ecea005986 */ /* 0x0003e8000c10193c */
[----:B------:R-:W2:Y:S01]  /*d14d0*/  LDL.LU R247, [R1+0x1570] ;  /* 0x0015700001f77983 */ /* 0x000ea20000300800 */
[----:B------:R-:W-:Y:S01]  /*d14e0*/  ISETP.LT.AND P3, PT, R11, R246, !P6 ;  /* 0x000000f60b00720c */ /* 0x000fe20007761270 */
[----:B---3--:R-:W-:Y:S02]  /*d14f0*/  VIADD R16, R10, 0xc1 ;  /* 0x000000c10a107836 */ /* 0x008fe40000000000 */
[----:B----4-:R-:W-:Y:S01]  /*d1500*/  IMAD.WIDE R232, R0, 0x4, R8 ;  /* 0x0000000400e87825 */ /* 0x010fe200078e0208 */
[----:B------:R-:W3:Y:S04]  /*d1510*/  LDL.LU R252, [R1+0x1180] ;  /* 0x0011800001fc7983 */ /* 0x000ee80000300800 */
[----:B------:R-:W4:Y:S01]  /*d1520*/  LDL.LU R246, [R1+0x580] ;  /* 0x0005800001f67983 */ /* 0x000f220000300800 */
[----:B------:R-:W3:Y:S08]  /*d1530*/  LDC.64 R198, c[0x0][0x228] ;  /* 0x00008a00ffc67b82 */ /* 0x000ef00000000a00 */
[----:B-1----:R-:W1:Y:S01]  /*d1540*/  LDC R236, c[0x0][0x228] ;  /* 0x00008a00ffec7b82 */ /* 0x002e620000000800 */
[----:B--2---:R2:W-:Y:S01]  /*d1550*/  @P4 STG.E desc[UR60][R232.64], R197 ;  /* 0x000000c5e8004986 */ /* 0x0045e2000c10193c */
[----:B------:R-:W-:-:S03]  /*d1560*/  ISETP.GE.AND P4, PT, R16, R244, PT ;  /* 0x000000f41000720c */ /* 0x000fc60003f86270 */
[----:B------:R-:W3:Y:S01]  /*d1570*/  LDL.LU R16, [R1+0x1d60] ;  /* 0x001d600001107983 */ /* 0x000ee20000300800 */
[----:B------:R-:W-:Y:S02]  /*d1580*/  IADD3 R0, R0, R14, RZ ;  /* 0x0000000e00007210 */ /* 0x000fe40007ffe0ff */
[----:B------:R-:W-:Y:S02]  /*d1590*/  ISETP.LT.AND P5, PT, R17, R238, !P6 ;  /* 0x000000ee1100720c */ /* 0x000fe400077a1270 */
[----:B------:R-:W-:Y:S01]  /*d15a0*/  ISETP.LT.AND P6, PT, R15, R196, !P6 ;  /* 0x000000c40f00720c */ /* 0x000fe200077c1270 */
[----:B------:R-:W4:Y:S01]  /*d15b0*/  LDC R238, c[0x0][0x228] ;  /* 0x00008a00ffee7b82 */ /* 0x000f220000000800 */
[----:B--2---:R-:W-:-:S07]  /*d15c0*/  IMAD.WIDE R196, R0, 0x4, R2 ;  /* 0x0000000400c47825 */ /* 0x004fce00078e0202 */
[----:B------:R-:W2:Y:S01]  /*d15d0*/  LDC R244, c[0x0][0x228] ;  /* 0x00008a00fff47b82 */ /* 0x000ea20000000800 */
[----:B------:R1:W-:Y:S07]  /*d15e0*/  @P3 STG.E desc[UR60][R196.64], R245 ;  /* 0x000000f5c4003986 */ /* 0x0003ee000c10193c */
[----:B-1----:R-:W1:Y:S01]  /*d15f0*/  LDC R245, c[0x0][0x228] ;  /* 0x00008a00fff57b82 */ /* 0x002e620000000800 */
[----:B------:R-:W-:-:S04]  /*d1600*/  IMAD.WIDE R232, R0, 0x4, R4 ;  /* 0x0000000400e87825 */ /* 0x000fc800078e0204 */
[----:B------:R-:W-:-:S03]  /*d1610*/  IMAD.WIDE R234, R0, 0x4, R6 ;  /* 0x0000000400ea7825 */ /* 0x000fc600078e0206 */
[----:B------:R-:W4:Y:S01]  /*d1620*/  LDC.64 R196, c[0x0][0x228] ;  /* 0x00008a00ffc47b82 */ /* 0x000f220000000a00 */
[----:B-1----:R-:W-:Y:S02]  /*d1630*/  ISETP.LT.AND P3, PT, R13, R245, !P4 ;  /* 0x000000f50d00720c */ /* 0x002fe40006761270 */
[----:B------:R-:W2:Y:S04]  /*d1640*/  LDL.LU R245, [R1+0x180] ;  /* 0x0001800001f57983 */ /* 0x000ea80000300800 */
[----:B---3--:R1:W-:Y:S04]  /*d1650*/  @P0 STG.E desc[UR60][R232.64], R16 ;  /* 0x00000010e8000986 */ /* 0x0083e8000c10193c */
[----:B------:R3:W-:Y:S01]  /*d1660*/  @P5 STG.E desc[UR60][R234.64], R247 ;  /* 0x000000f7ea005986 */ /* 0x0007e2000c10193c */
[----:B-1----:R-:W-:-:S04]  /*d1670*/  IMAD.WIDE R232, R0, 0x4, R8 ;  /* 0x0000000400e87825 */ /* 0x002fc800078e0208 */
[----:B------:R-:W-:Y:S01]  /*d1680*/  VIADD R16, R10, 0xc2 ;  /* 0x000000c20a107836 */ /* 0x000fe20000000000 */
[----:B------:R-:W-:Y:S01]  /*d1690*/  ISETP.LT.AND P0, PT, R11, R239, !P4 ;  /* 0x000000ef0b00720c */ /* 0x000fe20006701270 */
[----:B---3--:R-:W1:Y:S08]  /*d16a0*/  LDC R247, c[0x0][0x228] ;  /* 0x00008a00fff77b82 */ /* 0x008e700000000800 */
[----:B------:R-:W3:Y:S01]  /*d16b0*/  LDC R239, c[0x0][0x228] ;  /* 0x00008a00ffef7b82 */ /* 0x000ee20000000800 */
[----:B------:R4:W-:Y:S01]  /*d16c0*/  @P6 STG.E desc[UR60][R232.64], R252 ;  /* 0x000000fce8006986 */ /* 0x0009e2000c10193c */
[----:B------:R-:W-:-:S03]  /*d16d0*/  ISETP.GE.AND P6, PT, R16, R199, PT ;  /* 0x000000c71000720c */ /* 0x000fc60003fc6270 */
[----:B------:R-:W3:Y:S04]  /*d16e0*/  LDL.LU R16, [R1+0xd70] ;  /* 0x000d700001107983 */ /* 0x000ee80000300800 */
[----:B------:R-:W2:Y:S01]  /*d16f0*/  LDL.LU R199, [R1+0x980] ;  /* 0x0009800001c77983 */ /* 0x000ea20000300800 */
[----:B------:R-:W-:Y:S02]  /*d1700*/  IADD3 R0, R0, R14, RZ ;  /* 0x0000000e00007210 */ /* 0x000fe40007ffe0ff */
[----:B------:R-:W-:Y:S02]  /*d1710*/  ISETP.LT.AND P5, PT, R17, R236, !P4 ;  /* 0x000000ec1100720c */ /* 0x000fe400067a1270 */
[----:B------:R-:W-:Y:S01]  /*d1720*/  ISETP.LT.AND P4, PT, R15, R237, !P4 ;  /* 0x000000ed0f00720c */ /* 0x000fe20006781270 */
[----:B------:R-:W-:-:S04]  /*d1730*/  IMAD.WIDE R234, R0, 0x4, R4 ;  /* 0x0000000400ea7825 */ /* 0x000fc800078e0204 */
[----:B----4-:R-:W-:-:S04]  /*d1740*/  IMAD.WIDE R232, R0, 0x4, R2 ;  /* 0x0000000400e87825 */ /* 0x010fc800078e0202 */
[C---:B------:R-:W-:Y:S01]  /*d1750*/  IMAD.WIDE R236, R0.reuse, 0x4, R6 ;  /* 0x0000000400ec7825 */ /* 0x040fe200078e0206 */
[----:B------:R-:W4:Y:S01]  /*d1760*/  LDC R252, c[0x0][0x228] ;  /* 0x00008a00fffc7b82 */ /* 0x000f220000000800 */
[----:B---3--:R3:W-:Y:S04]  /*d1770*/  @P0 STG.E desc[UR60][R232.64], R16 ;  /* 0x00000010e8000986 */ /* 0x0087e8000c10193c */
[----:B--2---:R-:W-:Y:S04]  /*d1780*/  @P3 STG.E desc[UR60][R234.64], R199 ;  /* 0x000000c7ea003986 */ /* 0x004fe8000c10193c */
[----:B------:R2:W-:Y:S01]  /*d1790*/  @P5 STG.E desc[UR60][R236.64], R246 ;  /* 0x000000f6ec005986 */ /* 0x0005e2000c10193c */
[----:B------:R-:W-:Y:S01]  /*d17a0*/  ISETP.LT.AND P5, PT, R17, R239, !P6 ;  /* 0x000000ef1100720c */ /* 0x000fe200077a1270 */
[----:B---3--:R-:W-:-:S04]  /*d17b0*/  IMAD.WIDE R232, R0, 0x4, R8 ;  /* 0x0000000400e87825 */ /* 0x008fc800078e0208 */
[----:B------:R-:W-:Y:S01]  /*d17c0*/  VIADD R16, R10, 0xc3 ;  /* 0x000000c30a107836 */ /* 0x000fe20000000000 */
[----:B--2---:R-:W2:Y:S04]  /*d17d0*/  LDL.LU R236, [R1+0x1d64] ;  /* 0x001d640001ec7983 */ /* 0x004ea80000300800 */
[----:B------:R-:W3:Y:S04]  /*d17e0*/  LDL.LU R237, [R1+0x1574] ;  /* 0x0015740001ed7983 */ /* 0x000ee80000300800 */
[----:B------:R-:W3:Y:S04]  /*d17f0*/  LDL.LU R239, [R1+0x1184] ;  /* 0x0011840001ef7983 */ /* 0x000ee80000300800 */
[----:B------:R1:W-:Y:S01]  /*d1800*/  @P4 STG.E desc[UR60][R232.64], R245 ;  /* 0x000000f5e8004986 */ /* 0x0003e2000c10193c */
[----:B------:R-:W-:-:S02]  /*d1810*/  ISETP.GE.AND P4, PT, R16, R197, PT ;  /* 0x000000c51000720c */ /* 0x000fc40003f86270 */
[----:B------:R-:W-:Y:S01]  /*d1820*/  ISETP.LT.AND P3, PT, R11, R238, !P6 ;  /* 0x000000ee0b00720c */ /* 0x000fe20007761270 */
[----:B------:R-:W3:Y:S08]  /*d1830*/  LDC R246, c[0x0][0x22c] ;  /* 0x00008b00fff67b82 */ /* 0x000ef00000000800 */
[----:B------:R-:W3:Y:S01]  /*d1840*/  LDC R238, c[0x0][0x228] ;  /* 0x00008a00ffee7b82 */ /* 0x000ee20000000800 */
[----:B-1----:R-:W3:Y:S04]  /*d1850*/  LDL.LU R245, [R1+0xd74] ;  /* 0x000d740001f57983 */ /* 0x002ee80000300800 */
[----:B------:R-:W4:Y:S01]  /*d1860*/  LDL.LU R197, [R1+0x1974] ;  /* 0x0019740001c57983 */ /* 0x000f220000300800 */
[----:B------:R-:W-:-:S02]  /*d1870*/  ISETP.LT.AND P0, PT, R13, R244, !P6 ;  /* 0x000000f40d00720c */ /* 0x000fc40007701270 */
[----:B------:R-:W-:Y:S02]  /*d1880*/  IADD3 R0, R0, R14, RZ ;  /* 0x0000000e00007210 */ /* 0x000fe40007ffe0ff */
[----:B------:R-:W-:Y:S01]  /*d1890*/  ISETP.LT.AND P6, PT, R15, R198, !P6 ;  /* 0x000000c60f00720c */ /* 0x000fe200077c1270 */
[----:B------:R-:W-:Y:S01]  /*d18a0*/  VIADD R16, R10, 0xc4 ;  /* 0x000000c40a107836 */ /* 0x000fe20000000000 */
[----:B------:R-:W1:Y:S01]  /*d18b0*/  LDC R244, c[0x0][0x228] ;  /* 0x00008a00fff47b82 */ /* 0x000e620000000800 */
[----:B------:R-:W-:-:S04]  /*d18c0*/  IMAD.WIDE R198, R0, 0x4, R2 ;  /* 0x0000000400c67825 */ /* 0x000fc800078e0202 */
[----:B------:R-:W-:-:S04]  /*d18d0*/  IMAD.WIDE R232, R0, 0x4, R4 ;  /* 0x0000000400e87825 */ /* 0x000fc800078e0204 */
[----:B------:R-:W-:Y:S01]  /*d18e0*/  IMAD.WIDE R234, R0, 0x4, R6 ;  /* 0x0000000400ea7825 */ /* 0x000fe200078e0206 */
[----:B----4-:R4:W-:Y:S04]  /*d18f0*/  @P3 STG.E desc[UR60][R198.64], R197 ;  /* 0x000000c5c6003986 */ /* 0x0109e8000c10193c */
[----:B--2---:R2:W-:Y:S01]  /*d1900*/  @P0 STG.E desc[UR60][R232.64], R236 ;  /* 0x000000ece8000986 */ /* 0x0045e2000c10193c */
[----:B------:R-:W-:-:S03]  /*d1910*/  ISETP.LT.AND P3, PT, R13, R252, !P4 ;  /* 0x000000fc0d00720c */ /* 0x000fc60006761270 */
[----:B---3--:R3:W-:Y:S04]  /*d1920*/  @P5 STG.E desc[UR60][R234.64], R237 ;  /* 0x000000edea005986 */ /* 0x0087e8000c10193c */
[----:B------:R-:W3:Y:S01]  /*d1930*/  LDL.LU R252, [R1+0x184] ;  /* 0x0001840001fc7983 */ /* 0x000ee20000300800 */
[----:B------:R-:W-:Y:S02]  /*d1940*/  ISETP.LT.AND P5, PT, R17, R238, !P4 ;  /* 0x000000ee1100720c */ /* 0x000fe400067a1270 */
[----:B------:R-:W-:Y:S01]  /*d1950*/  ISETP.LT.AND P0, PT, R11, R247, !P4 ;  /* 0x000000f70b00720c */ /* 0x000fe20006701270 */
[----:B------:R-:W3:Y:S04]  /*d1960*/  LDL.LU R238, [R1+0x584] ;  /* 0x0005840001ee7983 */ /* 0x000ee80000300800 */
[----:B------:R-:W3:Y:S01]  /*d1970*/  LDL.LU R247, [R1+0x1578] ;  /* 0x0015780001f77983 */ /* 0x000ee20000300800 */
[----:B----4-:R-:W4:Y:S01]  /*d1980*/  LDC.64 R198, c[0x0][0x228] ;  /* 0x00008a00ffc67b82 */ /* 0x010f220000000a00 */
[----:B--2---:R-:W-:-:S07]  /*d1990*/  IMAD.WIDE R232, R0, 0x4, R8 ;  /* 0x0000000400e87825 */ /* 0x004fce00078e0208 */
[----:B------:R-:W2:Y:S08]  /*d19a0*/  LDC R236, c[0x0][0x228] ;  /* 0x00008a00ffec7b82 */ /* 0x000eb00000000800 */
[----:B---3--:R-:W3:Y:S01]  /*d19b0*/  LDC R237, c[0x0][0x228] ;  /* 0x00008a00ffed7b82 */ /* 0x008ee20000000800 */
[----:B------:R1:W-:Y:S01]  /*d19c0*/  @P6 STG.E desc[UR60][R232.64], R239 ;  /* 0x000000efe8006986 */ /* 0x0003e2000c10193c */
[----:B------:R-:W-:-:S03]  /*d19d0*/  ISETP.GE.AND P6, PT, R16, R246, PT ;  /* 0x000000f61000720c */ /* 0x000fc60003fc6270 */
[----:B------:R-:W4:Y:S01]  /*d19e0*/  LDL.LU R16, [R1+0x984] ;  /* 0x0009840001107983 */ /* 0x000f220000300800 */
[----:B------:R-:W-:Y:S02]  /*d19f0*/  IADD3 R0, R0, R14, RZ ;  /* 0x0000000e00007210 */ /* 0x000fe40007ffe0ff */
[----:B------:R-:W-:Y:S01]  /*d1a00*/  ISETP.LT.AND P4, PT, R15, R196, !P4 ;  /* 0x000000c40f00720c */ /* 0x000fe20006781270 */
[----:B------:R-:W3:Y:S02]  /*d1a10*/  LDL.LU R246, [R1+0x1978] ;  /* 0x0019780001f67983 */ /* 0x000ee40000300800 */
[----:B------:R-:W-:-:S04]  /*d1a20*/  IMAD.WIDE R196, R0, 0x4, R2 ;  /* 0x0000000400c47825 */ /* 0x000fc800078e0202 */
[C---:B-1----:R-:W-:Y:S01]  /*d1a30*/  IMAD.WIDE R232, R0.reuse, 0x4, R4 ;  /* 0x0000000400e87825 */ /* 0x042fe200078e0204 */
[----:B------:R1:W-:Y:S03]  /*d1a40*/  @P0 STG.E desc[UR60][R196.64], R245 ;  /* 0x000000f5c4000986 */ /* 0x0003e6000c10193c */
[C---:B------:R-:W-:Y:S01]  /*d1a50*/  IMAD.WIDE R234, R0.reuse, 0x4, R6 ;  /* 0x0000000400ea7825 */ /* 0x040fe200078e0206 */
[----:B------:R-:W3:Y:S08]  /*d1a60*/  LDC R239, c[0x0][0x228] ;  /* 0x00008a00ffef7b82 */ /* 0x000ef00000000800 */
[----:B-1----:R-:W1:Y:S08]  /*d1a70*/  LDC R245, c[0x0][0x228] ;  /* 0x00008a00fff57b82 */ /* 0x002e700000000800 */
[----:B------:R-:W3:Y:S01]  /*d1a80*/  LDC.64 R196, c[0x0][0x228] ;  /* 0x00008a00ffc47b82 */ /* 0x000ee20000000a00 */
[----:B----4-:R4:W-:Y:S04]  /*d1a90*/  @P3 STG.E desc[UR60][R232.64], R16 ;  /* 0x00000010e8003986 */ /* 0x0109e8000c10193c */
[----:B------:R2:W-:Y:S01]  /*d1aa0*/  @P5 STG.E desc[UR60][R234.64], R238 ;  /* 0x000000eeea005986 */ /* 0x0005e2000c10193c */
[----:B----4-:R-:W-:-:S04]  /*d1ab0*/  IMAD.WIDE R232, R0, 0x4, R8 ;  /* 0x0000000400e87825 */ /* 0x010fc800078e0208 */
[----:B------:R-:W-:Y:S01]  /*d1ac0*/  VIADD R16, R10, 0xc5 ;  /* 0x000000c50a107836 */ /* 0x000fe20000000000 */
[----:B------:R-:W-:Y:S02]  /*d1ad0*/  ISETP.LT.AND P3, PT, R11, R244, !P6 ;  /* 0x000000f40b00720c */ /* 0x000fe40007761270 */
[----:B-1----:R-:W-:Y:S02]  /*d1ae0*/  ISETP.LT.AND P0, PT, R13, R245, !P6 ;  /* 0x000000f50d00720c */ /* 0x002fe40007701270 */
[----:B------:R-:W-:Y:S01]  /*d1af0*/  IADD3 R0, R0, R14, RZ ;  /* 0x0000000e00007210 */ /* 0x000fe20007ffe0ff */
[----:B------:R1:W-:Y:S01]  /*d1b00*/  @P4 STG.E desc[UR60][R232.64], R252 ;  /* 0x000000fce8004986 */ /* 0x0003e2000c10193c */
[----:B------:R-:W-:Y:S01]  /*d1b10*/  ISETP.GE.AND P4, PT, R16, R199, PT ;  /* 0x000000c71000720c */ /* 0x000fe20003f86270 */
[----:B--2---:R-:W2:Y:S01]  /*d1b20*/  LDC R238, c[0x0][0x228] ;  /* 0x00008a00ffee7b82 */ /* 0x004ea20000000800 */
[----:B------:R-:W-:-:S07]  /*d1b30*/  ISETP.LT.AND P5, PT, R17, R236, !P6 ;  /* 0x000000ec1100720c */ /* 0x000fce00077a1270 */
[----:B------:R-:W4:Y:S08]  /*d1b40*/  LDC R244, c[0x0][0x228] ;  /* 0x00008a00fff47b82 */ /* 0x000f300000000800 */
[----:B------:R-:W4:Y:S01]  /*d1b50*/  LDC R245, c[0x0][0x228] ;  /* 0x00008a00fff57b82 */ /* 0x000f220000000800 */
[----:B-1----:R-:W4:Y:S04]  /*d1b60*/  LDL.LU R252, [R1+0x588] ;  /* 0x0005880001fc7983 */ /* 0x002f280000300800 */
[----:B------:R-:W2:Y:S01]  /*d1b70*/  LDL.LU R16, [R1+0x1d68] ;  /* 0x001d680001107983 */ /* 0x000ea20000300800 */
[----:B------:R-:W-:-:S03]  /*d1b80*/  IMAD.WIDE R232, R0, 0x4, R2 ;  /* 0x0000000400e87825 */ /* 0x000fc600078e0202 */
[----:B------:R-:W4:Y:S01]  /*d1b90*/  LDL.LU R199, [R1+0x1188] ;  /* 0x0011880001c77983 */ /* 0x000f220000300800 */
[----:B------:R-:W-:-:S03]  /*d1ba0*/  IMAD.WIDE R234, R0, 0x4, R4 ;  /* 0x0000000400ea7825 */ /* 0x000fc600078e0204 */
[----:B---3--:R1:W-:Y:S01]  /*d1bb0*/  @P3 STG.E desc[UR60][R232.64], R246 ;  /* 0x000000f6e8003986 */ /* 0x0083e2000c10193c */
[----:B------:R-:W-:Y:S01]  /*d1bc0*/  ISETP.LT.AND P6, PT, R15, R237, !P6 ;  /* 0x000000ed0f00720c */ /* 0x000fe200077c1270 */
[----:B------:R-:W-:Y:S01]  /*d1bd0*/  IMAD.WIDE R236, R0, 0x4, R6 ;  /* 0x0000000400ec7825 */ /* 0x000fe200078e0206 */
[----:B-1----:R-:W1:Y:S01]  /*d1be0*/  LDC R246, c[0x0][0x228] ;  /* 0x00008a00fff67b82 */ /* 0x002e620000000800 */
[----:B--2---:R2:W-:Y:S04]  /*d1bf0*/  @P0 STG.E desc[UR60][R234.64], R16 ;  /* 0x00000010ea000986 */ /* 0x0045e8000c10193c */
[----:B--2---:R-:W2:Y:S04]  /*d1c00*/  LDL.LU R234, [R1+0xd78] ;  /* 0x000d780001ea7983 */ /* 0x004ea80000300800 */
[----:B------:R-:W3:Y:S04]  /*d1c10*/  LDL.LU R235, [R1+0x988] ;  /* 0x0009880001eb7983 */ /* 0x000ee80000300800 */
[----:B------:R1:W-:Y:S01]  /*d1c20*/  @P5 STG.E desc[UR60][R236.64], R247 ;  /* 0x000000f7ec005986 */ /* 0x0003e2000c10193c */
[----:B------:R-:W-:-:S03]  /*d1c30*/  ISETP.LT.AND P5, PT, R17, R238, !P4 ;  /* 0x000000ee1100720c */ /* 0x000fc600067a1270 */
[----:B-1----:R-:W3:Y:S04]  /*d1c40*/  LDL.LU R247, [R1+0x197c] ;  /* 0x00197c0001f77983 */ /* 0x002ee80000300800 */
[----:B------:R-:W3:Y:S01]  /*d1c50*/  LDL.LU R238, [R1+0x188] ;  /* 0x0001880001ee7983 */ /* 0x000ee20000300800 */
[----:B------:R-:W-:Y:S02]  /*d1c60*/  ISETP.LT.AND P0, PT, R11, R239, !P4 ;  /* 0x000000ef0b00720c */ /* 0x000fe40006701270 */
[----:B------:R-:W-:Y:S01]  /*d1c70*/  ISETP.LT.AND P3, PT, R13, R246, !P4 ;  /* 0x000000f60d00720c */ /* 0x000fe20006761270 */
[----:B------:R-:W-:-:S04]  /*d1c80*/  IMAD.WIDE R232, R0, 0x4, R8 ;  /* 0x0000000400e87825 */ /* 0x000fc800078e0208 */
[----:B------:R-:W-:Y:S01]  /*d1c90*/  IMAD.IADD R0, R0, 0x1, R14 ;  /* 0x0000000100007824 */ /* 0x000fe200078e020e */
[----:B------:R-:W-:Y:S02]  /*d1ca0*/  IADD3 R16, R10, 0xc6, RZ ;  /* 0x000000c60a107810 */ /* 0x000fe40007ffe0ff */
[----:B------:R-:W-:Y:S01]  /*d1cb0*/  ISETP.LT.AND P4, PT, R15, R198, !P4 ;  /* 0x000000c60f00720c */ /* 0x000fe20006781270 */
[----:B------:R-:W1:Y:S01]  /*d1cc0*/  LDC R246, c[0x0][0x228] ;  /* 0x00008a00fff67b82 */ /* 0x000e620000000800 */
[----:B----4-:R4:W-:Y:S01]  /*d1cd0*/  @P6 STG.E desc[UR60][R232.64], R199 ;  /* 0x000000c7e8006986 */ /* 0x0109e2000c10193c */
[----:B------:R-:W-:Y:S02]  /*d1ce0*/  ISETP.GE.AND P6, PT, R16, R197, PT ;  /* 0x000000c51000720c */ /* 0x000fe40003fc6270 */
[----:B------:R-:W-:-:S04]  /*d1cf0*/  IADD3 R16, R0, R14, RZ ;  /* 0x0000000e00107210 */ /* 0x000fc80007ffe0ff */
[----:B------:R-:W1:Y:S08]  /*d1d00*/  LDC R239, c[0x0][0x22c] ;  /* 0x00008b00ffef7b82 */ /* 0x000e700000000800 */
[----:B------:R-:W1:Y:S08]  /*d1d10*/  LDC R237, c[0x0][0x228] ;  /* 0x00008a00ffed7b82 */ /* 0x000e700000000800 */
[----:B------:R-:W1:Y:S01]  /*d1d20*/  LDC R236, c[0x0][0x22c] ;  /* 0x00008b00ffec7b82 */ /* 0x000e620000000800 */
[----:B----4-:R-:W-:-:S04]  /*d1d30*/  IMAD.WIDE R232, R0, 0x4, R2 ;  /* 0x0000000400e87825 */ /* 0x010fc800078e0202 */
[C---:B------:R-:W-:Y:S01]  /*d1d40*/  IMAD.WIDE R198, R0.reuse, 0x4, R4 ;  /* 0x0000000400c67825 */ /* 0x040fe200078e0204 */
[----:B--2---:R2:W-:Y:S04]  /*d1d50*/  @P0 STG.E desc[UR60][R232.64], R234 ;  /* 0x000000eae8000986 */ /* 0x0045e8000c10193c */
[----:B---3--:R3:W-:Y:S01]  /*d1d60*/  @P3 STG.E desc[UR60][R198.64], R235 ;  /* 0x000000ebc6003986 */ /* 0x0087e2000c10193c */
[----:B------:R-:W-:Y:S01]  /*d1d70*/  ISETP.LT.AND P3, PT, R11, R244, !P6 ;  /* 0x000000f40b00720c */ /* 0x000fe20007761270 */
[----:B--2---:R-:W-:-:S04]  /*d1d80*/  IMAD.WIDE R232, R0, 0x4, R6 ;  /* 0x0000000400e87825 */ /* 0x004fc800078e0206 */
[----:B---3--:R-:W-:Y:S01]  /*d1d90*/  IMAD.WIDE R198, R0, 0x4, R8 ;  /* 0x0000000400c67825 */ /* 0x008fe200078e0208 */
[----:B------:R-:W2:Y:S01]  /*d1da0*/  LDC R234, c[0x0][0x228] ;  /* 0x00008a00ffea7b82 */ /* 0x000ea20000000800 */
[----:B------:R-:W-:Y:S02]  /*d1db0*/  ISETP.LT.AND P0, PT, R13, R245, !P6 ;  /* 0x000000f50d00720c */ /* 0x000fe40007701270 */
[----:B------:R-:W-:Y:S01]  /*d1dc0*/  VIADD R197, R10, 0xc7 ;  /* 0x000000c70ac57836 */ /* 0x000fe20000000000 */
[----:B------:R3:W-:Y:S04]  /*d1dd0*/  @P5 STG.E desc[UR60][R232.64], R252 ;  /* 0x000000fce8005986 */ /* 0x0007e8000c10193c */
[----:B------:R4:W-:Y:S01]  /*d1de0*/  @P4 STG.E desc[UR60][R198.64], R238 ;  /* 0x000000eec6004986 */ /* 0x0009e2000c10193c */
[----:B------:R-:W2:Y:S08]  /*d1df0*/  LDC R245, c[0x0][0x228] ;  /* 0x00008a00fff57b82 */ /* 0x000eb00000000800 */
[----:B------:R-:W2:Y:S08]  /*d1e00*/  LDC R235, c[0x0][0x228] ;  /* 0x00008a00ffeb7b82 */ /* 0x000eb00000000800 */
[----:B------:R-:W2:Y:S01]  /*d1e10*/  LDC R244, c[0x0][0x228] ;  /* 0x00008a00fff47b82 */ /* 0x000ea20000000800 */
[----:B---3--:R-:W-:Y:S01]  /*d1e20*/  IMAD.WIDE R232, R16, 0x4, R2 ;  /* 0x0000000410e87825 */ /* 0x008fe200078e0202 */
[----:B------:R-:W3:Y:S04]  /*d1e30*/  LDL.LU R252, [R1+0xd7c] ;  /* 0x000d7c0001fc7983 */ /* 0x000ee80000300800 */
[----:B------:R-:W3:Y:S01]  /*d1e40*/  LDL.LU R0, [R1+0x157c] ;  /* 0x00157c0001007983 */ /* 0x000ee20000300800 */
[----:B-1----:R-:W-:Y:S01]  /*d1e50*/  ISETP.LT.AND P5, PT, R17, R246, !P6 ;  /* 0x000000f61100720c */ /* 0x002fe200077a1270 */
[----:B----4-:R-:W1:Y:S02]  /*d1e60*/  LDC R238, c[0x0][0x228] ;  /* 0x00008a00ffee7b82 */ /* 0x010e640000000800 */
[----:B------:R4:W-:Y:S04]  /*d1e70*/  @P3 STG.E desc[UR60][R232.64], R247 ;  /* 0x000000f7e8003986 */ /* 0x0009e8000c10193c */
[----:B----4-:R-:W4:Y:S01]  /*d1e80*/  LDL.LU R233, [R1+0x1d6c] ;  /* 0x001d6c0001e97983 */ /* 0x010f220000300800 */
[----:B------:R-:W-:-:S02]  /*d1e90*/  ISETP.GE.AND P4, PT, R197, R239, PT ;  /* 0x000000efc500720c */ /* 0x000fc40003f86270 */
[----:B------:R-:W-:Y:S01]  /*d1ea0*/  ISETP.LT.AND P6, PT, R15, R196, !P6 ;  /* 0x000000c40f00720c */ /* 0x000fe200077c1270 */
[C---:B------:R-:W-:Y:S01]  /*d1eb0*/  IMAD.WIDE R196, R16.reuse, 0x4, R4 ;  /* 0x0000000410c47825 */ /* 0x040fe200078e0204 */
[----:B------:R-:W3:Y:S04]  /*d1ec0*/  LDL.LU R246, [R1+0x58c] ;  /* 0x00058c0001f67983 */ /* 0x000ee80000300800 */
[----:B------:R-:W3:Y:S01]  /*d1ed0*/  LDL.LU R247, [R1+0x18c] ;  /* 0x00018c0001f77983 */ /* 0x000ee20000300800 */
[----:B------:R-:W-:Y:S01]  /*d1ee0*/  IMAD.WIDE R198, R16, 0x4, R6 ;  /* 0x0000000410c67825 */ /* 0x000fe200078e0206 */
[----:B------:R-:W-:Y:S01]  /*d1ef0*/  IADD3 R232, R10, 0xc8, RZ ;  /* 0x000000c80ae87810 */ /* 0x000fe20007ffe0ff */
[----:B------:R-:W1:Y:S01]  /*d1f00*/  LDC R239, c[0x0][0x228] ;  /* 0x00008a00ffef7b82 */ /* 0x000e620000000800 */
[----:B----4-:R4:W-:Y:S01]  /*d1f10*/  @P0 STG.E desc[UR60][R196.64], R233 ;  /* 0x000000e9c4000986 */ /* 0x0109e2000c10193c */
[----:B--2---:R-:W-:-:S03]  /*d1f20*/  ISETP.LT.AND P0, PT, R13, R234, !P4 ;  /* 0x000000ea0d00720c */ /* 0x004fc60006701270 */
[----:B------:R-:W2:Y:S04]  /*d1f30*/  LDL.LU R234, [R1+0x118c] ;  /* 0x00118c0001ea7983 */ /* 0x000ea80000300800 */
[----:B---3--:R3:W-:Y:S01]  /*d1f40*/  @P5 STG.E desc[UR60][R198.64], R0 ;  /* 0x00000000c6005986 */ /* 0x0087e2000c10193c */
[----:B----4-:R-:W-:-:S04]  /*d1f50*/  IMAD.WIDE R196, R16, 0x4, R8 ;  /* 0x0000000410c47825 */ /* 0x010fc800078e0208 */
[----:B---3--:R-:W-:Y:S01]  /*d1f60*/  IMAD.IADD R0, R16, 0x1, R14 ;  /* 0x0000000110007824 */ /* 0x008fe200078e020e */
[----:B------:R-:W-:Y:S01]  /*d1f70*/  ISETP.LT.AND P3, PT, R11, R237, !P4 ;  /* 0x000000ed0b00720c */ /* 0x000fe20006761270 */
[----:B------:R-:W3:Y:S01]  /*d1f80*/  LDL.LU R16, [R1+0x98c] ;  /* 0x00098c0001107983 */ /* 0x000ee20000300800 */
[----:B------:R-:W4:Y:S01]  /*d1f90*/  LDC R237, c[0x0][0x22c] ;  /* 0x00008b00ffed7b82 */ /* 0x000f220000000800 */
[----:B------:R-:W-:Y:S02]  /*d1fa0*/  ISETP.LT.AND P5, PT, R17, R245, !P4 ;  /* 0x000000f51100720c */ /* 0x000fe400067a1270 */
[----:B------:R-:W-:Y:S01]  /*d1fb0*/  ISETP.LT.AND P4, PT, R15, R235, !P4 ;  /* 0x000000eb0f00720c */ /* 0x000fe20006781270 */
[----:B------:R-:W-:-:S04]  /*d1fc0*/  IMAD.WIDE R198, R0, 0x4, R2 ;  /* 0x0000000400c67825 */ /* 0x000fc800078e0202 */
[----:B------:R-:W1:Y:S08]  /*d1fd0*/  LDC R233, c[0x0][0x228] ;  /* 0x00008a00ffe97b82 */ /* 0x000e700000000800 */
[----:B------:R-:W1:Y:S08]  /*d1fe0*/  LDC R235, c[0x0][0x228] ;  /* 0x00008a00ffeb7b82 */ /* 0x000e700000000800 */
[----:B------:R-:W1:Y:S01]  /*d1ff0*/  LDC R245, c[0x0][0x22c] ;  /* 0x00008b00fff57b82 */ /* 0x000e620000000800 */
[----:B--2---:R2:W-:Y:S01]  /*d2000*/  @P6 STG.E desc[UR60][R196.64], R234 ;  /* 0x000000eac4006986 */ /* 0x0045e2000c10193c */
[----:B------:R-:W-:-:S03]  /*d2010*/  ISETP.GE.AND P6, PT, R232, R236, PT ;  /* 0x000000ece800720c */ /* 0x000fc60003fc6270 */
[----:B------:R-:W4:Y:S04]  /*d2020*/  LDL.LU R236, [R1+0x1980] ;  /* 0x0019800001ec7983 */ /* 0x000f280000300800 */
[----:B------:R1:W-:Y:S01]  /*d2030*/  @P3 STG.E desc[UR60][R198.64], R252 ;  /* 0x000000fcc6003986 */ /* 0x0003e2000c10193c */
[----:B--2---:R-:W-:-:S04]  /*d2040*/  IMAD.WIDE R196, R0, 0x4, R4 ;  /* 0x0000000400c47825 */ /* 0x004fc800078e0204 */
[C---:B-1----:R-:W-:Y:S01]  /*d2050*/  IMAD.WIDE R198, R0.reuse, 0x4, R6 ;  /* 0x0000000400c67825 */ /* 0x042fe200078e0206 */
[----:B------:R-:W1:Y:S01]  /*d2060*/  LDC R234, c[0x0][0x228] ;  /* 0x00008a00ffea7b82 */ /* 0x000e620000000800 */
[----:B------:R-:W2:Y:S04]  /*d2070*/  LDL.LU R252, [R1+0x1580] ;  /* 0x0015800001fc7983 */ /* 0x000ea80000300800 */
[----:B---3--:R3:W-:Y:S04]  /*d2080*/  @P0 STG.E desc[UR60][R196.64], R16 ;  /* 0x00000010c4000986 */ /* 0x0087e8000c10193c */
[----:B------:R3:W-:Y:S02]  /*d2090*/  @P5 STG.E desc[UR60][R198.64], R246 ;  /* 0x000000f6c6005986 */ /* 0x0007e4000c10193c */
[----:B---3--:R-:W-:-:S04]  /*d20a0*/  IMAD.WIDE R196, R0, 0x4, R8 ;  /* 0x0000000400c47825 */ /* 0x008fc800078e0208 */
[----:B------:R-:W-:Y:S01]  /*d20b0*/  VIADD R16, R10, 0xc9 ;  /* 0x000000c90a107836 */ /* 0x000fe20000000000 */
[----:B------:R-:W3:Y:S04]  /*d20c0*/  LDL.LU R246, [R1+0x990] ;  /* 0x0009900001f67983 */ /* 0x000ee80000300800 */
[----:B------:R1:W-:Y:S01]  /*d20d0*/  @P4 STG.E desc[UR60][R196.64], R247 ;  /* 0x000000f7c4004986 */ /* 0x0003e2000c10193c */
[----:B----4-:R-:W-:-:S03]  /*d20e0*/  ISETP.GE.AND P4, PT, R16, R237, PT ;  /* 0x000000ed1000720c */ /* 0x010fc60003f86270 */
[----:B-1----:R-:W4:Y:S04]  /*d20f0*/  LDL.LU R247, [R1+0x590] ;  /* 0x0005900001f77983 */ /* 0x002f280000300800 */
[----:B------:R-:W2:Y:S01]  /*d2100*/  LDL.LU R16, [R1+0x1d70] ;  /* 0x001d700001107983 */ /* 0x000ea20000300800 */
[----:B------:R-:W-:Y:S02]  /*d2110*/  ISETP.LT.AND P5, PT, R11, R238, !P6 ;  /* 0x000000ee0b00720c */ /* 0x000fe400077a1270 */
[----:B------:R-:W-:Y:S01]  /*d2120*/  IADD3 R0, R0, R14, RZ ;  /* 0x0000000e00007210 */ /* 0x000fe20007ffe0ff */
[----:B------:R-:W1:Y:S01]  /*d2130*/  LDC R238, c[0x0][0x228] ;  /* 0x00008a00ffee7b82 */ /* 0x000e620000000800 */
[----:B------:R-:W-:Y:S02]  /*d2140*/  ISETP.LT.AND P0, PT, R13, R239, !P6 ;  /* 0x000000ef0d00720c */ /* 0x000fe40007701270 */
[----:B------:R-:W-:Y:S01]  /*d2150*/  ISETP.LT.AND P3, PT, R17, R244, !P6 ;  /* 0x000000f41100720c */ /* 0x000fe20007761270 */
[----:B------:R-:W3:Y:S01]  /*d2160*/  LDL.LU R237, [R1+0x1190] ;  /* 0x0011900001ed7983 */ /* 0x000ee20000300800 */
[----:B------:R-:W-:Y:S01]  /*d2170*/  IMAD.WIDE R196, R0, 0x4, R2 ;  /* 0x0000000400c47825 */ /* 0x000fe200078e0202 */
[----:B------:R-:W-:-:S03]  /*d2180*/  ISETP.LT.AND P6, PT, R15, R233, !P6 ;  /* 0x000000e90f00720c */ /* 0x000fc600077c1270 */
[----:B------:R-:W-:-:S04]  /*d2190*/  IMAD.WIDE R198, R0, 0x4, R4 ;  /* 0x0000000400c67825 */ /* 0x000fc800078e0204 */
[----:B------:R-:W-:Y:S01]  /*d21a0*/  IMAD.WIDE R232, R0, 0x4, R6 ;  /* 0x0000000400e87825 */ /* 0x000fe200078e0206 */
[----:B------:R-:W4:Y:S08]  /*d21b0*/  LDC R239, c[0x0][0x228] ;  /* 0x00008a00ffef7b82 */ /* 0x000f300000000800 */
[----:B------:R-:W4:Y:S01]  /*d21c0*/  LDC R244, c[0x0][0x228] ;  /* 0x00008a00fff47b82 */ /* 0x000f220000000800 */
[----:B------:R1:W-:Y:S07]  /*d21d0*/  @P5 STG.E desc[UR60][R196.64], R236 ;  /* 0x000000ecc4005986 */ /* 0x0003ee000c10193c */
[----:B-1----:R-:W1:Y:S01]  /*d21e0*/  LDC R236, c[0x0][0x228] ;  /* 0x00008a00ffec7b82 */ /* 0x002e620000000800 */
[----:B--2---:R-:W-:Y:S04]  /*d21f0*/  @P0 STG.E desc[UR60][R198.64], R16 ;  /* 0x00000010c6000986 */ /* 0x004fe8000c10193c */
[----:B------:R2:W-:Y:S01]  /*d2200*/  @P3 STG.E desc[UR60][R232.64], R252 ;  /* 0x000000fce8003986 */ /* 0x0005e2000c10193c */
[----:B-1----:R-:W-:-:S02]  /*d2210*/  ISETP.LT.AND P5, PT, R17, R236, !P4 ;  /* 0x000000ec1100720c */ /* 0x002fc400067a1270 */
[----:B------:R-:W-:Y:S02]  /*d2220*/  ISETP.LT.AND P0, PT, R13, R235, !P4 ;  /* 0x000000eb0d00720c */ /* 0x000fe40006701270 */
[----:B------:R-:W-:Y:S02]  /*d2230*/  ISETP.LT.AND P3, PT, R11, R234, !P4 ;  /* 0x000000ea0b00720c */ /* 0x000fe40006761270 */
[----:B------:R-:W-:Y:S01]  /*d2240*/  ISETP.LT.AND P4, PT, R15, R238, !P4 ;  /* 0x000000ee0f00720c */ /* 0x000fe20006781270 */
[----:B------:R-:W1:Y:S08]  /*d2250*/  LDC R236, c[0x0][0x228] ;  /* 0x00008a00ffec7b82 */ /* 0x000e700000000800 */
[----:B------:R-:W1:Y:S01]  /*d2260*/  LDC R235, c[0x0][0x22c] ;  /* 0x00008b00ffeb7b82 */ /* 0x000e620000000800 */
[C---:B------:R-:W-:Y:S01]  /*d2270*/  IMAD.WIDE R196, R0.reuse, 0x4, R8 ;  /* 0x0000000400c47825 */ /* 0x040fe200078e0208 */
[----:B--2---:R-:W2:Y:S04]  /*d2280*/  LDL.LU R233, [R1+0xd80] ;  /* 0x000d800001e97983 */ /* 0x004ea80000300800 */
[----:B------:R-:W4:Y:S04]  /*d2290*/  LDL.LU R252, [R1+0x1984] ;  /* 0x0019840001fc7983 */ /* 0x000f280000300800 */
[----:B------:R-:W4:Y:S01]  /*d22a0*/  LDL.LU R238, [R1+0x190] ;  /* 0x0001900001ee7983 */ /* 0x000f220000300800 */
[----:B------:R-:W-:-:S03]  /*d22b0*/  IMAD.IADD R0, R0, 0x1, R14 ;  /* 0x0000000100007824 */ /* 0x000fc600078e020e */
[----:B---3--:R3:W-:Y:S01]  /*d22c0*/  @P6 STG.E desc[UR60][R196.64], R237 ;  /* 0x000000edc4006986 */ /* 0x0087e2000c10193c */
[C---:B------:R-:W-:Y:S01]  /*d22d0*/  IADD3 R16, R10.reuse, 0xca, RZ ;  /* 0x000000ca0a107810 */ /* 0x040fe20007ffe0ff */
[----:B------:R-:W-:Y:S02]  /*d22e0*/  VIADD R232, R10, 0xcb ;  /* 0x000000cb0ae87836 */ /* 0x000fe40000000000 */
[----:B------:R-:W-:Y:S01]  /*d22f0*/  IMAD.WIDE R198, R0, 0x4, R2 ;  /* 0x0000000400c67825 */ /* 0x000fe200078e0202 */
[----:B------:R-:W1:Y:S01]  /*d2300*/  LDC R234, c[0x0][0x228] ;  /* 0x00008a00ffea7b82 */ /* 0x000e620000000800 */
[----:B------:R-:W-:Y:S02]  /*d2310*/  ISETP.GE.AND P6, PT, R16, R245, PT ;  /* 0x000000f51000720c */ /* 0x000fe40003fc6270 */
[C---:B---3--:R-:W-:Y:S01]  /*d2320*/  IMAD.WIDE R196, R0.reuse, 0x4, R4 ;  /* 0x0000000400c47825 */ /* 0x048fe200078e0204 */
[----:B------:R-:W-:-:S04]  /*d2330*/  IADD3 R16, R0, R14, RZ ;  /* 0x0000000e00107210 */ /* 0x000fc80007ffe0ff */
[----:B------:R-:W3:Y:S08]  /*d2340*/  LDC R237, c[0x0][0x228] ;  /* 0x00008a00ffed7b82 */ /* 0x000ef00000000800 */
[----:B------:R-:W3:Y:S01]  /*d2350*/  LDC R245, c[0x0][0x228] ;  /* 0x00008a00fff57b82 */ /* 0x000ee20000000800 */
[----:B--2---:R2:W-:Y:S04]  /*d2360*/  @P3 STG.E desc[UR60][R198.64], R233 ;  /* 0x000000e9c6003986 */ /* 0x0045e8000c10193c */
[----:B------:R1:W-:Y:S01]  /*d2370*/  @P0 STG.E desc[UR60][R196.64], R246 ;  /* 0x000000f6c4000986 */ /* 0x0003e2000c10193c */
[----:B--2---:R-:W-:-:S04]  /*d2380*/  IMAD.WIDE R198, R0, 0x4, R6 ;  /* 0x0000000400c67825 */ /* 0x004fc800078e0206 */
[----:B-1----:R-:W-:Y:S01]  /*d2390*/  IMAD.WIDE R196, R0, 0x4, R8 ;  /* 0x0000000400c47825 */ /* 0x002fe200078e0208 */
[----:B----4-:R-:W-:Y:S01]  /*d23a0*/  ISETP.LT.AND P3, PT, R13, R244, !P6 ;  /* 0x000000f40d00720c */ /* 0x010fe20007761270 */
[----:B------:R-:W2:Y:S04]  /*d23b0*/  LDL.LU R0, [R1+0x1584] ;  /* 0x0015840001007983 */ /* 0x000ea80000300800 */
[----:B------:R1:W-:Y:S01]  /*d23c0*/  @P5 STG.E desc[UR60][R198.64], R247 ;  /* 0x000000f7c6005986 */ /* 0x0003e2000c10193c */
[----:B------:R-:W-:-:S03]  /*d23d0*/  ISETP.LT.AND P5, PT, R17, R236, !P6 ;  /* 0x000000ec1100720c */ /* 0x000fc600077a1270 */
[----:B------:R4:W-:Y:S04]  /*d23e0*/  @P4 STG.E desc[UR60][R196.64], R238 ;  /* 0x000000eec4004986 */ /* 0x0009e8000c10193c */
[----:B------:R-:W2:Y:S01]  /*d23f0*/  LDL.LU R236, [R1+0x1194] ;  /* 0x0011940001ec7983 */ /* 0x000ea20000300800 */
[----:B------:R-:W-:Y:S02]  /*d2400*/  ISETP.GE.AND P4, PT, R232, R235, PT ;  /* 0x000000ebe800720c */ /* 0x000fe40003f86270 */
[----:B------:R-:W-:Y:S01]  /*d2410*/  ISETP.LT.AND P0, PT, R11, R239, !P6 ;  /* 0x000000ef0b00720c */ /* 0x000fe20007701270 */
[----:B------:R-:W2:Y:S04]  /*d2420*/  LDL.LU R232, [R1+0x1d74] ;  /* 0x001d740001e87983 */ /* 0x000ea80000300800 */
[----:B------:R-:W2:Y:S01]  /*d2430*/  LDL.LU R235, [R1+0xd84] ;  /* 0x000d840001eb7983 */ /* 0x000ea20000300800 */
[----:B------:R-:W2:Y:S08]  /*d2440*/  LDC R233, c[0x0][0x228] ;  /* 0x00008a00ffe97b82 */ /* 0x000eb00000000800 */
[----:B-1----:R-:W1:Y:S08]  /*d2450*/  LDC R247, c[0x0][0x228] ;  /* 0x00008a00fff77b82 */ /* 0x002e700000000800 */
[----:B------:R-:W1:Y:S08]  /*d2460*/  LDC R246, c[0x0][0x22c] ;  /* 0x00008b00fff67b82 */ /* 0x000e700000000800 */
[----:B----4-:R-:W4:Y:S01]  /*d2470*/  LDC R238, c[0x0][0x228] ;  /* 0x00008a00ffee7b82 */ /* 0x010f220000000800 */
[----:B------:R-:W-:-:S04]  /*d2480*/  IMAD.WIDE R198, R16, 0x4, R2 ;  /* 0x0000000410c67825 */ /* 0x000fc800078e0202 */
[----:B------:R-:W-:-:S03]  /*d2490*/  IMAD.WIDE R196, R16, 0x4, R4 ;  /* 0x0000000410c47825 */ /* 0x000fc600078e0204 */
[----:B------:R-:W4:Y:S08]  /*d24a0*/  LDC R239, c[0x0][0x228] ;  /* 0x00008a00ffef7b82 */ /* 0x000f300000000800 */
[----:B------:R-:W4:Y:S01]  /*d24b0*/  LDC R244, c[0x0][0x228] ;  /* 0x00008a00fff47b82 */ /* 0x000f220000000800 */
[----:B------:R3:W-:Y:S01]  /*d24c0*/  @P0 STG.E desc[UR60][R198.64], R252 ;  /* 0x000000fcc6000986 */ /* 0x0007e2000c10193c */
[----:B------:R-:W-:Y:S01]  /*d24d0*/  ISETP.LT.AND P6, PT, R15, R234, !P6 ;  /* 0x000000ea0f00720c */ /* 0x000fe200077c1270 */
[----:B---3--:R-:W-:-:S02]  /*d24e0*/  IMAD.WIDE R198, R16, 0x4, R6 ;  /* 0x0000000410c67825 */ /* 0x008fc400078e0206 */
[----:B------:R-:W3:Y:S01]  /*d24f0*/  LDL.LU R252, [R1+0x194] ;  /* 0x0001940001fc7983 */ /* 0x000ee20000300800 */
[----:B------:R-:W-:Y:S02]  /*d2500*/  ISETP.LT.AND P0, PT, R11, R237, !P4 ;  /* 0x000000ed0b00720c */ /* 0x000fe40006701270 */
[----:B------:R-:W3:Y:S08]  /*d2510*/  LDC R234, c[0x0][0x228] ;  /* 0x00008a00ffea7b82 */ /* 0x000ef00000000800 */
[----:B------:R-:W3:Y:S01]  /*d2520*/  LDC R237, c[0x0][0x22c] ;  /* 0x00008b00ffed7b82 */ /* 0x000ee20000000800 */
[----:B--2---:R2:W-:Y:S04]  /*d2530*/  @P3 STG.E desc[UR60][R196.64], R232 ;  /* 0x000000e8c4003986 */ /* 0x0045e8000c10193c */
[----:B------:R4:W-:Y:S01]  /*d2540*/  @P5 STG.E desc[UR60][R198.64], R0 ;  /* 0x00000000c6005986 */ /* 0x0009e2000c10193c */
[----:B-1----:R-:W-:Y:S01]  /*d2550*/  ISETP.LT.AND P5, PT, R17, R247, !P4 ;  /* 0x000000f71100720c */ /* 0x002fe200067a1270 */
[----:B--2---:R-:W-:-:S04]  /*d2560*/  IMAD.WIDE R196, R16, 0x4, R8 ;  /* 0x0000000410c47825 */ /* 0x004fc800078e0208 */
[----:B----4-:R-:W-:Y:S02]  /*d2570*/  IMAD.IADD R0, R16, 0x1, R14 ;  /* 0x0000000110007824 */ /* 0x010fe400078e020e */
[----:B------:R-:W2:Y:S04]  /*d2580*/  LDL.LU R16, [R1+0x594] ;  /* 0x0005940001107983 */ /* 0x000ea80000300800 */
[----:B------:R-:W4:Y:S04]  /*d2590*/  LDL.LU R247, [R1+0x994] ;  /* 0x0009940001f77983 */ /* 0x000f280000300800 */
[----:B------:R1:W-:Y:S04]  /*d25a0*/  @P6 STG.E desc[UR60][R196.64], R236 ;  /* 0x000000ecc4006986 */ /* 0x0003e8000c10193c */
[----:B-1----:R-:W3:Y:S01]  /*d25b0*/  LDL.LU R236, [R1+0x1988] ;  /* 0x0019880001ec7983 */ /* 0x002ee20000300800 */
[----:B------:R-:W-:Y:S01]  /*d25c0*/  ISETP.LT.AND P3, PT, R13, R233, !P4 ;  /* 0x000000e90d00720c */ /* 0x000fe20006761270 */
[----:B------:R-:W-:Y:S01]  /*d25d0*/  IMAD.WIDE R198, R0, 0x4, R2 ;  /* 0x0000000400c67825 */ /* 0x000fe200078e0202 */
[----:B------:R-:W-:-:S03]  /*d25e0*/  IADD3 R232, R10, 0xcc, RZ ;  /* 0x000000cc0ae87810 */ /* 0x000fc60007ffe0ff */
[----:B------:R-:W-:Y:S01]  /*d25f0*/  IMAD.WIDE R196, R0, 0x4, R4 ;  /* 0x0000000400c47825 */ /* 0x000fe200078e0204 */
[----:B------:R-:W-:Y:S01]  /*d2600*/  ISETP.LT.AND P4, PT, R15, R245, !P4 ;  /* 0x000000f50f00720c */ /* 0x000fe20006781270 */
[----:B------:R-:W1:Y:S01]  /*d2610*/  LDC R233, c[0x0][0x228] ;  /* 0x00008a00ffe97b82 */ /* 0x000e620000000800 */
[----:B------:R1:W-:Y:S01]  /*d2620*/  @P0 STG.E desc[UR60][R198.64], R235 ;  /* 0x000000ebc6000986 */ /* 0x0003e2000c10193c */
[----:B------:R-:W-:-:S03]  /*d2630*/  ISETP.GE.AND P6, PT, R232, R246, PT ;  /* 0x000000f6e800720c */ /* 0x000fc60003fc6270 */
[----:B------:R-:W3:Y:S03]  /*d2640*/  LDL.LU R246, [R1+0xd88] ;  /* 0x000d880001f67983 */ /* 0x000ee60000300800 */
[----:B------:R-:W3:Y:S01]  /*d2650*/  LDC R245, c[0x0][0x22c] ;  /* 0x00008b00fff57b82 */ /* 0x000ee20000000800 */
[----:B-1----:R-:W-:-:S07]  /*d2660*/  IMAD.WIDE R198, R0, 0x4, R6 ;  /* 0x0000000400c67825 */ /* 0x002fce00078e0206 */
[----:B------:R-:W1:Y:S01]  /*d2670*/  LDC R235, c[0x0][0x228] ;  /* 0x00008a00ffeb7b82 */ /* 0x000e620000000800 */
[----:B----4-:R4:W-:Y:S04]  /*d2680*/  @P3 STG.E desc[UR60][R196.64], R247 ;  /* 0x000000f7c4003986 */ /* 0x0109e8000c10193c */
[----:B--2---:R2:W-:Y:S01]  /*d2690*/  @P5 STG.E desc[UR60][R198.64], R16 ;  /* 0x00000010c6005986 */ /* 0x0045e2000c10193c */
[----:B------:R-:W-:Y:S01]  /*d26a0*/  ISETP.LT.AND P5, PT, R11, R238, !P6 ;  /* 0x000000ee0b00720c */ /* 0x000fe200077a1270 */
[C---:B----4-:R-:W-:Y:S01]  /*d26b0*/  IMAD.WIDE R196, R0.reuse, 0x4, R8 ;  /* 0x0000000400c47825 */ /* 0x050fe200078e0208 */
[----:B------:R-:W-:-:S03]  /*d26c0*/  IADD3 R0, R0, R14, RZ ;  /* 0x0000000e00007210 */ /* 0x000fc60007ffe0ff */
[----:B--2---:R-:W-:Y:S01]  /*d26d0*/  VIADD R16, R10, 0xcd ;  /* 0x000000cd0a107836 */ /* 0x004fe20000000000 */
[----:B------:R-:W2:Y:S04]  /*d26e0*/  LDL.LU R247, [R1+0x998] ;  /* 0x0009980001f77983 */ /* 0x000ea80000300800 */
[----:B---3--:R3:W-:Y:S01]  /*d26f0*/  @P4 STG.E desc[UR60][R196.64], R252 ;  /* 0x000000fcc4004986 */ /* 0x0087e2000c10193c */
[----:B------:R-:W-:Y:S02]  /*d2700*/  ISETP.LT.AND P3, PT, R13, R239, !P6 ;  /* 0x000000ef0d00720c */ /* 0x000fe40007761270 */
[----:B------:R-:W-:Y:S02]  /*d2710*/  ISETP.LT.AND P0, PT, R17, R244, !P6 ;  /* 0x000000f41100720c */ /* 0x000fe40007701270 */
[----:B------:R-:W-:Y:S01]  /*d2720*/  ISETP.GE.AND P4, PT, R16, R237, PT ;  /* 0x000000ed1000720c */ /* 0x000fe20003f86270 */
[----:B------:R-:W4:Y:S08]  /*d2730*/  LDC R238, c[0x0][0x228] ;  /* 0x00008a00ffee7b82 */ /* 0x000f300000000800 */
[----:B------:R-:W4:Y:S01]  /*d2740*/  LDC R244, c[0x0][0x228] ;  /* 0x00008a00fff47b82 */ /* 0x000f220000000800 */
[C---:B---3--:R-:W-:Y:S01]  /*d2750*/  IMAD.WIDE R196, R0.reuse, 0x4, R2 ;  /* 0x0000000400c47825 */ /* 0x048fe200078e0202 */
[----:B------:R-:W3:Y:S04]  /*d2760*/  LDL.LU R252, [R1+0x598] ;  /* 0x0005980001fc7983 */ /* 0x000ee80000300800 */
[----:B------:R-:W4:Y:S04]  /*d2770*/  LDL.LU R16, [R1+0x1588] ;  /* 0x0015880001107983 */ /* 0x000f280000300800 */
[----:B------:R-:W2:Y:S01]  /*d2780*/  LDL.LU R237, [R1+0x1198] ;  /* 0x0011980001ed7983 */ /* 0x000ea20000300800 */
[----:B------:R-:W-:-:S03]  /*d2790*/  IMAD.WIDE R198, R0, 0x4, R4 ;  /* 0x0000000400c67825 */ /* 0x000fc600078e0204 */
[----:B------:R1:W-:Y:S01]  /*d27a0*/  @P5 STG.E desc[UR60][R196.64], R236 ;  /* 0x000000ecc4005986 */ /* 0x0003e2000c10193c */
[----:B------:R-:W3:Y:S03]  /*d27b0*/  LDC R239, c[0x0][0x228] ;  /* 0x00008a00ffef7b82 */ /* 0x000ee60000000800 */
[----:B-1----:R-:W3:Y:S05]  /*d27c0*/  LDL.LU R197, [R1+0x1d78] ;  /* 0x001d780001c57983 */ /* 0x002eea0000300800 */
[----:B------:R-:W1:Y:S01]  /*d27d0*/  LDC R236, c[0x0][0x228] ;  /* 0x00008a00ffec7b82 */ /* 0x000e620000000800 */
[----:B------:R-:W-:Y:S01]  /*d27e0*/  ISETP.LT.AND P6, PT, R15, R233, !P6 ;  /* 0x000000e90f00720c */ /* 0x000fe200077c1270 */
[----:B------:R-:W-:Y:S01]  /*d27f0*/  IMAD.WIDE R232, R0, 0x4, R6 ;  /* 0x0000000400e87825 */ /* 0x000fe200078e0206 */
[----:B-1----:R-:W-:-:S05]  /*d2800*/  ISETP.LT.AND P5, PT, R17, R236, !P4 ;  /* 0x000000ec1100720c */ /* 0x002fca00067a1270 */
[----:B------:R-:W1:Y:S01]  /*d2810*/  LDC R236, c[0x0][0x228] ;  /* 0x00008a00ffec7b82 */ /* 0x000e620000000800 */
[----:B---3--:R3:W-:Y:S04]  /*d2820*/  @P3 STG.E desc[UR60][R198.64], R197 ;  /* 0x000000c5c6003986 */ /* 0x0087e8000c10193c */
[----:B----4-:R4:W-:Y:S01]  /*d2830*/  @P0 STG.E desc[UR60][R232.64], R16 ;  /* 0x00000010e8000986 */ /* 0x0109e2000c10193c */
[----:B------:R-:W-:Y:S02]  /*d2840*/  ISETP.LT.AND P0, PT, R11, R234, !P4 ;  /* 0x000000ea0b00720c */ /* 0x000fe40006701270 */
[----:B------:R-:W-:Y:S01]  /*d2850*/  ISETP.LT.AND P3, PT, R13, R235, !P4 ;  /* 0x000000eb0d00720c */ /* 0x000fe20006761270 */
[----:B---3--:R-:W-:-:S04]  /*d2860*/  IMAD.WIDE R196, R0, 0x4, R8 ;  /* 0x0000000400c47825 */ /* 0x008fc800078e0208 */
[----:B------:R-:W-:Y:S01]  /*d2870*/  IMAD.IADD R0, R0, 0x1, R14 ;  /* 0x0000000100007824 */ /* 0x000fe200078e020e */
[C---:B----4-:R-:W-:Y:S01]  /*d2880*/  IADD3 R16, R10.reuse, 0xce, RZ ;  /* 0x000000ce0a107810 */ /* 0x050fe20007ffe0ff */
[----:B------:R-:W3:Y:S01]  /*d2890*/  LDC R235, c[0x0][0x22c] ;  /* 0x00008b00ffeb7b82 */ /* 0x000ee20000000800 */
[----:B------:R-:W-:Y:S02]  /*d28a0*/  VIADD R232, R10, 0xcf ;  /* 0x000000cf0ae87836 */ /* 0x000fe40000000000 */
[----:B------:R-:W-:Y:S01]  /*d28b0*/  IMAD.WIDE R198, R0, 0x4, R2 ;  /* 0x0000000400c67825 */ /* 0x000fe200078e0202 */
[----:B--2---:R2:W-:Y:S01]  /*d28c0*/  @P6 STG.E desc[UR60][R196.64], R237 ;  /* 0x000000edc4006986 */ /* 0x0045e2000c10193c */
[----:B------:R-:W-:Y:S02]  /*d28d0*/  ISETP.GE.AND P6, PT, R16, R245, PT ;  /* 0x000000f51000720c */ /* 0x000fe40003fc6270 */
[----:B------:R-:W-:Y:S01]  /*d28e0*/  ISETP.LT.AND P4, PT, R15, R238, !P4 ;  /* 0x000000ee0f00720c */ /* 0x000fe20006781270 */
[----:B------:R-:W4:Y:S01]  /*d28f0*/  LDC R234, c[0x0][0x228] ;  /* 0x00008a00ffea7b82 */ /* 0x000f220000000800 */
[----:B------:R1:W-:Y:S04]  /*d2900*/  @P0 STG.E desc[UR60][R198.64], R246 ;  /* 0x000000f6c6000986 */ /* 0x0003e8000c10193c */
[----:B------:R-:W4:Y:S01]  /*d2910*/  LDL.LU R238, [R1+0x198c] ;  /* 0x00198c0001ee7983 */ /* 0x000f220000300800 */
[----:B------:R-:W-:-:S03]  /*d2920*/  ISETP.LT.AND P0, PT, R13, R244, !P6 ;  /* 0x000000f40d00720c */ /* 0x000fc60007701270 */
[----:B------:R-:W3:Y:S01]  /*d2930*/  LDL.LU R244, [R1+0x198] ;  /* 0x0001980001f47983 */ /* 0x000ee20000300800 */
[----:B------:R-:W4:Y:S08]  /*d2940*/  LDC R233, c[0x0][0x228] ;  /* 0x00008a00ffe97b82 */ /* 0x000f300000000800 */
[----:B--2---:R-:W2:Y:S01]  /*d2950*/  LDC R237, c[0x0][0x228] ;  /* 0x00008a00ffed7b82 */ /* 0x004ea20000000800 */
[C---:B------:R-:W-:Y:S01]  /*d2960*/  IMAD.WIDE R196, R0.reuse, 0x4, R4 ;  /* 0x0000000400c47825 */ /* 0x040fe200078e0204 */
[----:B------:R-:W-:-:S06]  /*d2970*/  IADD3 R16, R0, R14, RZ ;  /* 0x0000000e00107210 */ /* 0x000fcc0007ffe0ff */
[----:B-1----:R-:W1:Y:S08]  /*d2980*/  LDC R246, c[0x0][0x22c] ;  /* 0x00008b00fff67b82 */ /* 0x002e700000000800 */
[----:B------:R-:W1:Y:S01]  /*d2990*/  LDC R245, c[0x0][0x228] ;  /* 0x00008a00fff57b82 */ /* 0x000e620000000800 */
[C---:B------:R-:W-:Y:S01]  /*d29a0*/  IMAD.WIDE R198, R0.reuse, 0x4, R6 ;  /* 0x0000000400c67825 */ /* 0x040fe200078e0206 */
[----:B------:R2:W-:Y:S04]  /*d29b0*/  @P3 STG.E desc[UR60][R196.64], R247 ;  /* 0x000000f7c4003986 */ /* 0x0005e8000c10193c */
[----:B------:R2:W-:Y:S01]  /*d29c0*/  @P5 STG.E desc[UR60][R198.64], R252 ;  /* 0x000000fcc6005986 */ /* 0x0005e2000c10193c */
[----:B------:R-:W-:Y:S01]  /*d29d0*/  ISETP.LT.AND P5, PT, R17, R236, !P6 ;  /* 0x000000ec1100720c */ /* 0x000fe200077a1270 */
[----:B--2---:R-:W-:Y:S01]  /*d29e0*/  IMAD.WIDE R196, R0, 0x4, R8 ;  /* 0x0000000400c47825 */ /* 0x004fe200078e0208 */
[----:B------:R-:W2:Y:S01]  /*d29f0*/  LDC R247, c[0x0][0x228] ;  /* 0x00008a00fff77b82 */ /* 0x000ea20000000800 */
[----:B------:R-:W2:Y:S04]  /*d2a00*/  LDL.LU R252, [R1+0xd8c] ;  /* 0x000d8c0001fc7983 */ /* 0x000ea80000300800 */
[----:B------:R-:W2:Y:S04]  /*d2a10*/  LDL.LU R0, [R1+0x158c] ;  /* 0x00158c0001007983 */ /* 0x000ea80000300800 */
[----:B------:R-:W2:Y:S04]  /*d2a20*/  LDL.LU R236, [R1+0x119c] ;  /* 0x00119c0001ec7983 */ /* 0x000ea80000300800 */
[----:B---3--:R3:W-:Y:S01]  /*d2a30*/  @P4 STG.E desc[UR60][R196.64], R244 ;  /* 0x000000f4c4004986 */ /* 0x0087e2000c10193c */
[----:B------:R-:W-:-:S03]  /*d2a40*/  ISETP.GE.AND P4, PT, R232, R235, PT ;  /* 0x000000ebe800720c */ /* 0x000fc60003f86270 */
[----:B------:R-:W2:Y:S01]  /*d2a50*/  LDL.LU R235, [R1+0x1d7c] ;  /* 0x001d7c0001eb7983 */ /* 0x000ea20000300800 */
[----:B------:R-:W-:Y:S01]  /*d2a60*/  ISETP.LT.AND P3, PT, R11, R239, !P6 ;  /* 0x000000ef0b00720c */ /* 0x000fe20007761270 */
[----:B------:R-:W-:Y:S01]  /*d2a70*/  IMAD.WIDE R198, R16, 0x4, R2 ;  /* 0x0000000410c67825 */ /* 0x000fe200078e0202 */
[----:B----4-:R-:W-:-:S03]  /*d2a80*/  ISETP.LT.AND P6, PT, R15, R234, !P6 ;  /* 0x000000ea0f00720c */ /* 0x010fc600077c1270 */
[----:B---3--:R-:W-:Y:S01]  /*d2a90*/  IMAD.WIDE R196, R16, 0x4, R4 ;  /* 0x0000000410c47825 */ /* 0x008fe200078e0204 */
[----:B------:R-:W-:Y:S01]  /*d2aa0*/  IADD3 R232, R10, 0xd0, RZ ;  /* 0x000000d00ae87810 */ /* 0x000fe20007ffe0ff */
[----:B------:R-:W3:Y:S08]  /*d2ab0*/  LDC R239, c[0x0][0x228] ;  /* 0x00008a00ffef7b82 */ /* 0x000ef00000000800 */
[----:B------:R-:W4:Y:S01]  /*d2ac0*/  LDC R244, c[0x0][0x228] ;  /* 0x00008a00fff47b82 */ /* 0x000f220000000800 */
[----:B------:R1:W-:Y:S07]  /*d2ad0*/  @P3 STG.E desc[UR60][R198.64], R238 ;  /* 0x000000eec6003986 */ /* 0x0003ee000c10193c */
[----:B------:R-:W4:Y:S01]  /*d2ae0*/  LDC R234, c[0x0][0x228] ;  /* 0x00008a00ffea7b82 */ /* 0x000f220000000800 */
[----:B-1----:R-:W-:-:S07]  /*d2af0*/  IMAD.WIDE R198, R16, 0x4, R6 ;  /* 0x0000000410c67825 */ /* 0x002fce00078e0206 */
[----:B------:R-:W1:Y:S01]  /*d2b00*/  LDC R238, c[0x0][0x228] ;  /* 0x00008a00ffee7b82 */ /* 0x000e620000000800 */
[----:B--2---:R2:W-:Y:S04]  /*d2b10*/  @P0 STG.E desc[UR60][R196.64], R235 ;  /* 0x000000ebc4000986 */ /* 0x0045e8000c10193c */
[----:B------:R3:W-:Y:S01]  /*d2b20*/  @P5 STG.E desc[UR60][R198.64], R0 ;  /* 0x00000000c6005986 */ /* 0x0007e2000c10193c */
[----:B------:R-:W-:Y:S01]  /*d2b30*/  ISETP.LT.AND P5, PT, R17, R247, !P4 ;  /* 0x000000f71100720c */ /* 0x000fe200067a1270 */
[----:B--2---:R-:W-:-:S04]  /*d2b40*/  IMAD.WIDE R196, R16, 0x4, R8 ;  /* 0x0000000410c47825 */ /* 0x004fc800078e0208 */
[----:B---3--:R-:W-:Y:S01]  /*d2b50*/  IMAD.IADD R0, R16, 0x1, R14 ;  /* 0x0000000110007824 */ /* 0x008fe200078e020e */
[----:B------:R-:W-:Y:S01]  /*d2b60*/  ISETP.LT.AND P3, PT, R11, R237, !P4 ;  /* 0x000000ed0b00720c */ /* 0x000fe20006761270 */
[----:B------:R-:W2:Y:S04]  /*d2b70*/  LDL.LU R16, [R1+0x59c] ;  /* 0x00059c0001107983 */ /* 0x000ea80000300800 */
[----:B------:R-:W3:Y:S04]  /*d2b80*/  LDL.LU R247, [R1+0x19c] ;  /* 0x00019c0001f77983 */ /* 0x000ee80000300800 */
[----:B------:R4:W-:Y:S01]  /*d2b90*/  @P6 STG.E desc[UR60][R196.64], R236 ;  /* 0x000000ecc4006986 */ /* 0x0009e2000c10193c */
[----:B------:R-:W-:Y:S01]  /*d2ba0*/  ISETP.GE.AND P6, PT, R232, R246, PT ;  /* 0x000000f6e800720c */ /* 0x000fe20003fc6270 */
[----:B------:R-:W1:Y:S08]  /*d2bb0*/  LDC R237, c[0x0][0x22c] ;  /* 0x00008b00ffed7b82 */ /* 0x000e700000000800 */
[----:B------:R-:W1:Y:S01]  /*d2bc0*/  LDC R235, c[0x0][0x228] ;  /* 0x00008a00ffeb7b82 */ /* 0x000e620000000800 */
[----:B----4-:R-:W4:Y:S04]  /*d2bd0*/  LDL.LU R236, [R1+0x1990] ;  /* 0x0019900001ec7983 */ /* 0x010f280000300800 */
[----:B------:R-:W2:Y:S01]  /*d2be0*/  LDL.LU R246, [R1+0x99c] ;  /* 0x00099c0001f67983 */ /* 0x000ea20000300800 */
[----:B------:R-:W-:Y:S01]  /*d2bf0*/  ISETP.LT.AND P0, PT, R13, R233, !P4 ;  /* 0x000000e90d00720c */ /* 0x000fe20006701270 */
[----:B------:R-:W-:Y:S01]  /*d2c00*/  IMAD.WIDE R198, R0, 0x4, R2 ;  /* 0x0000000400c67825 */ /* 0x000fe200078e0202 */
[----:B------:R-:W-:-:S03]  /*d2c10*/  ISETP.LT.AND P4, PT, R15, R245, !P4 ;  /* 0x000000f50f00720c */ /* 0x000fc60006781270 */
[C---:B------:R-:W-:Y:S01]  /*d2c20*/  IMAD.WIDE R196, R0.reuse, 0x4, R4 ;  /* 0x0000000400c47825 */ /* 0x040fe200078e0204 */
[----:B------:R-:W4:Y:S08]  /*d2c30*/  LDC R233, c[0x0][0x228] ;  /* 0x00008a00ffe97b82 */ /* 0x000f300000000800 */
[----:B------:R-:W4:Y:S01]  /*d2c40*/  LDC R245, c[0x0][0x22c] ;  /* 0x00008b00fff57b82 */ /* 0x000f220000000800 */
[----:B------:R1:W-:Y:S02]  /*d2c50*/  @P3 STG.E desc[UR60][R198.64], R252 ;  /* 0x000000fcc6003986 */ /* 0x0003e4000c10193c */
[----:B-1----:R-:W-:-:S02]  /*d2c60*/  IMAD.WIDE R198, R0, 0x4, R6 ;  /* 0x0000000400c67825 */ /* 0x002fc400078e0206 */
[----:B------:R-:W4:Y:S04]  /*d2c70*/  LDL.LU R252, [R1+0x1590] ;  /* 0x0015900001fc7983 */ /* 0x000f280000300800 */
[----:B--2---:R1:W-:Y:S04]  /*d2c80*/  @P0 STG.E desc[UR60][R196.64], R246 ;  /* 0x000000f6c4000986 */ /* 0x0043e8000c10193c */
[----:B------:R2:W-:Y:S01]  /*d2c90*/  @P5 STG.E desc[UR60][R198.64], R16 ;  /* 0x00000010c6005986 */ /* 0x0005e2000c10193c */
[----:B-1----:R-:W-:-:S04]  /*d2ca0*/  IMAD.WIDE R196, R0, 0x4, R8 ;  /* 0x0000000400c47825 */ /* 0x002fc800078e0208 */
[----:B--2---:R-:W-:Y:S01]  /*d2cb0*/  VIADD R16, R10, 0xd1 ;  /* 0x000000d10a107836 */ /* 0x004fe20000000000 */
[----:B------:R-:W2:Y:S04]  /*d2cc0*/  LDL.LU R246, [R1+0x9a0] ;  /* 0x0009a00001f67983 */ /* 0x000ea80000300800 */
[----:B---3--:R1:W-:Y:S01]  /*d2cd0*/  @P4 STG.E desc[UR60][R196.64], R247 ;  /* 0x000000f7c4004986 */ /* 0x0083e2000c10193c */
[----:B------:R-:W-:-:S03]  /*d2ce0*/  ISETP.GE.AND P4, PT, R16, R237, PT ;  /* 0x000000ed1000720c */ /* 0x000fc60003f86270 */
[----:B-1----:R-:W3:Y:S04]  /*d2cf0*/  LDL.LU R247, [R1+0x5a0] ;  /* 0x0005a00001f77983 */ /* 0x002ee80000300800 */
[----:B------:R-:W2:Y:S01]  /*d2d00*/  LDL.LU R16, [R1+0x1d80] ;  /* 0x001d800001107983 */ /* 0x000ea20000300800 */
[----:B------:R-:W-:Y:S02]  /*d2d10*/  ISETP.LT.AND P5, PT, R11, R238, !P6 ;  /* 0x000000ee0b00720c */ /* 0x000fe400077a1270 */
[----:B------:R-:W-:Y:S01]  /*d2d20*/  IADD3 R0, R0, R14, RZ ;  /* 0x0000000e00007210 */ /* 0x000fe20007ffe0ff */
[----:B------:R-:W1:Y:S01]  /*d2d30*/  LDC R238, c[0x0][0x228] ;  /* 0x00008a00ffee7b82 */ /* 0x000e620000000800 */
[----:B------:R-:W-:Y:S02]  /*d2d40*/  ISETP.LT.AND P0, PT, R13, R239, !P6 ;  /* 0x000000ef0d00720c */ /* 0x000fe40007701270 */
[----:B------:R-:W-:Y:S01]  /*d2d50*/  ISETP.LT.AND P3, PT, R17, R244, !P6 ;  /* 0x000000f41100720c */ /* 0x000fe20007761270 */
[----:B------:R-:W3:Y:S01]  /*d2d60*/  LDL.LU R237, [R1+0x11a0] ;  /* 0x0011a00001ed7983 */ /* 0x000ee20000300800 */
[----:B------:R-:W-:-:S04]  /*d2d70*/  IMAD.WIDE R196, R0, 0x4, R2 ;  /* 0x0000000400c47825 */ /* 0x000fc800078e0202 */
[C---:B------:R-:W-:Y:S01]  /*d2d80*/  IMAD.WIDE R198, R0.reuse, 0x4, R4 ;  /* 0x0000000400c67825 */ /* 0x040fe200078e0204 */
[----:B------:R-:W3:Y:S08]  /*d2d90*/  LDC R239, c[0x0][0x228] ;  /* 0x00008a00ffef7b82 */ /* 0x000ef00000000800 */
[----:B------:R-:W3:Y:S01]  /*d2da0*/  LDC R244, c[0x0][0x228] ;  /* 0x00008a00fff47b82 */ /* 0x000ee20000000800 */
[----:B----4-:R4:W-:Y:S07]  /*d2db0*/  @P5 STG.E desc[UR60][R196.64], R236 ;  /* 0x000000ecc4005986 */ /* 0x0109ee000c10193c */
[----:B----4-:R-:W4:Y:S01]  /*d2dc0*/  LDC R236, c[0x0][0x228] ;  /* 0x00008a00ffec7b82 */ /* 0x010f220000000800 */
[----:B------:R-:W-:Y:S01]  /*d2dd0*/  ISETP.LT.AND P6, PT, R15, R233, !P6 ;  /* 0x000000e90f00720c */ /* 0x000fe200077c1270 */
[----:B------:R-:W-:Y:S01]  /*d2de0*/  IMAD.WIDE R232, R0, 0x4, R6 ;  /* 0x0000000400e87825 */ /* 0x000fe200078e0206 */
[----:B----4-:R-:W-:-:S05]  /*d2df0*/  ISETP.LT.AND P5, PT, R17, R236, !P4 ;  /* 0x000000ec1100720c */ /* 0x010fca00067a1270 */
[----:B------:R-:W4:Y:S01]  /*d2e00*/  LDC R236, c[0x0][0x228] ;  /* 0x00008a00ffec7b82 */ /* 0x000f220000000800 */
[----:B--2---:R-:W-:Y:S04]  /*d2e10*/  @P0 STG.E desc[UR60][R198.64], R16 ;  /* 0x00000010c6000986 */ /* 0x004fe8000c10193c */
[----:B------:R2:W-:Y:S01]  /*d2e20*/  @P3 STG.E desc[UR60][R232.64], R252 ;  /* 0x000000fce8003986 */ /* 0x0005e2000c10193c */
[----:B------:R-:W-:Y:S02]  /*d2e30*/  ISETP.LT.AND P0, PT, R13, R235, !P4 ;  /* 0x000000eb0d00720c */ /* 0x000fe40006701270 */
[----:B------:R-:W-:Y:S02]  /*d2e40*/  ISETP.LT.AND P3, PT, R11, R234, !P4 ;  /* 0x000000ea0b00720c */ /* 0x000fe40006761270 */
[----:B-1----:R-:W-:Y:S01]  /*d2e50*/  ISETP.LT.AND P4, PT, R15, R238, !P4 ;  /* 0x000000ee0f00720c */ /* 0x002fe20006781270 */
        /* <DEDUP_REMOVED lines=20> */
[----:B------:R-:W-:Y:S01]  /*d2fa0*/  ISETP.LT.AND P3, PT, R13, R244, !P6 ;  /* 0x000000f40d00720c */ /* 0x000fe20007761270 */
[----:B------:R-:W2:Y:S04]  /*d2fb0*/  LDL.LU R0, [R1+0x1594] ;  /* 0x0015940001007983 */ /* 0x000ea80000300800 */
[----:B------:R1:W-:Y:S01]  /*d2fc0*/  @P5 STG.E desc[UR60][R198.64], R247 ;  /* 0x000000f7c6005986 */ /* 0x0003e2000c10193c */
[----:B----4-:R-:W-:-:S03]  /*d2fd0*/  ISETP.LT.AND P5, PT, R17, R236, !P6 ;  /* 0x000000ec1100720c */ /* 0x010fc600077a1270 */
        /* <DEDUP_REMOVED lines=517> */
[----:B------:R-:W1:Y:S08]  /*d5030*/  LDC R233, c[0x0][0x228] ;  /* 0x00008a00ffe97b82 */ /* 0x000e700000000800 */
        /* <DEDUP_REMOVED lines=14> */
[----:B------:R-:W-:Y:S02]  /*d5120*/  ISETP.LT.AND P0, PT, R13, R239, !P6 ;  /* 0x000000ef0d00720c */ /* 0x000fe40007701270 */
[----:B------:R-:W-:Y:S02]  /*d5130*/  ISETP.LT.AND P3, PT, R17, R244, !P6 ;  /* 0x000000f41100720c */ /* 0x000fe40007761270 */
[----:B------:R-:W-:-:S02]  /*d5140*/  IADD3 R0, R0, R14, RZ ;  /* 0x0000000e00007210 */ /* 0x000fc40007ffe0ff */
[----:B------:R-:W-:Y:S01]  /*d5150*/  ISETP.LT.AND P6, PT, R15, R233, !P6 ;  /* 0x000000e90f00720c */ /* 0x000fe200077c1270 */
[----:B------:R-:W3:Y:S01]  /*d5160*/  LDL.LU R237, [R1+0x11d0] ;  /* 0x0011d00001ed7983 */ /* 0x000ee20000300800 */
[----:B------:R-:W1:Y:S08]  /*d5170*/  LDC R238, c[0x0][0x228] ;  /* 0x00008a00ffee7b82 */ /* 0x000e700000000800 */
[----:B------:R-:W3:Y:S01]  /*d5180*/  LDC R239, c[0x0][0x228] ;  /* 0x00008a00ffef7b82 */ /* 0x000ee20000000800 */
[----:B------:R-:W-:-:S04]  /*d5190*/  IMAD.WIDE R196, R0, 0x4, R2 ;  /* 0x0000000400c47825 */ /* 0x000fc800078e0202 */
[----:B------:R-:W-:-:S04]  /*d51a0*/  IMAD.WIDE R198, R0, 0x4, R4 ;  /* 0x0000000400c67825 */ /* 0x000fc800078e0204 */
[----:B------:R-:W-:Y:S01]  /*d51b0*/  IMAD.WIDE R232, R0, 0x4, R6 ;  /* 0x0000000400e87825 */ /* 0x000fe200078e0206 */
[----:B------:R-:W3:Y:S01]  /*d51c0*/  LDC R244, c[0x0][0x228] ;  /* 0x00008a00fff47b82 */ /* 0x000ee20000000800 */
[----:B----4-:R4:W-:Y:S07]  /*d51d0*/  @P5 STG.E desc[UR60][R196.64], R236 ;  /* 0x000000ecc4005986 */ /* 0x0109ee000c10193c */
[----:B----4-:R-:W4:Y:S01]  /*d51e0*/  LDC R236, c[0x0][0x228] ;  /* 0x00008a00ffec7b82 */ /* 0x010f220000000800 */
[----:B--2---:R-:W-:Y:S04]  /*d51f0*/  @P0 STG.E desc[UR60][R198.64], R16 ;  /* 0x00000010c6000986 */ /* 0x004fe8000c10193c */
[----:B------:R2:W-:Y:S04]  /*d5200*/  @P3 STG.E desc[UR60][R232.64], R252 ;  /* 0x000000fce8003986 */ /* 0x0005e8000c10193c */
[----:B--2---:R-:W2:Y:S04]  /*d5210*/  LDL.LU R233, [R1+0xdc0] ;  /* 0x000dc00001e97983 */ /* 0x004ea80000300800 */
[----:B------:R-:W2:Y:S01]  /*d5220*/  LDL.LU R252, [R1+0x1d0] ;  /* 0x0001d00001fc7983 */ /* 0x000ea20000300800 */
[----:B----4-:R-:W-:-:S02]  /*d5230*/  ISETP.LT.AND P5, PT, R17, R236, !P4 ;  /* 0x000000ec1100720c */ /* 0x010fc400067a1270 */
[----:B------:R-:W-:Y:S01]  /*d5240*/  ISETP.LT.AND P0, PT, R13, R235, !P4 ;  /* 0x000000eb0d00720c */ /* 0x000fe20006701270 */
[----:B------:R-:W4:Y:S08]  /*d5250*/  LDC R236, c[0x0][0x228] ;  /* 0x00008a00ffec7b82 */ /* 0x000f300000000800 */
[----:B------:R-:W4:Y:S01]  /*d5260*/  LDC R235, c[0x0][0x22c] ;  /* 0x00008b00ffeb7b82 */ /* 0x000f220000000800 */
[----:B------:R-:W-:Y:S01]  /*d5270*/  ISETP.LT.AND P3, PT, R11, R234, !P4 ;  /* 0x000000ea0b00720c */ /* 0x000fe20006761270 */
[----:B------:R-:W-:-:S04]  /*d5280*/  IMAD.WIDE R196, R0, 0x4, R8 ;  /* 0x0000000400c47825 */ /* 0x000fc800078e0208 */
[----:B------:R-:W-:Y:S01]  /*d5290*/  IMAD.IADD R0, R0, 0x1, R14 ;  /* 0x0000000100007824 */ /* 0x000fe200078e020e */
[----:B-1----:R-:W-:Y:S02]  /*d52a0*/  ISETP.LT.AND P4, PT, R15, R238, !P4 ;  /* 0x000000ee0f00720c */ /* 0x002fe40006781270 */
[C---:B------:R-:W-:Y:S01]  /*d52b0*/  IADD3 R16, R10.reuse, 0xea, RZ ;  /* 0x000000ea0a107810 */ /* 0x040fe20007ffe0ff */
[----:B------:R-:W-:Y:S02]  /*d52c0*/  VIADD R232, R10, 0xeb ;  /* 0x000000eb0ae87836 */ /* 0x000fe40000000000 */
[----:B------:R-:W-:Y:S01]  /*d52d0*/  IMAD.WIDE R198, R0, 0x4, R2 ;  /* 0x0000000400c67825 */ /* 0x000fe200078e0202 */
[----:B---3--:R1:W-:Y:S01]  /*d52e0*/  @P6 STG.E desc[UR60][R196.64], R237 ;  /* 0x000000edc4006986 */ /* 0x0083e2000c10193c */
[----:B------:R-:W-:-:S03]  /*d52f0*/  ISETP.GE.AND P6, PT, R16, R245, PT ;  /* 0x000000f51000720c */ /* 0x000fc60003fc6270 */
[----:B------:R-:W3:Y:S01]  /*d5300*/  LDL.LU R238, [R1+0x19c4] ;  /* 0x0019c40001ee7983 */ /* 0x000ee20000300800 */
[C---:B------:R-:W-:Y:S01]  /*d5310*/  IADD3 R16, R0.reuse, R14, RZ ;  /* 0x0000000e00107210 */ /* 0x040fe20007ffe0ff */
[----:B------:R-:W3:Y:S08]  /*d5320*/  LDC R234, c[0x0][0x228] ;  /* 0x00008a00ffea7b82 */ /* 0x000ef00000000800 */
[----:B------:R-:W3:Y:S08]  /*d5330*/  LDC R245, c[0x0][0x228] ;  /* 0x00008a00fff57b82 */ /* 0x000ef00000000800 */
[----:B-1----:R-:W1:Y:S01]  /*d5340*/  LDC R237, c[0x0][0x228] ;  /* 0x00008a00ffed7b82 */ /* 0x002e620000000800 */
[C---:B------:R-:W-:Y:S01]  /*d5350*/  IMAD.WIDE R196, R0.reuse, 0x4, R4 ;  /* 0x0000000400c47825 */ /* 0x040fe200078e0204 */
[----:B--2---:R2:W-:Y:S04]  /*d5360*/  @P3 STG.E desc[UR60][R198.64], R233 ;  /* 0x000000e9c6003986 */ /* 0x0045e8000c10193c */
[----:B------:R4:W-:Y:S01]  /*d5370*/  @P0 STG.E desc[UR60][R196.64], R246 ;  /* 0x000000f6c4000986 */ /* 0x0009e2000c10193c */
[----:B--2---:R-:W-:-:S04]  /*d5380*/  IMAD.WIDE R198, R0, 0x4, R6 ;  /* 0x0000000400c67825 */ /* 0x004fc800078e0206 */
[----:B----4-:R-:W-:Y:S01]  /*d5390*/  IMAD.WIDE R196, R0, 0x4, R8 ;  /* 0x0000000400c47825 */ /* 0x010fe200078e0208 */
[----:B------:R-:W-:Y:S01]  /*d53a0*/  ISETP.LT.AND P3, PT, R13, R244, !P6 ;  /* 0x000000f40d00720c */ /* 0x000fe20007761270 */
[----:B------:R-:W2:Y:S04]  /*d53b0*/  LDL.LU R0, [R1+0x15c4] ;  /* 0x0015c40001007983 */ /* 0x000ea80000300800 */
[----:B------:R4:W-:Y:S01]  /*d53c0*/  @P5 STG.E desc[UR60][R198.64], R247 ;  /* 0x000000f7c6005986 */ /* 0x0009e2000c10193c */
[----:B------:R-:W-:-:S03]  /*d53d0*/  ISETP.LT.AND P5, PT, R17, R236, !P6 ;  /* 0x000000ec1100720c */ /* 0x000fc600077a1270 */
[----:B------:R-:W2:Y:S04]  /*d53e0*/  LDL.LU R236, [R1+0x11d4] ;  /* 0x0011d40001ec7983 */ /* 0x000ea80000300800 */
[----:B------:R1:W-:Y:S01]  /*d53f0*/  @P4 STG.E desc[UR60][R196.64], R252 ;  /* 0x000000fcc4004986 */ /* 0x0003e2000c10193c */
[----:B------:R-:W-:Y:S02]  /*d5400*/  ISETP.GE.AND P4, PT, R232, R235, PT ;  /* 0x000000ebe800720c */ /* 0x000fe40003f86270 */
[----:B------:R-:W-:Y:S01]  /*d5410*/  ISETP.LT.AND P0, PT, R11, R239, !P6 ;  /* 0x000000ef0b00720c */ /* 0x000fe20007701270 */
[----:B------:R-:W2:Y:S08]  /*d5420*/  LDC R233, c[0x0][0x228] ;  /* 0x00008a00ffe97b82 */ /* 0x000eb00000000800 */
[----:B----4-:R-:W4:Y:S08]  /*d5430*/  LDC R247, c[0x0][0x228] ;  /* 0x00008a00fff77b82 */ /* 0x010f300000000800 */
[----:B------:R-:W4:Y:S08]  /*d5440*/  LDC R246, c[0x0][0x22c] ;  /* 0x00008b00fff67b82 */ /* 0x000f300000000800 */
[----:B------:R-:W4:Y:S01]  /*d5450*/  LDC R244, c[0x0][0x228] ;  /* 0x00008a00fff47b82 */ /* 0x000f220000000800 */
[----:B-1----:R-:W4:Y:S04]  /*d5460*/  LDL.LU R252, [R1+0x9d4] ;  /* 0x0009d40001fc7983 */ /* 0x002f280000300800 */
[----:B------:R-:W2:Y:S01]  /*d5470*/  LDL.LU R232, [R1+0x1db4] ;  /* 0x001db40001e87983 */ /* 0x000ea20000300800 */
[----:B------:R-:W-:-:S04]  /*d5480*/  IMAD.WIDE R198, R16, 0x4, R2 ;  /* 0x0000000410c67825 */ /* 0x000fc800078e0202 */
[C---:B------:R-:W-:Y:S01]  /*d5490*/  IMAD.WIDE R196, R16.reuse, 0x4, R4 ;  /* 0x0000000410c47825 */ /* 0x040fe200078e0204 */
[----:B------:R-:W4:Y:S04]  /*d54a0*/  LDL.LU R235, [R1+0xdc4] ;  /* 0x000dc40001eb7983 */ /* 0x000f280000300800 */
[----:B---3--:R1:W-:Y:S01]  /*d54b0*/  @P0 STG.E desc[UR60][R198.64], R238 ;  /* 0x000000eec6000986 */ /* 0x0083e2000c10193c */
[----:B------:R-:W3:Y:S01]  /*d54c0*/  LDC R239, c[0x0][0x228] ;  /* 0x00008a00ffef7b82 */ /* 0x000ee20000000800 */
[----:B-1----:R-:W-:Y:S01]  /*d54d0*/  IMAD.WIDE R198, R16, 0x4, R6 ;  /* 0x0000000410c67825 */ /* 0x002fe200078e0206 */
[----:B------:R-:W-:Y:S02]  /*d54e0*/  ISETP.LT.AND P6, PT, R15, R234, !P6 ;  /* 0x000000ea0f00720c */ /* 0x000fe400077c1270 */
[----:B------:R-:W-:-:S04]  /*d54f0*/  ISETP.LT.AND P0, PT, R11, R237, !P4 ;  /* 0x000000ed0b00720c */ /* 0x000fc80006701270 */
[----:B------:R-:W1:Y:S08]  /*d5500*/  LDC R238, c[0x0][0x228] ;  /* 0x00008a00ffee7b82 */ /* 0x000e700000000800 */
[----:B------:R-:W3:Y:S08]  /*d5510*/  LDC R237, c[0x0][0x22c] ;  /* 0x00008b00ffed7b82 */ /* 0x000ef00000000800 */
[----:B------:R-:W1:Y:S01]  /*d5520*/  LDC R234, c[0x0][0x228] ;  /* 0x00008a00ffea7b82 */ /* 0x000e620000000800 */
[----:B--2---:R2:W-:Y:S04]  /*d5530*/  @P3 STG.E desc[UR60][R196.64], R232 ;  /* 0x000000e8c4003986 */ /* 0x0045e8000c10193c */
[----:B------:R3:W-:Y:S01]  /*d5540*/  @P5 STG.E desc[UR60][R198.64], R0 ;  /* 0x00000000c6005986 */ /* 0x0007e2000c10193c */
[----:B----4-:R-:W-:Y:S01]  /*d5550*/  ISETP.LT.AND P5, PT, R17, R247, !P4 ;  /* 0x000000f71100720c */ /* 0x010fe200067a1270 */
[----:B--2---:R-:W-:-:S04]  /*d5560*/  IMAD.WIDE R196, R16, 0x4, R8 ;  /* 0x0000000410c47825 */ /* 0x004fc800078e0208 */
[----:B---3--:R-:W-:Y:S02]  /*d5570*/  IMAD.IADD R0, R16, 0x1, R14 ;  /* 0x0000000110007824 */ /* 0x008fe400078e020e */
[----:B------:R-:W2:Y:S04]  /*d5580*/  LDL.LU R16, [R1+0x5d4] ;  /* 0x0005d40001107983 */ /* 0x000ea80000300800 */
[----:B------:R-:W3:Y:S01]  /*d5590*/  LDL.LU R247, [R1+0x1d4] ;  /* 0x0001d40001f77983 */ /* 0x000ee20000300800 */
[----:B------:R-:W-:Y:S01]  /*d55a0*/  ISETP.LT.AND P3, PT, R13, R233, !P4 ;  /* 0x000000e90d00720c */ /* 0x000fe20006761270 */
[----:B------:R-:W-:Y:S01]  /*d55b0*/  IMAD.WIDE R198, R0, 0x4, R2 ;  /* 0x0000000400c67825 */ /* 0x000fe200078e0202 */
[----:B------:R-:W-:Y:S01]  /*d55c0*/  ISETP.LT.AND P4, PT, R15, R245, !P4 ;  /* 0x000000f50f00720c */ /* 0x000fe20006781270 */
[----:B------:R4:W-:Y:S04]  /*d55d0*/  @P6 STG.E desc[UR60][R196.64], R236 ;  /* 0x000000ecc4006986 */ /* 0x0009e8000c10193c */
[----:B------:R1:W-:Y:S01]  /*d55e0*/  @P0 STG.E desc[UR60][R198.64], R235 ;  /* 0x000000ebc6000986 */ /* 0x0003e2000c10193c */
[----:B------:R-:W-:Y:S01]  /*d55f0*/  IADD3 R232, R10, 0xec, RZ ;  /* 0x000000ec0ae87810 */ /* 0x000fe20007ffe0ff */
[----:B------:R-:W3:Y:S08]  /*d5600*/  LDC R233, c[0x0][0x228] ;  /* 0x00008a00ffe97b82 */ /* 0x000ef00000000800 */
[----:B------:R-:W3:Y:S01]  /*d5610*/  LDC R245, c[0x0][0x22c] ;  /* 0x00008b00fff57b82 */ /* 0x000ee20000000800 */
[----:B----4-:R-:W-:-:S04]  /*d5620*/  IMAD.WIDE R196, R0, 0x4, R4 ;  /* 0x0000000400c47825 */ /* 0x010fc800078e0204 */
[----:B-1----:R-:W-:Y:S01]  /*d5630*/  IMAD.WIDE R198, R0, 0x4, R6 ;  /* 0x0000000400c67825 */ /* 0x002fe200078e0206 */
[----:B------:R-:W4:Y:S04]  /*d5640*/  LDL.LU R236, [R1+0x19c8] ;  /* 0x0019c80001ec7983 */ /* 0x000f280000300800 */
[----:B------:R1:W-:Y:S01]  /*d5650*/  @P3 STG.E desc[UR60][R196.64], R252 ;  /* 0x000000fcc4003986 */ /* 0x0003e2000c10193c */
[----:B------:R-:W-:Y:S01]  /*d5660*/  ISETP.GE.AND P6, PT, R232, R246, PT ;  /* 0x000000f6e800720c */ /* 0x000fe20003fc6270 */
[----:B------:R-:W4:Y:S01]  /*d5670*/  LDC R235, c[0x0][0x228] ;  /* 0x00008a00ffeb7b82 */ /* 0x000f220000000800 */
[----:B-1----:R-:W-:Y:S01]  /*d5680*/  IMAD.WIDE R196, R0, 0x4, R8 ;  /* 0x0000000400c47825 */ /* 0x002fe200078e0208 */
[----:B------:R-:W4:Y:S04]  /*d5690*/  LDL.LU R252, [R1+0x11d8] ;  /* 0x0011d80001fc7983 */ /* 0x000f280000300800 */
[----:B------:R-:W4:Y:S04]  /*d56a0*/  LDL.LU R246, [R1+0x9d8] ;  /* 0x0009d80001f67983 */ /* 0x000f280000300800 */
[----:B--2---:R1:W-:Y:S04]  /*d56b0*/  @P5 STG.E desc[UR60][R198.64], R16 ;  /* 0x00000010c6005986 */ /* 0x0043e8000c10193c */
[----:B---3--:R2:W-:Y:S01]  /*d56c0*/  @P4 STG.E desc[UR60][R196.64], R247 ;  /* 0x000000f7c4004986 */ /* 0x0085e2000c10193c */
[----:B-1----:R-:W-:-:S03]  /*d56d0*/  VIADD R16, R10, 0xed ;  /* 0x000000ed0a107836 */ /* 0x002fc60000000000 */
[----:B--2---:R-:W2:Y:S02]  /*d56e0*/  LDL.LU R247, [R1+0x5d8] ;  /* 0x0005d80001f77983 */ /* 0x004ea40000300800 */
[----:B------:R-:W-:Y:S02]  /*d56f0*/  ISETP.GE.AND P4, PT, R16, R237, PT ;  /* 0x000000ed1000720c */ /* 0x000fe40003f86270 */
[----:B------:R-:W3:Y:S04]  /*d5700*/  LDL.LU R16, [R1+0x1db8] ;  /* 0x001db80001107983 */ /* 0x000ee80000300800 */
[----:B------:R-:W2:Y:S01]  /*d5710*/  LDL.LU R237, [R1+0x15c8] ;  /* 0x0015c80001ed7983 */ /* 0x000ea20000300800 */
[----:B------:R-:W-:Y:S02]  /*d5720*/  ISETP.LT.AND P5, PT, R11, R238, !P6 ;  /* 0x000000ee0b00720c */ /* 0x000fe400077a1270 */
[----:B------:R-:W-:-:S02]  /*d5730*/  ISETP.LT.AND P3, PT, R13, R239, !P6 ;  /* 0x000000ef0d00720c */ /* 0x000fc40007761270 */
[----:B------:R-:W-:Y:S02]  /*d5740*/  ISETP.LT.AND P0, PT, R17, R244, !P6 ;  /* 0x000000f41100720c */ /* 0x000fe40007701270 */
[----:B------:R-:W-:Y:S02]  /*d5750*/  IADD3 R0, R0, R14, RZ ;  /* 0x0000000e00007210 */ /* 0x000fe40007ffe0ff */
[----:B------:R-:W-:Y:S01]  /*d5760*/  ISETP.LT.AND P6, PT, R15, R233, !P6 ;  /* 0x000000e90f00720c */ /* 0x000fe200077c1270 */
[----:B------:R-:W1:Y:S08]  /*d5770*/  LDC R238, c[0x0][0x228] ;  /* 0x00008a00ffee7b82 */ /* 0x000e700000000800 */
[----:B------:R-:W1:Y:S08]  /*d5780*/  LDC R244, c[0x0][0x228] ;  /* 0x00008a00fff47b82 */ /* 0x000e700000000800 */
[----:B------:R-:W1:Y:S01]  /*d5790*/  LDC R239, c[0x0][0x228] ;  /* 0x00008a00ffef7b82 */ /* 0x000e620000000800 */
[----:B------:R-:W-:-:S04]  /*d57a0*/  IMAD.WIDE R196, R0, 0x4, R2 ;  /* 0x0000000400c47825 */ /* 0x000fc800078e0202 */
[----:B------:R-:W-:-:S04]  /*d57b0*/  IMAD.WIDE R198, R0, 0x4, R4 ;  /* 0x0000000400c67825 */ /* 0x000fc800078e0204 */
[C---:B------:R-:W-:Y:S01]  /*d57c0*/  IMAD.WIDE R232, R0.reuse, 0x4, R6 ;  /* 0x0000000400e87825 */ /* 0x040fe200078e0206 */
[----:B----4-:R4:W-:Y:S02]  /*d57d0*/  @P5 STG.E desc[UR60][R196.64], R236 ;  /* 0x000000ecc4005986 */ /* 0x0109e4000c10193c */
[----:B----4-:R-:W4:Y:S02]  /*d57e0*/  LDC R236, c[0x0][0x228] ;  /* 0x00008a00ffec7b82 */ /* 0x010f240000000800 */
[----:B---3--:R-:W-:Y:S04]  /*d57f0*/  @P3 STG.E desc[UR60][R198.64], R16 ;  /* 0x00000010c6003986 */ /* 0x008fe8000c10193c */
[----:B--2---:R2:W-:Y:S04]  /*d5800*/  @P0 STG.E desc[UR60][R232.64], R237 ;  /* 0x000000ede8000986 */ /* 0x0045e8000c10193c */
[----:B--2---:R-:W2:Y:S01]  /*d5810*/  LDL.LU R233, [R1+0xdc8] ;  /* 0x000dc80001e97983 */ /* 0x004ea20000300800 */
[----:B------:R-:W-:Y:S01]  /*d5820*/  ISETP.LT.AND P0, PT, R11, R234, !P4 ;  /* 0x000000ea0b00720c */ /* 0x000fe20006701270 */
[----:B------:R-:W-:-:S04]  /*d5830*/  IMAD.WIDE R196, R0, 0x4, R8 ;  /* 0x0000000400c47825 */ /* 0x000fc800078e0208 */
[----:B------:R-:W-:Y:S01]  /*d5840*/  IMAD.IADD R0, R0, 0x1, R14 ;  /* 0x0000000100007824 */ /* 0x000fe200078e020e */
[----:B------:R-:W-:Y:S02]  /*d5850*/  IADD3 R16, R10, 0xee, RZ ;  /* 0x000000ee0a107810 */ /* 0x000fe40007ffe0ff */
[----:B------:R-:W-:Y:S02]  /*d5860*/  ISETP.LT.AND P3, PT, R13, R235, !P4 ;  /* 0x000000eb0d00720c */ /* 0x000fe40006761270 */
[----:B----4-:R-:W-:Y:S01]  /*d5870*/  ISETP.LT.AND P5, PT, R17, R236, !P4 ;  /* 0x000000ec1100720c */ /* 0x010fe200067a1270 */
[----:B------:R-:W-:Y:S01]  /*d5880*/  IMAD.WIDE R198, R0, 0x4, R2 ;  /* 0x0000000400c67825 */ /* 0x000fe200078e0202 */
[----:B------:R3:W-:Y:S01]  /*d5890*/  @P6 STG.E desc[UR60][R196.64], R252 ;  /* 0x000000fcc4006986 */ /* 0x0007e2000c10193c */
[----:B------:R-:W-:Y:S02]  /*d58a0*/  ISETP.GE.AND P6, PT, R16, R245, PT ;  /* 0x000000f51000720c */ /* 0x000fe40003fc6270 */
[----:B-1----:R-:W-:Y:S01]  /*d58b0*/  ISETP.LT.AND P4, PT, R15, R238, !P4 ;  /* 0x000000ee0f00720c */ /* 0x002fe20006781270 */
[----:B------:R-:W1:Y:S01]  /*d58c0*/  LDC R236, c[0x0][0x228] ;  /* 0x00008a00ffec7b82 */ /* 0x000e620000000800 */
[----:B------:R-:W-:-:S07]  /*d58d0*/  IADD3 R16, R0, R14, RZ ;  /* 0x0000000e00107210 */ /* 0x000fce0007ffe0ff */
[----:B------:R-:W4:Y:S08]  /*d58e0*/  LDC R235, c[0x0][0x22c] ;  /* 0x00008b00ffeb7b82 */ /* 0x000f300000000800 */
[----:B------:R-:W4:Y:S01]  /*d58f0*/  LDC R234, c[0x0][0x228] ;  /* 0x00008a00ffea7b82 */ /* 0x000f220000000800 */
[----:B------:R-:W-:-:S07]  /*d5900*/  VIADD R232, R10, 0xef ;  /* 0x000000ef0ae87836 */ /* 0x000fce0000000000 */
[----:B------:R-:W4:Y:S08]  /*d5910*/  LDC R237, c[0x0][0x228] ;  /* 0x00008a00ffed7b82 */ /* 0x000f300000000800 */
[----:B------:R-:W4:Y:S01]  /*d5920*/  LDC R245, c[0x0][0x228] ;  /* 0x00008a00fff57b82 */ /* 0x000f220000000800 */
[----:B---3--:R-:W3:Y:S04]  /*d5930*/  LDL.LU R252, [R1+0x1dbc] ;  /* 0x001dbc0001fc7983 */ /* 0x008ee80000300800 */
[----:B------:R-:W3:Y:S01]  /*d5940*/  LDL.LU R238, [R1+0x19cc] ;  /* 0x0019cc0001ee7983 */ /* 0x000ee20000300800 */
[----:B------:R-:W-:-:S03]  /*d5950*/  IMAD.WIDE R196, R0, 0x4, R4 ;  /* 0x0000000400c47825 */ /* 0x000fc600078e0204 */
[----:B--2---:R2:W-:Y:S01]  /*d5960*/  @P0 STG.E desc[UR60][R198.64], R233 ;  /* 0x000000e9c6000986 */ /* 0x0045e2000c10193c */
[----:B------:R-:W-:-:S03]  /*d5970*/  ISETP.LT.AND P0, PT, R13, R244, !P6 ;  /* 0x000000f40d00720c */ /* 0x000fc60007701270 */
[----:B------:R-:W3:Y:S04]  /*d5980*/  LDL.LU R244, [R1+0x1d8] ;  /* 0x0001d80001f47983 */ /* 0x000ee80000300800 */
[----:B------:R1:W-:Y:S01]  /*d5990*/  @P3 STG.E desc[UR60][R196.64], R246 ;  /* 0x000000f6c4003986 */ /* 0x0003e2000c10193c */
[----:B--2---:R-:W-:-:S04]  /*d59a0*/  IMAD.WIDE R198, R0, 0x4, R6 ;  /* 0x0000000400c67825 */ /* 0x004fc800078e0206 */
[----:B-1----:R-:W-:Y:S01]  /*d59b0*/  IMAD.WIDE R196, R0, 0x4, R8 ;  /* 0x0000000400c47825 */ /* 0x002fe200078e0208 */
[----:B------:R-:W1:Y:S01]  /*d59c0*/  LDC R233, c[0x0][0x228] ;  /* 0x00008a00ffe97b82 */ /* 0x000e620000000800 */
[----:B------:R-:W2:Y:S04]  /*d59d0*/  LDL.LU R0, [R1+0x15cc] ;  /* 0x0015cc0001007983 */ /* 0x000ea80000300800 */
[----:B------:R4:W-:Y:S01]  /*d59e0*/  @P5 STG.E desc[UR60][R198.64], R247 ;  /* 0x000000f7c6005986 */ /* 0x0009e2000c10193c */
[----:B------:R-:W-:-:S03]  /*d59f0*/  ISETP.LT.AND P5, PT, R17, R236, !P6 ;  /* 0x000000ec1100720c */ /* 0x000fc600077a1270 */
[----:B------:R-:W2:Y:S01]  /*d5a00*/  LDL.LU R236, [R1+0x11dc] ;  /* 0x0011dc0001ec7983 */ /* 0x000ea20000300800 */
[----:B------:R-:W-:Y:S01]  /*d5a10*/  ISETP.LT.AND P3, PT, R11, R239, !P6 ;  /* 0x000000ef0b00720c */ /* 0x000fe20007761270 */
[----:B------:R-:W1:Y:S08]  /*d5a20*/  LDC R246, c[0x0][0x22c] ;  /* 0x00008b00fff67b82 */ /* 0x000e700000000800 */
[----:B----4-:R-:W4:Y:S01]  /*d5a30*/  LDC R247, c[0x0][0x228] ;  /* 0x00008a00fff77b82 */ /* 0x010f220000000800 */
[----:B------:R-:W-:Y:S01]  /*d5a40*/  IMAD.WIDE R198, R16, 0x4, R2 ;  /* 0x0000000410c67825 */ /* 0x000fe200078e0202 */
[----:B------:R-:W-:-:S06]  /*d5a50*/  ISETP.LT.AND P6, PT, R15, R234, !P6 ;  /* 0x000000ea0f00720c */ /* 0x000fcc00077c1270 */
[----:B------:R-:W1:Y:S08]  /*d5a60*/  LDC R239, c[0x0][0x228] ;  /* 0x00008a00ffef7b82 */ /* 0x000e700000000800 */
[----:B------:R-:W1:Y:S01]  /*d5a70*/  LDC R234, c[0x0][0x228] ;  /* 0x00008a00ffea7b82 */ /* 0x000e620000000800 */
[----:B---3--:R3:W-:Y:S04]  /*d5a80*/  @P4 STG.E desc[UR60][R196.64], R244 ;  /* 0x000000f4c4004986 */ /* 0x0087e8000c10193c */
[----:B------:R4:W-:Y:S01]  /*d5a90*/  @P3 STG.E desc[UR60][R198.64], R238 ;  /* 0x000000eec6003986 */ /* 0x0009e2000c10193c */
[----:B------:R-:W-:-:S03]  /*d5aa0*/  ISETP.GE.AND P4, PT, R232, R235, PT ;  /* 0x000000ebe800720c */ /* 0x000fc60003f86270 */
[----:B------:R-:W2:Y:S01]  /*d5ab0*/  LDL.LU R235, [R1+0xdcc] ;  /* 0x000dcc0001eb7983 */ /* 0x000ea20000300800 */
[----:B---3--:R-:W-:-:S04]  /*d5ac0*/  IMAD.WIDE R196, R16, 0x4, R4 ;  /* 0x0000000410c47825 */ /* 0x008fc800078e0204 */
[----:B----4-:R-:W-:Y:S01]  /*d5ad0*/  IMAD.WIDE R198, R16, 0x4, R6 ;  /* 0x0000000410c67825 */ /* 0x010fe200078e0206 */
[----:B------:R-:W3:Y:S08]  /*d5ae0*/  LDC R238, c[0x0][0x228] ;  /* 0x00008a00ffee7b82 */ /* 0x000ef00000000800 */
[----:B------:R-:W4:Y:S01]  /*d5af0*/  LDC R244, c[0x0][0x228] ;  /* 0x00008a00fff47b82 */ /* 0x000f220000000800 */
[----:B------:R1:W-:Y:S04]  /*d5b00*/  @P0 STG.E desc[UR60][R196.64], R252 ;  /* 0x000000fcc4000986 */ /* 0x0003e8000c10193c */
[----:B--2---:R2:W-:Y:S01]  /*d5b10*/  @P5 STG.E desc[UR60][R198.64], R0 ;  /* 0x00000000c6005986 */ /* 0x0045e2000c10193c */
[----:B------:R-:W-:-:S03]  /*d5b20*/  ISETP.LT.AND P5, PT, R17, R247, !P4 ;  /* 0x000000f71100720c */ /* 0x000fc600067a1270 */
[----:B-1----:R-:W4:Y:S01]  /*d5b30*/  LDL.LU R252, [R1+0x1dc] ;  /* 0x0001dc0001fc7983 */ /* 0x002f220000300800 */
[C---:B--2---:R-:W-:Y:S02]  /*d5b40*/  IMAD.IADD R0, R16.reuse, 0x1, R14 ;  /* 0x0000000110007824 */ /* 0x044fe400078e020e */
[----:B------:R-:W-:Y:S02]  /*d5b50*/  IMAD.WIDE R196, R16, 0x4, R8 ;  /* 0x0000000410c47825 */ /* 0x000fe400078e0208 */
[----:B------:R-:W2:Y:S04]  /*d5b60*/  LDL.LU R16, [R1+0x5dc] ;  /* 0x0005dc0001107983 */ /* 0x000ea80000300800 */
[----:B------:R-:W3:Y:S04]  /*d5b70*/  LDL.LU R247, [R1+0x9dc] ;  /* 0x0009dc0001f77983 */ /* 0x000ee80000300800 */
[----:B------:R1:W-:Y:S04]  /*d5b80*/  @P6 STG.E desc[UR60][R196.64], R236 ;  /* 0x000000ecc4006986 */ /* 0x0003e8000c10193c */
[----:B-1----:R-:W4:Y:S01]  /*d5b90*/  LDL.LU R236, [R1+0x19d0] ;  /* 0x0019d00001ec7983 */ /* 0x002f220000300800 */
[----:B------:R-:W-:-:S02]  /*d5ba0*/  ISETP.LT.AND P3, PT, R11, R237, !P4 ;  /* 0x000000ed0b00720c */ /* 0x000fc40006761270 */
[----:B------:R-:W-:Y:S01]  /*d5bb0*/  ISETP.LT.AND P0, PT, R13, R233, !P4 ;  /* 0x000000e90d00720c */ /* 0x000fe20006701270 */
[----:B------:R-:W-:Y:S01]  /*d5bc0*/  IMAD.WIDE R198, R0, 0x4, R2 ;  /* 0x0000000400c67825 */ /* 0x000fe200078e0202 */
[----:B------:R-:W-:-:S03]  /*d5bd0*/  IADD3 R232, R10, 0xf0, RZ ;  /* 0x000000f00ae87810 */ /* 0x000fc60007ffe0ff */
[----:B------:R-:W-:Y:S01]  /*d5be0*/  IMAD.WIDE R196, R0, 0x4, R4 ;  /* 0x0000000400c47825 */ /* 0x000fe200078e0204 */
[----:B------:R-:W-:Y:S01]  /*d5bf0*/  ISETP.LT.AND P4, PT, R15, R245, !P4 ;  /* 0x000000f50f00720c */ /* 0x000fe20006781270 */
[----:B------:R-:W1:Y:S01]  /*d5c00*/  LDC R237, c[0x0][0x22c] ;  /* 0x00008b00ffed7b82 */ /* 0x000e620000000800 */
[----:B------:R-:W-:-:S07]  /*d5c10*/  ISETP.GE.AND P6, PT, R232, R246, PT ;  /* 0x000000f6e800720c */ /* 0x000fce0003fc6270 */
[----:B------:R-:W1:Y:S08]  /*d5c20*/  LDC R233, c[0x0][0x228] ;  /* 0x00008a00ffe97b82 */ /* 0x000e700000000800 */
[----:B------:R-:W1:Y:S08]  /*d5c30*/  LDC R246, c[0x0][0x228] ;  /* 0x00008a00fff67b82 */ /* 0x000e700000000800 */
[----:B------:R-:W1:Y:S01]  /*d5c40*/  LDC R245, c[0x0][0x228] ;  /* 0x00008a00fff57b82 */ /* 0x000e620000000800 */
[----:B------:R1:W-:Y:S02]  /*d5c50*/  @P3 STG.E desc[UR60][R198.64], R235 ;  /* 0x000000ebc6003986 */ /* 0x0003e4000c10193c */
[----:B-1----:R-:W-:-:S05]  /*d5c60*/  IMAD.WIDE R198, R0, 0x4, R6 ;  /* 0x0000000400c67825 */ /* 0x002fca00078e0206 */
[----:B------:R-:W1:Y:S01]  /*d5c70*/  LDC R235, c[0x0][0x228] ;  /* 0x00008a00ffeb7b82 */ /* 0x000e620000000800 */
[----:B---3--:R3:W-:Y:S04]  /*d5c80*/  @P0 STG.E desc[UR60][R196.64], R247 ;  /* 0x000000f7c4000986 */ /* 0x0087e8000c10193c */
[----:B--2---:R2:W-:Y:S01]  /*d5c90*/  @P5 STG.E desc[UR60][R198.64], R16 ;  /* 0x00000010c6005986 */ /* 0x0045e2000c10193c */
[----:B------:R-:W-:Y:S01]  /*d5ca0*/  ISETP.LT.AND P5, PT, R11, R238, !P6 ;  /* 0x000000ee0b00720c */ /* 0x000fe200077a1270 */
[C---:B---3--:R-:W-:Y:S01]  /*d5cb0*/  IMAD.WIDE R196, R0.reuse, 0x4, R8 ;  /* 0x0000000400c47825 */ /* 0x048fe200078e0208 */
[----:B------:R-:W-:Y:S01]  /*d5cc0*/  IADD3 R0, R0, R14, RZ ;  /* 0x0000000e00007210 */ /* 0x000fe20007ffe0ff */
[----:B------:R-:W3:Y:S04]  /*d5cd0*/  LDL.LU R247, [R1+0xdd0] ;  /* 0x000dd00001f77983 */ /* 0x000ee80000300800 */
[----:B----4-:R4:W-:Y:S01]  /*d5ce0*/  @P4 STG.E desc[UR60][R196.64], R252 ;  /* 0x000000fcc4004986 */ /* 0x0109e2000c10193c */
[----:B--2---:R-:W-:-:S03]  /*d5cf0*/  VIADD R16, R10, 0xf1 ;  /* 0x000000f10a107836 */ /* 0x004fc60000000000 */
[----:B------:R-:W2:Y:S01]  /*d5d00*/  LDL.LU R238, [R1+0x15d0] ;  /* 0x0015d00001ee7983 */ /* 0x000ea20000300800 */
[----:B----4-:R-:W-:-:S03]  /*d5d10*/  IMAD.WIDE R196, R0, 0x4, R2 ;  /* 0x0000000400c47825 */ /* 0x010fc600078e0202 */
[----:B------:R-:W4:Y:S04]  /*d5d20*/  LDL.LU R252, [R1+0x5e0] ;  /* 0x0005e00001fc7983 */ /* 0x000f280000300800 */
[----:B------:R1:W-:Y:S01]  /*d5d30*/  @P5 STG.E desc[UR60][R196.64], R236 ;  /* 0x000000ecc4005986 */ /* 0x0003e2000c10193c */
[----:B------:R-:W-:-:S03]  /*d5d40*/  ISETP.GE.AND P4, PT, R16, R237, PT ;  /* 0x000000ed1000720c */ /* 0x000fc60003f86270 */
[----:B------:R-:W3:Y:S04]  /*d5d50*/  LDL.LU R16, [R1+0x1dc0] ;  /* 0x001dc00001107983 */ /* 0x000ee80000300800 */
[----:B------:R-:W4:Y:S01]  /*d5d60*/  LDL.LU R237, [R1+0x11e0] ;  /* 0x0011e00001ed7983 */ /* 0x000f220000300800 */
[----:B-1----:R-:W1:Y:S02]  /*d5d70*/  LDC R236, c[0x0][0x228] ;  /* 0x00008a00ffec7b82 */ /* 0x002e640000000800 */
[----:B-1----:R-:W-:Y:S02]  /*d5d80*/  ISETP.LT.AND P5, PT, R17, R236, !P4 ;  /* 0x000000ec1100720c */ /* 0x002fe400067a1270 */
[----:B------:R-:W4:Y:S01]  /*d5d90*/  LDL.LU R236, [R1+0x9e0] ;  /* 0x0009e00001ec7983 */ /* 0x000f220000300800 */
[----:B------:R-:W-:-:S02]  /*d5da0*/  ISETP.LT.AND P0, PT, R13, R239, !P6 ;  /* 0x000000ef0d00720c */ /* 0x000fc40007701270 */
[----:B------:R-:W-:Y:S01]  /*d5db0*/  ISETP.LT.AND P3, PT, R17, R244, !P6 ;  /* 0x000000f41100720c */ /* 0x000fe20007761270 */
[C---:B------:R-:W-:Y:S01]  /*d5dc0*/  IMAD.WIDE R198, R0.reuse, 0x4, R4 ;  /* 0x0000000400c67825 */ /* 0x040fe200078e0204 */
[----:B------:R-:W1:Y:S01]  /*d5dd0*/  LDC R244, c[0x0][0x22c] ;  /* 0x00008b00fff47b82 */ /* 0x000e620000000800 */
[----:B------:R-:W-:Y:S02]  /*d5de0*/  ISETP.LT.AND P6, PT, R15, R233, !P6 ;  /* 0x000000e90f00720c */ /* 0x000fe400077c1270 */
[----:B------:R-:W-:-:S04]  /*d5df0*/  IMAD.WIDE R232, R0, 0x4, R6 ;  /* 0x0000000400e87825 */ /* 0x000fc800078e0206 */
[C---:B------:R-:W-:Y:S01]  /*d5e00*/  IMAD.WIDE R196, R0.reuse, 0x4, R8 ;  /* 0x0000000400c47825 */ /* 0x040fe200078e0208 */
[----:B------:R-:W4:Y:S01]  /*d5e10*/  LDC R239, c[0x0][0x228] ;  /* 0x00008a00ffef7b82 */ /* 0x000f220000000800 */
[----:B---3--:R-:W-:Y:S04]  /*d5e20*/  @P0 STG.E desc[UR60][R198.64], R16 ;  /* 0x00000010c6000986 */ /* 0x008fe8000c10193c */
[----:B--2---:R2:W-:Y:S01]  /*d5e30*/  @P3 STG.E desc[UR60][R232.64], R238 ;  /* 0x000000eee8003986 */ /* 0x0045e2000c10193c */
[----:B------:R-:W-:Y:S02]  /*d5e40*/  ISETP.LT.AND P3, PT, R11, R234, !P4 ;  /* 0x000000ea0b00720c */ /* 0x000fe40006761270 */
[----:B------:R-:W-:Y:S01]  /*d5e50*/  ISETP.LT.AND P0, PT, R13, R235, !P4 ;  /* 0x000000eb0d00720c */ /* 0x000fe20006701270 */
[----:B------:R3:W-:Y:S01]  /*d5e60*/  @P6 STG.E desc[UR60][R196.64], R247 ;  /* 0x000000f7c4006986 */ /* 0x0007e2000c10193c */
[----:B------:R-:W4:Y:S08]  /*d5e70*/  LDC R235, c[0x0][0x22c] ;  /* 0x00008b00ffeb7b82 */ /* 0x000f300000000800 */
[----:B------:R-:W4:Y:S08]  /*d5e80*/  LDC R234, c[0x0][0x228] ;  /* 0x00008a00ffea7b82 */ /* 0x000f300000000800 */
[----:B--2---:R-:W2:Y:S08]  /*d5e90*/  LDC R238, c[0x0][0x228] ;  /* 0x00008a00ffee7b82 */ /* 0x004eb00000000800 */
[----:B------:R-:W2:Y:S01]  /*d5ea0*/  LDC R233, c[0x0][0x228] ;  /* 0x00008a00ffe97b82 */ /* 0x000ea20000000800 */
[----:B------:R-:W-:Y:S01]  /*d5eb0*/  IMAD.IADD R16, R0, 0x1, R14 ;  /* 0x0000000100107824 */ /* 0x000fe200078e020e */
[----:B------:R-:W-:-:S03]  /*d5ec0*/  IADD3 R0, R10, 0xf2, RZ ;  /* 0x000000f20a007810 */ /* 0x000fc60007ffe0ff */
[----:B------:R-:W-:-:S04]  /*d5ed0*/  IMAD.WIDE R198, R16, 0x4, R2 ;  /* 0x0000000410c67825 */ /* 0x000fc800078e0202 */
[----:B---3--:R-:W-:Y:S01]  /*d5ee0*/  IMAD.WIDE R196, R16, 0x4, R4 ;  /* 0x0000000410c47825 */ /* 0x008fe200078e0204 */
[----:B-1----:R-:W-:Y:S01]  /*d5ef0*/  ISETP.GE.AND P6, PT, R0, R244, PT ;  /* 0x000000f40000720c */ /* 0x002fe20003fc6270 */
[----:B------:R-:W3:Y:S04]  /*d5f00*/  LDL.LU R247, [R1+0x15d4] ;  /* 0x0015d40001f77983 */ /* 0x000ee80000300800 */
[----:B----4-:R1:W-:Y:S01]  /*d5f10*/  @P3 STG.E desc[UR60][R198.64], R237 ;  /* 0x000000edc6003986 */ /* 0x0103e2000c10193c */
[----:B------:R-:W-:Y:S01]  /*d5f20*/  IMAD.IADD R0, R16, 0x1, R14 ;  /* 0x0000000110007824 */ /* 0x000fe200078e020e */
[----:B------:R-:W-:Y:S02]  /*d5f30*/  ISETP.LT.AND P3, PT, R13, R246, !P6 ;  /* 0x000000f60d00720c */ /* 0x000fe40007761270 */
[----:B------:R-:W-:Y:S01]  /*d5f40*/  ISETP.LT.AND P4, PT, R15, R239, !P4 ;  /* 0x000000ef0f00720c */ /* 0x000fe20006781270 */
[----:B------:R-:W4:Y:S01]  /*d5f50*/  LDL.LU R246, [R1+0x1dc4] ;  /* 0x001dc40001f67983 */ /* 0x000f220000300800 */
[----:B------:R-:W-:Y:S01]  /*d5f60*/  IADD3 R232, R10, 0xf3, RZ ;  /* 0x000000f30ae87810 */ /* 0x000fe20007ffe0ff */
[----:B------:R-:W3:Y:S08]  /*d5f70*/  LDC R244, c[0x0][0x228] ;  /* 0x00008a00fff47b82 */ /* 0x000ef00000000800 */
[----:B-1----:R-:W1:Y:S08]  /*d5f80*/  LDC R237, c[0x0][0x228] ;  /* 0x00008a00ffed7b82 */ /* 0x002e700000000800 */
[----:B------:R-:W3:Y:S01]  /*d5f90*/  LDC R239, c[0x0][0x228] ;  /* 0x00008a00ffef7b82 */ /* 0x000ee20000000800 */
[----:B------:R-:W-:Y:S01]  /*d5fa0*/  IMAD.WIDE R198, R16, 0x4, R6 ;  /* 0x0000000410c67825 */ /* 0x000fe200078e0206 */
[----:B------:R2:W-:Y:S01]  /*d5fb0*/  @P0 STG.E desc[UR60][R196.64], R236 ;  /* 0x000000ecc4000986 */ /* 0x0005e2000c10193c */
[----:B------:R-:W-:-:S03]  /*d5fc0*/  ISETP.LT.AND P0, PT, R11, R245, !P6 ;  /* 0x000000f50b00720c */ /* 0x000fc60007701270 */
[----:B------:R-:W3:Y:S04]  /*d5fd0*/  LDL.LU R245, [R1+0x19d4] ;  /* 0x0019d40001f57983 */ /* 0x000ee80000300800 */
[----:B------:R2:W-:Y:S02]  /*d5fe0*/  @P5 STG.E desc[UR60][R198.64], R252 ;  /* 0x000000fcc6005986 */ /* 0x0005e4000c10193c */
[----:B--2---:R-:W-:Y:S01]  /*d5ff0*/  IMAD.WIDE R196, R16, 0x4, R8 ;  /* 0x0000000410c47825 */ /* 0x004fe200078e0208 */
[----:B------:R-:W2:Y:S01]  /*d6000*/  LDC R236, c[0x0][0x22c] ;  /* 0x00008b00ffec7b82 */ /* 0x000ea20000000800 */
[----:B------:R-:W2:Y:S04]  /*d6010*/  LDL.LU R252, [R1+0xdd4] ;  /* 0x000dd40001fc7983 */ /* 0x000ea80000300800 */
[----:B------:R-:W4:Y:S01]  /*d6020*/  LDL.LU R16, [R1+0x1e0] ;  /* 0x0001e00001107983 */ /* 0x000f220000300800 */
[----:B------:R-:W-:Y:S01]  /*d6030*/  IMAD.WIDE R198, R0, 0x4, R2 ;  /* 0x0000000400c67825 */ /* 0x000fe200078e0202 */
[----:B------:R-:W-:-:S02]  /*d6040*/  ISETP.LT.AND P5, PT, R17, R238, !P6 ;  /* 0x000000ee1100720c */ /* 0x000fc400077a1270 */
[----:B------:R-:W2:Y:S01]  /*d6050*/  LDL.LU R238, [R1+0x5e4] ;  /* 0x0005e40001ee7983 */ /* 0x000ea20000300800 */
[----:B------:R-:W-:Y:S02]  /*d6060*/  ISETP.LT.AND P6, PT, R15, R233, !P6 ;  /* 0x000000e90f00720c */ /* 0x000fe400077c1270 */
[----:B------:R-:W2:Y:S01]  /*d6070*/  LDC R233, c[0x0][0x228] ;  /* 0x00008a00ffe97b82 */ /* 0x000ea20000000800 */
[----:B----4-:R4:W-:Y:S01]  /*d6080*/  @P4 STG.E desc[UR60][R196.64], R16 ;  /* 0x00000010c4004986 */ /* 0x0109e2000c10193c */
[----:B------:R-:W-:-:S03]  /*d6090*/  ISETP.GE.AND P4, PT, R232, R235, PT ;  /* 0x000000ebe800720c */ /* 0x000fc60003f86270 */
[----:B---3--:R3:W-:Y:S03]  /*d60a0*/  @P0 STG.E desc[UR60][R198.64], R245 ;  /* 0x000000f5c6000986 */ /* 0x0087e6000c10193c */
[----:B------:R-:W2:Y:S08]  /*d60b0*/  LDC R232, c[0x0][0x228] ;  /* 0x00008a00ffe87b82 */ /* 0x000eb00000000800 */
[----:B------:R-:W2:Y:S01]  /*d60c0*/  LDC R235, c[0x0][0x228] ;  /* 0x00008a00ffeb7b82 */ /* 0x000ea20000000800 */
[----:B----4-:R-:W-:-:S04]  /*d60d0*/  IMAD.WIDE R196, R0, 0x4, R4 ;  /* 0x0000000400c47825 */ /* 0x010fc800078e0204 */
[C---:B---3--:R-:W-:Y:S01]  /*d60e0*/  IMAD.WIDE R198, R0.reuse, 0x4, R6 ;  /* 0x0000000400c67825 */ /* 0x048fe200078e0206 */
[----:B------:R-:W-:Y:S02]  /*d60f0*/  IADD3 R16, R0, R14, RZ ;  /* 0x0000000e00107210 */ /* 0x000fe40007ffe0ff */
[----:B------:R-:W3:Y:S01]  /*d6100*/  LDC R245, c[0x0][0x228] ;  /* 0x00008a00fff57b82 */ /* 0x000ee20000000800 */
[----:B------:R4:W-:Y:S01]  /*d6110*/  @P3 STG.E desc[UR60][R196.64], R246 ;  /* 0x000000f6c4003986 */ /* 0x0009e2000c10193c */
[----:B-1----:R-:W-:-:S03]  /*d6120*/  ISETP.LT.AND P3, PT, R11, R237, !P4 ;  /* 0x000000ed0b00720c */ /* 0x002fc60006761270 */
[----:B------:R-:W3:Y:S04]  /*d6130*/  LDL.LU R237, [R1+0x9e4] ;  /* 0x0009e40001ed7983 */ /* 0x000ee80000300800 */
[----:B----4-:R-:W4:Y:S01]  /*d6140*/  LDL.LU R246, [R1+0x19d8] ;  /* 0x0019d80001f67983 */ /* 0x010f220000300800 */
[----:B------:R-:W-:-:S03]  /*d6150*/  IMAD.WIDE R196, R0, 0x4, R8 ;  /* 0x0000000400c47825 */ /* 0x000fc600078e0208 */
[----:B------:R-:W3:Y:S04]  /*d6160*/  LDL.LU R0, [R1+0x11e4] ;  /* 0x0011e40001007983 */ /* 0x000ee80000300800 */
[----:B------:R1:W-:Y:S04]  /*d6170*/  @P5 STG.E desc[UR60][R198.64], R247 ;  /* 0x000000f7c6005986 */ /* 0x0003e8000c10193c */
[----:B--2---:R2:W-:Y:S01]  /*d6180*/  @P6 STG.E desc[UR60][R196.64], R252 ;  /* 0x000000fcc4006986 */ /* 0x0045e2000c10193c */
[----:B-1----:R-:W-:-:S03]  /*d6190*/  VIADD R198, R10, 0xf4 ;  /* 0x000000f40ac67836 */ /* 0x002fc60000000000 */
[----:B------:R-:W4:Y:S04]  /*d61a0*/  LDL.LU R247, [R1+0x1dc8] ;  /* 0x001dc80001f77983 */ /* 0x000f280000300800 */
[----:B--2---:R-:W2:Y:S01]  /*d61b0*/  LDL.LU R252, [R1+0x15d8] ;  /* 0x0015d80001fc7983 */ /* 0x004ea20000300800 */
[----:B------:R-:W-:Y:S01]  /*d61c0*/  ISETP.GE.AND P6, PT, R198, R236, PT ;  /* 0x000000ecc600720c */ /* 0x000fe20003fc6270 */
[C---:B------:R-:W-:Y:S01]  /*d61d0*/  IMAD.WIDE R198, R16.reuse, 0x4, R2 ;  /* 0x0000000410c67825 */ /* 0x040fe200078e0202 */
[----:B------:R-:W-:Y:S02]  /*d61e0*/  ISETP.LT.AND P0, PT, R13, R244, !P4 ;  /* 0x000000f40d00720c */ /* 0x000fe40006701270 */
[----:B------:R-:W-:Y:S01]  /*d61f0*/  ISETP.LT.AND P5, PT, R17, R234, !P4 ;  /* 0x000000ea1100720c */ /* 0x000fe200067a1270 */
[----:B------:R-:W-:Y:S01]  /*d6200*/  IMAD.WIDE R196, R16, 0x4, R4 ;  /* 0x0000000410c47825 */ /* 0x000fe200078e0204 */
[----:B------:R-:W1:Y:S01]  /*d6210*/  LDC R236, c[0x0][0x228] ;  /* 0x00008a00ffec7b82 */ /* 0x000e620000000800 */
[----:B---3--:R3:W-:Y:S01]  /*d6220*/  @P3 STG.E desc[UR60][R198.64], R0 ;  /* 0x00000000c6003986 */ /* 0x0087e2000c10193c */
[----:B------:R-:W-:-:S03]  /*d6230*/  ISETP.LT.AND P3, PT, R11, R232, !P6 ;  /* 0x000000e80b00720c */ /* 0x000fc60007761270 */
[----:B------:R-:W4:Y:S01]  /*d6240*/  LDL.LU R232, [R1+0x1e4] ;  /* 0x0001e40001e87983 */ /* 0x000f220000300800 */
[----:B------:R-:W-:Y:S02]  /*d6250*/  ISETP.LT.AND P4, PT, R15, R239, !P4 ;  /* 0x000000ef0f00720c */ /* 0x000fe40006781270 */
[----:B------:R-:W1:Y:S08]  /*d6260*/  LDC R244, c[0x0][0x228] ;  /* 0x00008a00fff47b82 */ /* 0x000e700000000800 */
[----:B------:R-:W2:Y:S01]  /*d6270*/  LDC R239, c[0x0][0x228] ;  /* 0x00008a00ffef7b82 */ /* 0x000ea20000000800 */
[----:B------:R3:W-:Y:S07]  /*d6280*/  @P0 STG.E desc[UR60][R196.64], R237 ;  /* 0x000000edc4000986 */ /* 0x0007ee000c10193c */
[----:B------:R-:W1:Y:S01]  /*d6290*/  LDC R234, c[0x0][0x228] ;  /* 0x00008a00ffea7b82 */ /* 0x000e620000000800 */
[----:B---3--:R-:W-:-:S05]  /*d62a0*/  IMAD.WIDE R198, R16, 0x4, R6 ;  /* 0x0000000410c67825 */ /* 0x008fca00078e0206 */
[----:B------:R3:W-:Y:S01]  /*d62b0*/  @P5 STG.E desc[UR60][R198.64], R238 ;  /* 0x000000eec6005986 */ /* 0x0007e2000c10193c */
[C---:B------:R-:W-:Y:S01]  /*d62c0*/  IMAD.IADD R0, R16.reuse, 0x1, R14 ;  /* 0x0000000110007824 */ /* 0x040fe200078e020e */
[----:B------:R-:W-:Y:S02]  /*d62d0*/  ISETP.LT.AND P5, PT, R13, R235, !P6 ;  /* 0x000000eb0d00720c */ /* 0x000fe400077a1270 */
[----:B------:R-:W-:Y:S01]  /*d62e0*/  ISETP.LT.AND P0, PT, R17, R233, !P6 ;  /* 0x000000e91100720c */ /* 0x000fe20007701270 */
[----:B------:R-:W1:Y:S08]  /*d62f0*/  LDC R237, c[0x0][0x22c] ;  /* 0x00008b00ffed7b82 */ /* 0x000e700000000800 */
[----:B---3--:R-:W3:Y:S01]  /*d6300*/  LDC R238, c[0x0][0x22c] ;  /* 0x00008b00ffee7b82 */ /* 0x008ee20000000800 */
[----:B------:R-:W-:-:S04]  /*d6310*/  IMAD.WIDE R196, R16, 0x4, R8 ;  /* 0x0000000410c47825 */ /* 0x000fc800078e0208 */
[----:B------:R-:W-:-:S04]  /*d6320*/  IMAD.WIDE R198, R0, 0x4, R2 ;  /* 0x0000000400c67825 */ /* 0x000fc800078e0202 */
[----:B------:R-:W-:Y:S01]  /*d6330*/  VIADD R233, R10, 0xf9 ;  /* 0x000000f90ae97836 */ /* 0x000fe20000000000 */
[----:B--2---:R-:W-:Y:S01]  /*d6340*/  ISETP.LT.AND P6, PT, R15, R239, !P6 ;  /* 0x000000ef0f00720c */ /* 0x004fe200077c1270 */
[----:B------:R-:W2:Y:S01]  /*d6350*/  LDC R235, c[0x0][0x228] ;  /* 0x00008a00ffeb7b82 */ /* 0x000ea20000000800 */
[----:B------:R-:W2:Y:S01]  /*d6360*/  LDL.LU R239, [R1+0x5e8] ;  /* 0x0005e80001ef7983 */ /* 0x000ea20000300800 */
[----:B------:R-:W-:-:S03]  /*d6370*/  IADD3 R16, R0, R14, RZ ;  /* 0x0000000e00107210 */ /* 0x000fc60007ffe0ff */
[----:B----4-:R4:W-:Y:S04]  /*d6380*/  @P4 STG.E desc[UR60][R196.64], R232 ;  /* 0x000000e8c4004986 */ /* 0x0109e8000c10193c */
[----:B------:R1:W-:Y:S01]  /*d6390*/  @P3 STG.E desc[UR60][R198.64], R246 ;  /* 0x000000f6c6003986 */ /* 0x0003e2000c10193c */
[----:B----4-:R-:W-:-:S04]  /*d63a0*/  IMAD.WIDE R196, R0, 0x4, R4 ;  /* 0x0000000400c47825 */ /* 0x010fc800078e0204 */
[----:B-1----:R-:W-:Y:S01]  /*d63b0*/  IMAD.WIDE R198, R0, 0x4, R6 ;  /* 0x0000000400c67825 */ /* 0x002fe200078e0206 */
[----:B------:R-:W-:Y:S02]  /*d63c0*/  ISETP.LT.AND P4, PT, R17, R245, !P2 ;  /* 0x000000f51100720c */ /* 0x000fe40005781270 */
[----:B------:R-:W-:Y:S01]  /*d63d0*/  ISETP.LT.AND P3, PT, R13, R234, !P2 ;  /* 0x000000ea0d00720c */ /* 0x000fe20005761270 */
[----:B------:R-:W1:Y:S01]  /*d63e0*/  LDC R246, c[0x0][0x22c] ;  /* 0x00008b00fff67b82 */ /* 0x000e620000000800 */
[----:B------:R4:W-:Y:S01]  /*d63f0*/  @P5 STG.E desc[UR60][R196.64], R247 ;  /* 0x000000f7c4005986 */ /* 0x0009e2000c10193c */
[----:B------:R-:W-:-:S03]  /*d6400*/  ISETP.LT.AND P5, PT, R11, R244, !P2 ;  /* 0x000000f40b00720c */ /* 0x000fc600057a1270 */
[----:B------:R-:W2:Y:S04]  /*d6410*/  LDL.LU R244, [R1+0x11e8] ;  /* 0x0011e80001f47983 */ /* 0x000ea80000300800 */
[----:B------:R4:W-:Y:S01]  /*d6420*/  @P0 STG.E desc[UR60][R198.64], R252 ;  /* 0x000000fcc6000986 */ /* 0x0009e2000c10193c */
[----:B---3--:R-:W-:Y:S02]  /*d6430*/  ISETP.GE.AND P0, PT, R233, R238, PT ;  /* 0x000000eee900720c */ /* 0x008fe40003f06270 */
[----:B------:R-:W-:Y:S01]  /*d6440*/  IADD3 R232, R10, 0xf6, RZ ;  /* 0x000000f60ae87810 */ /* 0x000fe20007ffe0ff */
[----:B------:R-:W3:Y:S08]  /*d6450*/  LDC R234, c[0x0][0x228] ;  /* 0x00008a00ffea7b82 */ /* 0x000ef00000000800 */
[----:B----4-:R-:W4:Y:S08]  /*d6460*/  LDC R247, c[0x0][0x228] ;  /* 0x00008a00fff77b82 */ /* 0x010f300000000800 */
[----:B------:R-:W1:Y:S01]  /*d6470*/  LDC R245, c[0x0][0x228] ;  /* 0x00008a00fff57b82 */ /* 0x000e620000000800 */
[----:B------:R-:W-:Y:S01]  /*d6480*/  IMAD.WIDE R196, R0, 0x4, R8 ;  /* 0x0000000400c47825 */ /* 0x000fe200078e0208 */
[----:B------:R-:W3:Y:S04]  /*d6490*/  LDL.LU R252, [R1+0x19dc] ;  /* 0x0019dc0001fc7983 */ /* 0x000ee80000300800 */
[----:B------:R-:W4:Y:S04]  /*d64a0*/  LDL.LU R0, [R1+0x9e8] ;  /* 0x0009e80001007983 */ /* 0x000f280000300800 */
[----:B------:R-:W2:Y:S01]  /*d64b0*/  LDL.LU R238, [R1+0xdd8] ;  /* 0x000dd80001ee7983 */ /* 0x000ea20000300800 */
[----:B------:R-:W-:Y:S01]  /*d64c0*/  ISETP.LT.AND P2, PT, R15, R236, !P2 ;  /* 0x000000ec0f00720c */ /* 0x000fe20005741270 */
[----:B------:R-:W-:-:S02]  /*d64d0*/  IMAD.WIDE R198, R16, 0x4, R2 ;  /* 0x0000000410c67825 */ /* 0x000fc400078e0202 */
[----:B------:R-:W3:Y:S01]  /*d64e0*/  LDL.LU R236, [R1+0x1e8] ;  /* 0x0001e80001ec7983 */ /* 0x000ee20000300800 */
[----:B------:R-:W1:Y:S03]  /*d64f0*/  LDC R233, c[0x0][0x228] ;  /* 0x00008a00ffe97b82 */ /* 0x000e660000000800 */
[----:B--2---:R2:W-:Y:S04]  /*d6500*/  @P6 STG.E desc[UR60][R196.64], R238 ;  /* 0x000000eec4006986 */ /* 0x0045e8000c10193c */
[----:B------:R1:W-:Y:S01]  /*d6510*/  @P5 STG.E desc[UR60][R198.64], R244 ;  /* 0x000000f4c6005986 */ /* 0x0003e2000c10193c */
[----:B------:R-:W-:Y:S01]  /*d6520*/  ISETP.GE.AND P6, PT, R232, R237, PT ;  /* 0x000000ede800720c */ /* 0x000fe20003fc6270 */
[----:B------:R-:W-:Y:S01]  /*d6530*/  VIADD R232, R10, 0xf7 ;  /* 0x000000f70ae87836 */ /* 0x000fe20000000000 */
[----:B------:R-:W3:Y:S01]  /*d6540*/  LDC R237, c[0x0][0x22c] ;  /* 0x00008b00ffed7b82 */ /* 0x000ee20000000800 */
[----:B--2---:R-:W-:-:S04]  /*d6550*/  IMAD.WIDE R196, R16, 0x4, R4 ;  /* 0x0000000410c47825 */ /* 0x004fc800078e0204 */
[----:B-1----:R-:W-:-:S03]  /*d6560*/  IMAD.WIDE R198, R16, 0x4, R6 ;  /* 0x0000000410c67825 */ /* 0x002fc600078e0206 */
[----:B------:R-:W1:Y:S08]  /*d6570*/  LDC R244, c[0x0][0x228] ;  /* 0x00008a00fff47b82 */ /* 0x000e700000000800 */
[----:B------:R-:W2:Y:S01]  /*d6580*/  LDC R238, c[0x0][0x228] ;  /* 0x00008a00ffee7b82 */ /* 0x000ea20000000800 */
[----:B----4-:R4:W-:Y:S04]  /*d6590*/  @P3 STG.E desc[UR60][R196.64], R0 ;  /* 0x00000000c4003986 */ /* 0x0109e8000c10193c */
[----:B------:R3:W-:Y:S01]  /*d65a0*/  @P4 STG.E desc[UR60][R198.64], R239 ;  /* 0x000000efc6004986 */ /* 0x0007e2000c10193c */
[----:B------:R-:W-:Y:S01]  /*d65b0*/  ISETP.LT.AND P4, PT, R17, R247, !P6 ;  /* 0x000000f71100720c */ /* 0x000fe20007781270 */
[C---:B----4-:R-:W-:Y:S01]  /*d65c0*/  IMAD.WIDE R196, R16.reuse, 0x4, R8 ;  /* 0x0000000410c47825 */ /* 0x050fe200078e0208 */
[----:B------:R-:W-:-:S02]  /*d65d0*/  IADD3 R0, R16, R14, RZ ;  /* 0x0000000e10007210 */ /* 0x000fc40007ffe0ff */
[----:B---3--:R-:W-:Y:S01]  /*d65e0*/  ISETP.LT.AND P3, PT, R11, R234, !P6 ;  /* 0x000000ea0b00720c */ /* 0x008fe20007761270 */
[----:B------:R-:W3:Y:S04]  /*d65f0*/  LDL.LU R16, [R1+0x15dc] ;  /* 0x0015dc0001107983 */ /* 0x000ee80000300800 */
[----:B------:R4:W-:Y:S04]  /*d6600*/  @P2 STG.E desc[UR60][R196.64], R236 ;  /* 0x000000ecc4002986 */ /* 0x0009e8000c10193c */
[----:B------:R-:W2:Y:S01]  /*d6610*/  LDL.LU R247, [R1+0xddc] ;  /* 0x000ddc0001f77983 */ /* 0x000ea20000300800 */
[----:B------:R-:W-:-:S02]  /*d6620*/  ISETP.GE.AND P2, PT, R232, R246, PT ;  /* 0x000000f6e800720c */ /* 0x000fc40003f46270 */
[----:B------:R-:W-:Y:S01]  /*d6630*/  ISETP.LT.AND P5, PT, R13, R235, !P6 ;  /* 0x000000eb0d00720c */ /* 0x000fe200077a1270 */
[----:B------:R-:W3:Y:S01]  /*d6640*/  LDL.LU R232, [R1+0x1dcc] ;  /* 0x001dcc0001e87983 */ /* 0x000ee20000300800 */
[C---:B------:R-:W-:Y:S01]  /*d6650*/  IMAD.WIDE R198, R0.reuse, 0x4, R2 ;  /* 0x0000000400c67825 */ /* 0x040fe200078e0202 */
[----:B------:R-:W-:Y:S02]  /*d6660*/  ISETP.LT.AND P6, PT, R15, R245, !P6 ;  /* 0x000000f50f00720c */ /* 0x000fe400077c1270 */
[----:B------:R-:W2:Y:S01]  /*d6670*/  LDL.LU R246, [R1+0x5ec] ;  /* 0x0005ec0001f67983 */ /* 0x000ea20000300800 */
[----:B------:R-:W2:Y:S08]  /*d6680*/  LDC R239, c[0x0][0x228] ;  /* 0x00008a00ffef7b82 */ /* 0x000eb00000000800 */
[----:B------:R-:W2:Y:S08]  /*d6690*/  LDC R234, c[0x0][0x228] ;  /* 0x00008a00ffea7b82 */ /* 0x000eb00000000800 */
[----:B------:R-:W2:Y:S01]  /*d66a0*/  LDC R235, c[0x0][0x228] ;  /* 0x00008a00ffeb7b82 */ /* 0x000ea20000000800 */
[----:B------:R1:W-:Y:S01]  /*d66b0*/  @P3 STG.E desc[UR60][R198.64], R252 ;  /* 0x000000fcc6003986 */ /* 0x0003e2000c10193c */
[----:B----4-:R-:W-:Y:S01]  /*d66c0*/  IMAD.WIDE R196, R0, 0x4, R4 ;  /* 0x0000000400c47825 */ /* 0x010fe200078e0204 */
[----:B-1----:R-:W-:-:S05]  /*d66d0*/  ISETP.LT.AND P3, PT, R13, R244, !P2 ;  /* 0x000000f40d00720c */ /* 0x002fca0005761270 */
[----:B------:R-:W1:Y:S08]  /*d66e0*/  LDC R236, c[0x0][0x228] ;  /* 0x00008a00ffec7b82 */ /* 0x000e700000000800 */
[----:B------:R-:W4:Y:S01]  /*d66f0*/  LDC R245, c[0x0][0x228] ;  /* 0x00008a00fff57b82 */ /* 0x000f220000000800 */
[C---:B------:R-:W-:Y:S01]  /*d6700*/  IMAD.WIDE R198, R0.reuse, 0x4, R6 ;  /* 0x0000000400c67825 */ /* 0x040fe200078e0206 */
[----:B------:R-:W4:Y:S04]  /*d6710*/  LDL.LU R252, [R1+0x1ec] ;  /* 0x0001ec0001fc7983 */ /* 0x000f280000300800 */
[----:B------:R-:W4:Y:S04]  /*d6720*/  LDL.LU R244, [R1+0x1dd0] ;  /* 0x001dd00001f47983 */ /* 0x000f280000300800 */
[----:B---3--:R3:W-:Y:S04]  /*d6730*/  @P5 STG.E desc[UR60][R196.64], R232 ;  /* 0x000000e8c4005986 */ /* 0x0087e8000c10193c */
[----:B------:R1:W-:Y:S01]  /*d6740*/  @P4 STG.E desc[UR60][R198.64], R16 ;  /* 0x00000010c6004986 */ /* 0x0003e2000c10193c */
[----:B---3--:R-:W-:-:S04]  /*d6750*/  IMAD.WIDE R196, R0, 0x4, R8 ;  /* 0x0000000400c47825 */ /* 0x008fc800078e0208 */
[----:B-1----:R-:W-:Y:S01]  /*d6760*/  VIADD R16, R10, 0xf8 ;  /* 0x000000f80a107836 */ /* 0x002fe20000000000 */
[----:B--2---:R1:W-:Y:S04]  /*d6770*/  @P6 STG.E desc[UR60][R196.64], R247 ;  /* 0x000000f7c4006986 */ /* 0x0043e8000c10193c */
[----:B------:R-:W-:Y:S01]  /*d6780*/  ISETP.GE.AND P6, PT, R16, R237, PT ;  /* 0x000000ed1000720c */ /* 0x000fe20003fc6270 */
[----:B-1----:R-:W2:Y:S04]  /*d6790*/  LDL.LU R247, [R1+0x19e0] ;  /* 0x0019e00001f77983 */ /* 0x002ea80000300800 */
[----:B------:R-:W3:Y:S04]  /*d67a0*/  LDL.LU R16, [R1+0x11ec] ;  /* 0x0011ec0001107983 */ /* 0x000ee80000300800 */
[----:B------:R-:W4:Y:S01]  /*d67b0*/  LDL.LU R237, [R1+0x9ec] ;  /* 0x0009ec0001ed7983 */ /* 0x000f220000300800 */
[----:B------:R-:W-:-:S02]  /*d67c0*/  ISETP.LT.AND P5, PT, R11, R238, !P2 ;  /* 0x000000ee0b00720c */ /* 0x000fc400057a1270 */
[----:B------:R-:W-:Y:S02]  /*d67d0*/  IADD3 R0, R0, R14, RZ ;  /* 0x0000000e00007210 */ /* 0x000fe40007ffe0ff */
[----:B------:R-:W-:Y:S01]  /*d67e0*/  ISETP.LT.AND P4, PT, R17, R239, !P2 ;  /* 0x000000ef1100720c */ /* 0x000fe20005781270 */
[----:B------:R-:W1:Y:S02]  /*d67f0*/  LDC R238, c[0x0][0x228] ;  /* 0x00008a00ffee7b82 */ /* 0x000e640000000800 */
[----:B------:R-:W-:-:S04]  /*d6800*/  IMAD.WIDE R196, R0, 0x4, R2 ;  /* 0x0000000400c47825 */ /* 0x000fc800078e0202 */
[----:B------:R-:W-:Y:S01]  /*d6810*/  IMAD.WIDE R198, R0, 0x4, R4 ;  /* 0x0000000400c67825 */ /* 0x000fe200078e0204 */
[----:B------:R-:W-:-:S03]  /*d6820*/  ISETP.LT.AND P2, PT, R15, R233, !P2 ;  /* 0x000000e90f00720c */ /* 0x000fc60005741270 */
[C---:B------:R-:W-:Y:S01]  /*d6830*/  IMAD.WIDE R232, R0.reuse, 0x4, R6 ;  /* 0x0000000400e87825 */ /* 0x040fe200078e0206 */
[----:B------:R-:W1:Y:S01]  /*d6840*/  LDC R239, c[0x0][0x228] ;  /* 0x00008a00ffef7b82 */ /* 0x000e620000000800 */
[----:B---3--:R3:W-:Y:S04]  /*d6850*/  @P5 STG.E desc[UR60][R196.64], R16 ;  /* 0x00000010c4005986 */ /* 0x0087e8000c10193c */
[----:B----4-:R4:W-:Y:S01]  /*d6860*/  @P3 STG.E desc[UR60][R198.64], R237 ;  /* 0x000000edc6003986 */ /* 0x0109e2000c10193c */
[C---:B---3--:R-:W-:Y:S02]  /*d6870*/  IMAD.IADD R16, R0.reuse, 0x1, R14 ;  /* 0x0000000100107824 */ /* 0x048fe400078e020e */
[----:B----4-:R-:W-:Y:S01]  /*d6880*/  IMAD.WIDE R198, R0, 0x4, R8 ;  /* 0x0000000400c67825 */ /* 0x010fe200078e0208 */
[----:B------:R-:W3:Y:S01]  /*d6890*/  LDC R237, c[0x0][0x22c] ;  /* 0x00008b00ffed7b82 */ /* 0x000ee20000000800 */
[----:B------:R-:W4:Y:S04]  /*d68a0*/  LDL.LU R0, [R1+0x15e0] ;  /* 0x0015e00001007983 */ /* 0x000f280000300800 */
[----:B------:R1:W-:Y:S01]  /*d68b0*/  @P4 STG.E desc[UR60][R232.64], R246 ;  /* 0x000000f6e8004986 */ /* 0x0003e2000c10193c */
[----:B------:R-:W-:-:S02]  /*d68c0*/  ISETP.LT.AND P4, PT, R11, R234, !P6 ;  /* 0x000000ea0b00720c */ /* 0x000fc40007781270 */
[----:B------:R-:W-:Y:S02]  /*d68d0*/  ISETP.LT.AND P3, PT, R13, R235, !P6 ;  /* 0x000000eb0d00720c */ /* 0x000fe40007761270 */
[----:B------:R-:W-:Y:S01]  /*d68e0*/  ISETP.LT.AND P5, PT, R17, R236, !P6 ;  /* 0x000000ec1100720c */ /* 0x000fe200077a1270 */
[----:B------:R2:W-:Y:S01]  /*d68f0*/  @P2 STG.E desc[UR60][R198.64], R252 ;  /* 0x000000fcc6002986 */ /* 0x0005e2000c10193c */
[C---:B------:R-:W-:Y:S01]  /*d6900*/  IMAD.WIDE R234, R16.reuse, 0x4, R6 ;  /* 0x0000000410ea7825 */ /* 0x040fe200078e0206 */
[----:B------:R-:W3:Y:S08]  /*d6910*/  LDC.64 R196, c[0x0][0x228] ;  /* 0x00008a00ffc47b82 */ /* 0x000ef00000000a00 */
[----:B------:R-:W3:Y:S08]  /*d6920*/  LDC R236, c[0x0][0x228] ;  /* 0x00008a00ffec7b82 */ /* 0x000ef00000000800 */
[----:B-1----:R-:W1:Y:S01]  /*d6930*/  LDC R246, c[0x0][0x228] ;  /* 0x00008a00fff67b82 */ /* 0x002e620000000800 */
[----:B------:R-:W-:-:S04]  /*d6940*/  IMAD.WIDE R232, R16, 0x4, R4 ;  /* 0x0000000410e87825 */ /* 0x000fc800078e0204 */
[----:B--2---:R-:W-:Y:S01]  /*d6950*/  IMAD.WIDE R198, R16, 0x4, R2 ;  /* 0x0000000410c67825 */ /* 0x004fe200078e0202 */
[----:B------:R-:W2:Y:S04]  /*d6960*/  LDL.LU R252, [R1+0x5f0] ;  /* 0x0005f00001fc7983 */ /* 0x000ea80000300800 */
[----:B------:R3:W-:Y:S04]  /*d6970*/  @P4 STG.E desc[UR60][R198.64], R244 ;  /* 0x000000f4c6004986 */ /* 0x0007e8000c10193c */
[----:B------:R3:W-:Y:S01]  /*d6980*/  @P3 STG.E desc[UR60][R232.64], R247 ;  /* 0x000000f7e8003986 */ /* 0x0007e2000c10193c */
[----:B------:R-:W-:-:S02]  /*d6990*/  ISETP.LT.AND P6, PT, R15, R238, !P6 ;  /* 0x000000ee0f00720c */ /* 0x000fc400077c1270 */
[----:B------:R-:W-:Y:S01]  /*d69a0*/  ISETP.LT.AND P3, PT, R11, R239, !P0 ;  /* 0x000000ef0b00720c */ /* 0x000fe20004761270 */
[----:B------:R-:W2:Y:S01]  /*d69b0*/  LDL.LU R238, [R1+0x11f0] ;  /* 0x0011f00001ee7983 */ /* 0x000ea20000300800 */
[----:B---3--:R-:W3:Y:S03]  /*d69c0*/  LDC R244, c[0x0][0x228] ;  /* 0x00008a00fff47b82 */ /* 0x008ee60000000800 */
[----:B------:R-:W2:Y:S04]  /*d69d0*/  LDL.LU R247, [R1+0x9f0] ;  /* 0x0009f00001f77983 */ /* 0x000ea80000300800 */
[----:B------:R-:W2:Y:S04]  /*d69e0*/  LDL.LU R239, [R1+0x1dd4] ;  /* 0x001dd40001ef7983 */ /* 0x000ea80000300800 */
[----:B----4-:R4:W-:Y:S02]  /*d69f0*/  @P5 STG.E desc[UR60][R234.64], R0 ;  /* 0x00000000ea005986 */ /* 0x0109e4000c10193c */
[----:B----4-:R-:W-:Y:S01]  /*d6a00*/  VIADD R234, R10, 0xfd ;  /* 0x000000fd0aea7836 */ /* 0x010fe20000000000 */
[----:B------:R-:W-:Y:S01]  /*d6a10*/  ISETP.LT.AND P2, PT, R17, R245, !P0 ;  /* 0x000000f51100720c */ /* 0x000fe20004741270 */
[----:B------:R-:W4:Y:S08]  /*d6a20*/  LDC R235, c[0x0][0x228] ;  /* 0x00008a00ffeb7b82 */ /* 0x000f300000000800 */
[----:B------:R-:W1:Y:S01]  /*d6a30*/  LDC R245, c[0x0][0x228] ;  /* 0x00008a00fff57b82 */ /* 0x000e620000000800 */
[----:B------:R-:W-:-:S02]  /*d6a40*/  ISETP.GE.AND P5, PT, R234, R237, PT ;  /* 0x000000edea00720c */ /* 0x000fc40003fa6270 */
[----:B------:R-:W2:Y:S04]  /*d6a50*/  LDL.LU R234, [R1+0xde0] ;  /* 0x000de00001ea7983 */ /* 0x000ea80000300800 */
[----:B------:R-:W4:Y:S01]  /*d6a60*/  LDL.LU R237, [R1+0x1f0] ;  /* 0x0001f00001ed7983 */ /* 0x000f220000300800 */
[C---:B------:R-:W-:Y:S02]  /*d6a70*/  IADD3 R0, R16.reuse, R14, RZ ;  /* 0x0000000e10007210 */ /* 0x040fe40007ffe0ff */
[----:B---3--:R-:W-:Y:S01]  /*d6a80*/  ISETP.LT.AND P4, PT, R13, R244, !P0 ;  /* 0x000000f40d00720c */ /* 0x008fe20004781270 */
[----:B------:R-:W-:Y:S01]  /*d6a90*/  IMAD.WIDE R198, R16, 0x4, R8 ;  /* 0x0000000410c67825 */ /* 0x000fe200078e0208 */
[----:B------:R-:W3:Y:S03]  /*d6aa0*/  LDC R244, c[0x0][0x22c] ;  /* 0x00008b00fff47b82 */ /* 0x000ee60000000800 */
[----:B------:R-:W-:Y:S01]  /*d6ab0*/  IMAD.WIDE R232, R0, 0x4, R2 ;  /* 0x0000000400e87825 */ /* 0x000fe200078e0202 */
[----:B------:R-:W-:-:S02]  /*d6ac0*/  IADD3 R16, R10, 0xfa, RZ ;  /* 0x000000fa0a107810 */ /* 0x000fc40007ffe0ff */
[----:B------:R-:W-:Y:S02]  /*d6ad0*/  ISETP.LT.AND P0, PT, R15, R236, !P0 ;  /* 0x000000ec0f00720c */ /* 0x000fe40004701270 */
[----:B------:R-:W3:Y:S01]  /*d6ae0*/  LDC R236, c[0x0][0x228] ;  /* 0x00008a00ffec7b82 */ /* 0x000ee20000000800 */
[----:B--2---:R2:W-:Y:S04]  /*d6af0*/  @P6 STG.E desc[UR60][R198.64], R234 ;  /* 0x000000eac6006986 */ /* 0x0045e8000c10193c */
[----:B------:R1:W-:Y:S01]  /*d6b00*/  @P3 STG.E desc[UR60][R232.64], R238 ;  /* 0x000000eee8003986 */ /* 0x0003e2000c10193c */
[----:B------:R-:W-:Y:S01]  /*d6b10*/  ISETP.GE.AND P6, PT, R16, R197, PT ;  /* 0x000000c51000720c */ /* 0x000fe20003fc6270 */
[----:B--2---:R-:W-:-:S04]  /*d6b20*/  IMAD.WIDE R198, R0, 0x4, R4 ;  /* 0x0000000400c67825 */ /* 0x004fc800078e0204 */
[----:B-1----:R-:W-:Y:S01]  /*d6b30*/  IMAD.WIDE R232, R0, 0x4, R6 ;  /* 0x0000000400e87825 */ /* 0x002fe200078e0206 */
[----:B------:R-:W1:Y:S01]  /*d6b40*/  LDC R238, c[0x0][0x228] ;  /* 0x00008a00ffee7b82 */ /* 0x000e620000000800 */
[----:B------:R2:W-:Y:S01]  /*d6b50*/  @P4 STG.E desc[UR60][R198.64], R252 ;  /* 0x000000fcc6004986 */ /* 0x0005e2000c10193c */
[----:B------:R-:W-:-:S03]  /*d6b60*/  ISETP.LT.AND P4, PT, R11, R245, !P6 ;  /* 0x000000f50b00720c */ /* 0x000fc60007781270 */
[----:B----4-:R4:W-:Y:S01]  /*d6b70*/  @P2 STG.E desc[UR60][R232.64], R237 ;  /* 0x000000ede8002986 */ /* 0x0109e2000c10193c */
[----:B------:R-:W-:Y:S02]  /*d6b80*/  ISETP.LT.AND P3, PT, R17, R246, !P6 ;  /* 0x000000f61100720c */ /* 0x000fe40007761270 */
[----:B------:R-:W-:Y:S01]  /*d6b90*/  ISETP.LT.AND P2, PT, R13, R235, !P6 ;  /* 0x000000eb0d00720c */ /* 0x000fe20007741270 */
[----:B------:R-:W-:Y:S01]  /*d6ba0*/  VIADD R16, R10, 0xfb ;  /* 0x000000fb0a107836 */ /* 0x000fe20000000000 */
[----:B------:R-:W-:Y:S01]  /*d6bb0*/  ISETP.LT.AND P6, PT, R15, R196, !P6 ;  /* 0x000000c40f00720c */ /* 0x000fe200077c1270 */
[----:B------:R-:W1:Y:S08]  /*d6bc0*/  LDC R245, c[0x0][0x228] ;  /* 0x00008a00fff57b82 */ /* 0x000e700000000800 */
[----:B--2---:R-:W2:Y:S08]  /*d6bd0*/  LDC.64 R198, c[0x0][0x228] ;  /* 0x00008a00ffc67b82 */ /* 0x004eb00000000a00 */
[----:B----4-:R-:W4:Y:S08]  /*d6be0*/  LDC R237, c[0x0][0x228] ;  /* 0x00008a00ffed7b82 */ /* 0x010f300000000800 */
[----:B------:R-:W4:Y:S01]  /*d6bf0*/  LDC R246, c[0x0][0x228] ;  /* 0x00008a00fff67b82 */ /* 0x000f220000000800 */
[----:B------:R-:W2:Y:S01]  /*d6c00*/  LDL.LU R252, [R1+0xde4] ;  /* 0x000de40001fc7983 */ /* 0x000ea20000300800 */
[C---:B------:R-:W-:Y:S01]  /*d6c10*/  IMAD.WIDE R232, R0.reuse, 0x4, R8 ;  /* 0x0000000400e87825 */ /* 0x040fe200078e0208 */
[----:B------:R-:W-:-:S05]  /*d6c20*/  IADD3 R0, R0, R14, RZ ;  /* 0x0000000e00007210 */ /* 0x000fca0007ffe0ff */
[----:B------:R-:W-:Y:S01]  /*d6c30*/  IMAD.WIDE R196, R0, 0x4, R2 ;  /* 0x0000000400c47825 */ /* 0x000fe200078e0202 */
[----:B------:R1:W-:Y:S01]  /*d6c40*/  @P0 STG.E desc[UR60][R232.64], R247 ;  /* 0x000000f7e8000986 */ /* 0x0003e2000c10193c */
[----:B---3--:R-:W-:Y:S02]  /*d6c50*/  ISETP.GE.AND P0, PT, R16, R244, PT ;  /* 0x000000f41000720c */ /* 0x008fe40003f06270 */
[C---:B------:R-:W-:Y:S01]  /*d6c60*/  IMAD.WIDE R234, R0.reuse, 0x4, R6 ;  /* 0x0000000400ea7825 */ /* 0x040fe200078e0206 */
[----:B------:R-:W3:Y:S01]  /*d6c70*/  LDC R244, c[0x0][0x228] ;  /* 0x00008a00fff47b82 */ /* 0x000ee20000000800 */
[----:B------:R1:W-:Y:S04]  /*d6c80*/  @P4 STG.E desc[UR60][R196.64], R239 ;  /* 0x000000efc4004986 */ /* 0x0003e8000c10193c */
[----:B-1----:R-:W3:Y:S04]  /*d6c90*/  LDL.LU R247, [R1+0x1f4] ;  /* 0x0001f40001f77983 */ /* 0x002ee80000300800 */
[----:B------:R-:W4:Y:S04]  /*d6ca0*/  LDL.LU R16, [R1+0x15e4] ;  /* 0x0015e40001107983 */ /* 0x000f280000300800 */
[----:B------:R-:W2:Y:S01]  /*d6cb0*/  LDL.LU R197, [R1+0x19e4] ;  /* 0x0019e40001c57983 */ /* 0x000ea20000300800 */
[----:B------:R-:W-:Y:S01]  /*d6cc0*/  IMAD.WIDE R232, R0, 0x4, R4 ;  /* 0x0000000400e87825 */ /* 0x000fe200078e0204 */
[----:B------:R-:W1:Y:S04]  /*d6cd0*/  LDC R239, c[0x0][0x228] ;  /* 0x00008a00ffef7b82 */ /* 0x000e680000000800 */
[----:B--2---:R2:W-:Y:S04]  /*d6ce0*/  @P2 STG.E desc[UR60][R232.64], R197 ;  /* 0x000000c5e8002986 */ /* 0x0045e8000c10193c */
[----:B----4-:R4:W-:Y:S01]  /*d6cf0*/  @P3 STG.E desc[UR60][R234.64], R16 ;  /* 0x00000010ea003986 */ /* 0x0109e2000c10193c */
[----:B------:R-:W-:-:S03]  /*d6d00*/  ISETP.LT.AND P3, PT, R17, R236, !P0 ;  /* 0x000000ec1100720c */ /* 0x000fc60004761270 */
[----:B------:R-:W3:Y:S01]  /*d6d10*/  LDL.LU R236, [R1+0x5f4] ;  /* 0x0005f40001ec7983 */ /* 0x000ee20000300800 */
[----:B--2---:R-:W-:-:S04]  /*d6d20*/  IMAD.WIDE R196, R0, 0x4, R8 ;  /* 0x0000000400c47825 */ /* 0x004fc800078e0208 */
[----:B----4-:R-:W-:Y:S01]  /*d6d30*/  VIADD R16, R10, 0xfc ;  /* 0x000000fc0a107836 */ /* 0x010fe20000000000 */
[----:B------:R2:W-:Y:S04]  /*d6d40*/  @P6 STG.E desc[UR60][R196.64], R252 ;  /* 0x000000fcc4006986 */ /* 0x0005e8000c10193c */
[----:B------:R-:W-:Y:S01]  /*d6d50*/  ISETP.GE.AND P6, PT, R16, R199, PT ;  /* 0x000000c71000720c */ /* 0x000fe20003fc6270 */
[----:B--2---:R-:W2:Y:S04]  /*d6d60*/  LDL.LU R252, [R1+0x19e8] ;  /* 0x0019e80001fc7983 */ /* 0x004ea80000300800 */
[----:B------:R-:W4:Y:S01]  /*d6d70*/  LDL.LU R16, [R1+0x11f4] ;  /* 0x0011f40001107983 */ /* 0x000f220000300800 */
[----:B------:R-:W-:-:S02]  /*d6d80*/  ISETP.LT.AND P2, PT, R11, R238, !P0 ;  /* 0x000000ee0b00720c */ /* 0x000fc40004741270 */
[----:B-1----:R-:W-:Y:S02]  /*d6d90*/  ISETP.LT.AND P4, PT, R13, R239, !P0 ;  /* 0x000000ef0d00720c */ /* 0x002fe40004781270 */
[----:B------:R-:W-:Y:S01]  /*d6da0*/  IADD3 R0, R0, R14, RZ ;  /* 0x0000000e00007210 */ /* 0x000fe20007ffe0ff */
[----:B------:R-:W2:Y:S01]  /*d6db0*/  LDL.LU R199, [R1+0x9f4] ;  /* 0x0009f40001c77983 */ /* 0x000ea20000300800 */
[----:B------:R-:W1:Y:S08]  /*d6dc0*/  LDC R238, c[0x0][0x228] ;  /* 0x00008a00ffee7b82 */ /* 0x000e700000000800 */
[----:B------:R-:W1:Y:S01]  /*d6dd0*/  LDC R239, c[0x0][0x228] ;  /* 0x00008a00ffef7b82 */ /* 0x000e620000000800 */
[----:B------:R-:W-:-:S04]  /*d6de0*/  IMAD.WIDE R196, R0, 0x4, R2 ;  /* 0x0000000400c47825 */ /* 0x000fc800078e0202 */
[----:B------:R-:W-:-:S04]  /*d6df0*/  IMAD.WIDE R232, R0, 0x4, R4 ;  /* 0x0000000400e87825 */ /* 0x000fc800078e0204 */
[----:B------:R-:W-:Y:S01]  /*d6e00*/  IMAD.WIDE R234, R0, 0x4, R6 ;  /* 0x0000000400ea7825 */ /* 0x000fe200078e0206 */
[----:B------:R-:W-:Y:S02]  /*d6e10*/  ISETP.LT.AND P0, PT, R15, R237, !P0 ;  /* 0x000000ed0f00720c */ /* 0x000fe40004701270 */
[----:B------:R-:W1:Y:S01]  /*d6e20*/  LDC R237, c[0x0][0x228] ;  /* 0x00008a00ffed7b82 */ /* 0x000e620000000800 */
[----:B----4-:R4:W-:Y:S04]  /*d6e30*/  @P2 STG.E desc[UR60][R196.64], R16 ;  /* 0x00000010c4002986 */ /* 0x0109e8000c10193c */
[----:B---3--:R3:W-:Y:S04]  /*d6e40*/  @P4 STG.E desc[UR60][R232.64], R236 ;  /* 0x000000ece8004986 */ /* 0x0087e8000c10193c */
[----:B------:R1:W-:Y:S01]  /*d6e50*/  @P3 STG.E desc[UR60][R234.64], R247 ;  /* 0x000000f7ea003986 */ /* 0x0003e2000c10193c */
[----:B------:R-:W-:-:S03]  /*d6e60*/  ISETP.LT.AND P3, PT, R11, R244, !P6 ;  /* 0x000000f40b00720c */ /* 0x000fc60007761270 */
[----:B------:R-:W2:Y:S01]  /*d6e70*/  LDL.LU R244, [R1+0x15e8] ;  /* 0x0015e80001f47983 */ /* 0x000ea20000300800 */
[C---:B----4-:R-:W-:Y:S02]  /*d6e80*/  IMAD.IADD R16, R0.reuse, 0x1, R14 ;  /* 0x0000000100107824 */ /* 0x050fe400078e020e */
[----:B---3--:R-:W-:Y:S01]  /*d6e90*/  IMAD.WIDE R232, R0, 0x4, R8 ;  /* 0x0000000400e87825 */ /* 0x008fe200078e0208 */
[----:B-1----:R-:W1:Y:S01]  /*d6ea0*/  LDC R247, c[0x0][0x22c] ;  /* 0x00008b00fff77b82 */ /* 0x002e620000000800 */
[----:B------:R-:W3:Y:S01]  /*d6eb0*/  LDL.LU R0, [R1+0x1dd8] ;  /* 0x001dd80001007983 */ /* 0x000ee20000300800 */
[----:B------:R-:W-:Y:S02]  /*d6ec0*/  ISETP.LT.AND P4, PT, R13, R245, !P6 ;  /* 0x000000f50d00720c */ /* 0x000fe40007781270 */
[----:B------:R-:W-:Y:S01]  /*d6ed0*/  ISETP.LT.AND P2, PT, R17, R246, !P6 ;  /* 0x000000f61100720c */ /* 0x000fe20007741270 */
[----:B--2---:R2:W-:Y:S01]  /*d6ee0*/  @P0 STG.E desc[UR60][R232.64], R199 ;  /* 0x000000c7e8000986 */ /* 0x0045e2000c10193c */
[----:B------:R-:W-:Y:S01]  /*d6ef0*/  ISETP.LT.AND P6, PT, R15, R198, !P6 ;  /* 0x000000c60f00720c */ /* 0x000fe200077c1270 */
[C---:B------:R-:W-:Y:S01]  /*d6f00*/  IMAD.WIDE R234, R16.reuse, 0x4, R6 ;  /* 0x0000000410ea7825 */ /* 0x040fe200078e0206 */
[----:B------:R-:W4:Y:S08]  /*d6f10*/  LDC R236, c[0x0][0x228] ;  /* 0x00008a00ffec7b82 */ /* 0x000f300000000800 */
[----:B------:R-:W4:Y:S08]  /*d6f20*/  LDC.64 R196, c[0x0][0x228] ;  /* 0x00008a00ffc47b82 */ /* 0x000f300000000a00 */
[----:B------:R-:W4:Y:S01]  /*d6f30*/  LDC R245, c[0x0][0x228] ;  /* 0x00008a00fff57b82 */ /* 0x000f220000000800 */
[----:B--2---:R-:W-:-:S07]  /*d6f40*/  IMAD.WIDE R198, R16, 0x4, R2 ;  /* 0x0000000410c67825 */ /* 0x004fce00078e0202 */
[----:B------:R-:W2:Y:S01]  /*d6f50*/  LDC R246, c[0x0][0x228] ;  /* 0x00008a00fff67b82 */ /* 0x000ea20000000800 */
[----:B------:R-:W-:Y:S01]  /*d6f60*/  IMAD.WIDE R232, R16, 0x4, R4 ;  /* 0x0000000410e87825 */ /* 0x000fe200078e0204 */
[----:B------:R-:W-:Y:S01]  /*d6f70*/  ISETP.LT.AND P0, PT, R17, R239, !P5 ;  /* 0x000000ef1100720c */ /* 0x000fe20006f01270 */
[----:B---3--:R-:W-:Y:S04]  /*d6f80*/  @P3 STG.E desc[UR60][R198.64], R0 ;  /* 0x00000000c6003986 */ /* 0x008fe8000c10193c */
[----:B------:R3:W-:Y:S04]  /*d6f90*/  @P4 STG.E desc[UR60][R232.64], R252 ;  /* 0x000000fce8004986 */ /* 0x0007e8000c10193c */
[----:B------:R1:W-:Y:S01]  /*d6fa0*/  @P2 STG.E desc[UR60][R234.64], R244 ;  /* 0x000000f4ea002986 */ /* 0x0003e2000c10193c */
[----:B------:R-:W-:-:S02]  /*d6fb0*/  ISETP.LT.AND P3, PT, R13, R238, !P5 ;  /* 0x000000ee0d00720c */ /* 0x000fc40006f61270 */
[----:B------:R-:W-:Y:S01]  /*d6fc0*/  ISETP.LT.AND P4, PT, R11, R237, !P5 ;  /* 0x000000ed0b00720c */ /* 0x000fe20006f81270 */
[----:B------:R-:W2:Y:S04]  /*d6fd0*/  LDL.LU R238, [R1+0x11f8] ;  /* 0x0011f80001ee7983 */ /* 0x000ea80000300800 */
[----:B---3--:R-:W3:Y:S01]  /*d6fe0*/  LDL.LU R252, [R1+0x9f8] ;  /* 0x0009f80001fc7983 */ /* 0x008ee20000300800 */
[----:B-1----:R-:W-:-:S03]  /*d6ff0*/  VIADD R234, R10, 0x101 ;  /* 0x000001010aea7836 */ /* 0x002fc60000000000 */
[----:B------:R-:W3:Y:S04]  /*d7000*/  LDL.LU R237, [R1+0x1f8] ;  /* 0x0001f80001ed7983 */ /* 0x000ee80000300800 */
[----:B------:R-:W3:Y:S01]  /*d7010*/  LDL.LU R239, [R1+0x1ddc] ;  /* 0x001ddc0001ef7983 */ /* 0x000ee20000300800 */
[----:B------:R-:W1:Y:S01]  /*d7020*/  LDC R244, c[0x0][0x22c] ;  /* 0x00008b00fff47b82 */ /* 0x000e620000000800 */
[----:B------:R-:W-:Y:S02]  /*d7030*/  IADD3 R0, R16, R14, RZ ;  /* 0x0000000e10007210 */ /* 0x000fe40007ffe0ff */
[----:B------:R-:W-:Y:S01]  /*d7040*/  ISETP.GE.AND P2, PT, R234, R247, PT ;  /* 0x000000f7ea00720c */ /* 0x000fe20003f46270 */
[----:B------:R-:W-:Y:S01]  /*d7050*/  IMAD.WIDE R198, R16, 0x4, R8 ;  /* 0x0000000410c67825 */ /* 0x000fe200078e0208 */
[----:B------:R-:W2:Y:S04]  /*d7060*/  LDL.LU R234, [R1+0xde8] ;  /* 0x000de80001ea7983 */ /* 0x000ea80000300800 */
[----:B------:R-:W3:Y:S01]  /*d7070*/  LDL.LU R247, [R1+0x5f8] ;  /* 0x0005f80001f77983 */ /* 0x000ee20000300800 */
[----:B----4-:R-:W-:Y:S01]  /*d7080*/  ISETP.LT.AND P5, PT, R15, R236, !P5 ;  /* 0x000000ec0f00720c */ /* 0x010fe20006fa1270 */
[----:B------:R-:W-:Y:S01]  /*d7090*/  IMAD.WIDE R232, R0, 0x4, R2 ;  /* 0x0000000400e87825 */ /* 0x000fe200078e0202 */
[----:B------:R-:W-:Y:S01]  /*d70a0*/  IADD3 R16, R10, 0xfe, RZ ;  /* 0x000000fe0a107810 */ /* 0x000fe20007ffe0ff */
[----:B------:R-:W4:Y:S08]  /*d70b0*/  LDC R235, c[0x0][0x228] ;  /* 0x00008a00ffeb7b82 */ /* 0x000f300000000800 */
[----:B------:R-:W1:Y:S01]  /*d70c0*/  LDC R236, c[0x0][0x228] ;  /* 0x00008a00ffec7b82 */ /* 0x000e620000000800 */
[----:B--2---:R2:W-:Y:S04]  /*d70d0*/  @P6 STG.E desc[UR60][R198.64], R234 ;  /* 0x000000eac6006986 */ /* 0x0045e8000c10193c */
[----:B------:R4:W-:Y:S01]  /*d70e0*/  @P4 STG.E desc[UR60][R232.64], R238 ;  /* 0x000000eee8004986 */ /* 0x0009e2000c10193c */
[----:B------:R-:W-:Y:S01]  /*d70f0*/  ISETP.GE.AND P6, PT, R16, R197, PT ;  /* 0x000000c51000720c */ /* 0x000fe20003fc6270 */
[----:B------:R-:W-:-:S02]  /*d7100*/  VIADD R16, R10, 0xff ;  /* 0x000000ff0a107836 */ /* 0x000fc40000000000 */
[----:B--2---:R-:W-:-:S04]  /*d7110*/  IMAD.WIDE R198, R0, 0x4, R4 ;  /* 0x0000000400c67825 */ /* 0x004fc800078e0204 */
[----:B----4-:R-:W-:Y:S01]  /*d7120*/  IMAD.WIDE R232, R0, 0x4, R6 ;  /* 0x0000000400e87825 */ /* 0x010fe200078e0206 */
[----:B------:R-:W2:Y:S01]  /*d7130*/  LDC R238, c[0x0][0x228] ;  /* 0x00008a00ffee7b82 */ /* 0x000ea20000000800 */
[----:B---3--:R3:W-:Y:S04]  /*d7140*/  @P3 STG.E desc[UR60][R198.64], R247 ;  /* 0x000000f7c6003986 */ /* 0x0087e8000c10193c */
[----:B------:R4:W-:Y:S01]  /*d7150*/  @P0 STG.E desc[UR60][R232.64], R237 ;  /* 0x000000ede8000986 */ /* 0x0009e2000c10193c */
[----:B------:R-:W-:-:S03]  /*d7160*/  ISETP.LT.AND P3, PT, R11, R245, !P6 ;  /* 0x000000f50b00720c */ /* 0x000fc60007761270 */
[----:B------:R-:W2:Y:S01]  /*d7170*/  LDL.LU R245, [R1+0x15ec] ;  /* 0x0015ec0001f57983 */ /* 0x000ea20000300800 */
[----:B---3--:R-:W-:Y:S01]  /*d7180*/  IMAD.WIDE R198, R0, 0x4, R8 ;  /* 0x0000000400c67825 */ /* 0x008fe200078e0208 */
[----:B----4-:R-:W3:Y:S01]  /*d7190*/  LDC.64 R232, c[0x0][0x228] ;  /* 0x00008a00ffe87b82 */ /* 0x010ee20000000a00 */
[----:B------:R-:W-:Y:S02]  /*d71a0*/  ISETP.LT.AND P4, PT, R17, R246, !P6 ;  /* 0x000000f61100720c */ /* 0x000fe40007781270 */
[----:B------:R-:W-:-:S05]  /*d71b0*/  ISETP.LT.AND P0, PT, R13, R235, !P6 ;  /* 0x000000eb0d00720c */ /* 0x000fca0007701270 */
[----:B------:R-:W4:Y:S01]  /*d71c0*/  LDC R237, c[0x0][0x228] ;  /* 0x00008a00ffed7b82 */ /* 0x000f220000000800 */
[----:B------:R1:W-:Y:S02]  /*d71d0*/  @P5 STG.E desc[UR60][R198.64], R252 ;  /* 0x000000fcc6005986 */ /* 0x0003e4000c10193c */
[----:B-1----:R-:W-:Y:S02]  /*d71e0*/  ISETP.GE.AND P5, PT, R16, R244, PT ;  /* 0x000000f41000720c */ /* 0x002fe40003fa6270 */
[----:B------:R-:W3:Y:S04]  /*d71f0*/  LDL.LU R16, [R1+0x19ec] ;  /* 0x0019ec0001107983 */ /* 0x000ee80000300800 */
[----:B------:R-:W4:Y:S01]  /*d7200*/  LDL.LU R244, [R1+0xdec] ;  /* 0x000dec0001f47983 */ /* 0x000f220000300800 */
[----:B------:R-:W-:-:S02]  /*d7210*/  IADD3 R0, R0, R14, RZ ;  /* 0x0000000e00007210 */ /* 0x000fc40007ffe0ff */
[----:B------:R-:W-:Y:S01]  /*d7220*/  ISETP.LT.AND P6, PT, R15, R196, !P6 ;  /* 0x000000c40f00720c */ /* 0x000fe200077c1270 */
[----:B------:R-:W1:Y:S02]  /*d7230*/  LDC R246, c[0x0][0x228] ;  /* 0x00008a00fff67b82 */ /* 0x000e640000000800 */
[----:B------:R-:W-:-:S04]  /*d7240*/  IMAD.WIDE R196, R0, 0x4, R2 ;  /* 0x0000000400c47825 */ /* 0x000fc800078e0202 */
[C---:B------:R-:W-:Y:S02]  /*d7250*/  IMAD.WIDE R234, R0.reuse, 0x4, R6 ;  /* 0x0000000400ea7825 */ /* 0x040fe400078e0206 */
[----:B------:R-:W1:Y:S08]  /*d7260*/  LDC R247, c[0x0][0x228] ;  /* 0x00008a00fff77b82 */ /* 0x000e700000000800 */
[----:B------:R-:W1:Y:S01]  /*d7270*/  LDC R252, c[0x0][0x228] ;  /* 0x00008a00fffc7b82 */ /* 0x000e620000000800 */
[C---:B------:R-:W-:Y:S01]  /*d7280*/  IMAD.WIDE R198, R0.reuse, 0x4, R4 ;  /* 0x0000000400c67825 */ /* 0x040fe200078e0204 */
[----:B------:R1:W-:Y:S03]  /*d7290*/  @P3 STG.E desc[UR60][R196.64], R239 ;  /* 0x000000efc4003986 */ /* 0x0003e6000c10193c */
[----:B-1----:R-:W-:-:S03]  /*d72a0*/  IMAD.WIDE R196, R0, 0x4, R8 ;  /* 0x0000000400c47825 */ /* 0x002fc600078e0208 */
[----:B------:R-:W1:Y:S01]  /*d72b0*/  LDC R239, c[0x0][0x228] ;  /* 0x00008a00ffef7b82 */ /* 0x000e620000000800 */
[----:B---3--:R3:W-:Y:S01]  /*d72c0*/  @P0 STG.E desc[UR60][R198.64], R16 ;  /* 0x00000010c6000986 */ /* 0x0087e2000c10193c */
[----:B--2---:R-:W-:-:S03]  /*d72d0*/  ISETP.LT.AND P0, PT, R11, R238, !P5 ;  /* 0x000000ee0b00720c */ /* 0x004fc60006f01270 */
[----:B------:R2:W-:Y:S04]  /*d72e0*/  @P4 STG.E desc[UR60][R234.64], R245 ;  /* 0x000000f5ea004986 */ /* 0x0005e8000c10193c */
[----:B------:R-:W2:Y:S01]  /*d72f0*/  LDL.LU R238, [R1+0x1fc] ;  /* 0x0001fc0001ee7983 */ /* 0x000ea20000300800 */
[----:B------:R-:W-:-:S03]  /*d7300*/  ISETP.LT.AND P4, PT, R17, R236, !P5 ;  /* 0x000000ec1100720c */ /* 0x000fc60006f81270 */
[----:B----4-:R4:W-:Y:S04]  /*d7310*/  @P6 STG.E desc[UR60][R196.64], R244 ;  /* 0x000000f4c4006986 */ /* 0x0109e8000c10193c */
[----:B------:R-:W4:Y:S01]  /*d7320*/  LDL.LU R236, [R1+0x9fc] ;  /* 0x0009fc0001ec7983 */ /* 0x000f220000300800 */
[----:B---3--:R-:W-:Y:S01]  /*d7330*/  VIADD R16, R10, 0x100 ;  /* 0x000001000a107836 */ /* 0x008fe20000000000 */
[----:B--2---:R-:W2:Y:S01]  /*d7340*/  LDC R245, c[0x0][0x228] ;  /* 0x00008a00fff57b82 */ /* 0x004ea20000000800 */
[----:B-1----:R-:W-:Y:S02]  /*d7350*/  ISETP.LT.AND P3, PT, R13, R239, !P5 ;  /* 0x000000ef0d00720c */ /* 0x002fe40006f61270 */
[----:B------:R-:W-:Y:S02]  /*d7360*/  IADD3 R0, R0, R14, RZ ;  /* 0x0000000e00007210 */ /* 0x000fe40007ffe0ff */
[----:B------:R-:W-:-:S03]  /*d7370*/  ISETP.GE.AND P6, PT, R16, R233, PT ;  /* 0x000000e91000720c */ /* 0x000fc60003fc6270 */
[----:B------:R-:W1:Y:S01]  /*d7380*/  LDC R239, c[0x0][0x228] ;  /* 0x00008a00ffef7b82 */ /* 0x000e620000000800 */
[----:B------:R-:W3:Y:S04]  /*d7390*/  LDL.LU R16, [R1+0x11fc] ;  /* 0x0011fc0001107983 */ /* 0x000ee80000300800 */
[----:B------:R-:W2:Y:S01]  /*d73a0*/  LDL.LU R233, [R1+0x5fc] ;  /* 0x0005fc0001e97983 */ /* 0x000ea20000300800 */
[----:B------:R-:W-:Y:S01]  /*d73b0*/  ISETP.LT.AND P5, PT, R15, R237, !P5 ;  /* 0x000000ed0f00720c */ /* 0x000fe20006fa1270 */
[----:B----4-:R-:W-:-:S04]  /*d73c0*/  IMAD.WIDE R196, R0, 0x4, R2 ;  /* 0x0000000400c47825 */ /* 0x010fc800078e0202 */
[----:B------:R-:W-:-:S04]  /*d73d0*/  IMAD.WIDE R198, R0, 0x4, R4 ;  /* 0x0000000400c67825 */ /* 0x000fc800078e0204 */
[----:B------:R-:W-:Y:S01]  /*d73e0*/  IMAD.WIDE R234, R0, 0x4, R6 ;  /* 0x0000000400ea7825 */ /* 0x000fe200078e0206 */
[----:B------:R-:W4:Y:S01]  /*d73f0*/  LDC R244, c[0x0][0x228] ;  /* 0x00008a00fff47b82 */ /* 0x000f220000000800 */
[----:B---3--:R3:W-:Y:S04]  /*d7400*/  @P0 STG.E desc[UR60][R196.64], R16 ;  /* 0x00000010c4000986 */ /* 0x0087e8000c10193c */
[----:B--2---:R-:W-:Y:S04]  /*d7410*/  @P3 STG.E desc[UR60][R198.64], R233 ;  /* 0x000000e9c6003986 */ /* 0x004fe8000c10193c */
[----:B------:R2:W-:Y:S01]  /*d7420*/  @P4 STG.E desc[UR60][R234.64], R238 ;  /* 0x000000eeea004986 */ /* 0x0005e2000c10193c */
[----:B------:R-:W-:-:S03]  /*d7430*/  ISETP.LT.AND P0, PT, R17, R252, !P6 ;  /* 0x000000fc1100720c */ /* 0x000fc60007701270 */
[----:B------:R-:W4:Y:S01]  /*d7440*/  LDL.LU R252, [R1+0x1de0] ;  /* 0x001de00001fc7983 */ /* 0x000f220000300800 */
[C---:B---3--:R-:W-:Y:S01]  /*d7450*/  IMAD.IADD R16, R0.reuse, 0x1, R14 ;  /* 0x0000000100107824 */ /* 0x048fe200078e020e */
[----:B------:R-:W3:Y:S01]  /*d7460*/  LDC.64 R196, c[0x0][0x228] ;  /* 0x00008a00ffc47b82 */ /* 0x000ee20000000a00 */
[----:B--2---:R-:W-:Y:S01]  /*d7470*/  IMAD.WIDE R234, R0, 0x4, R8 ;  /* 0x0000000400ea7825 */ /* 0x004fe200078e0208 */
[----:B------:R-:W2:Y:S04]  /*d7480*/  LDL.LU R238, [R1+0xdf0] ;  /* 0x000df00001ee7983 */ /* 0x000ea80000300800 */
[----:B------:R-:W3:Y:S02]  /*d7490*/  LDL.LU R0, [R1+0x15f0] ;  /* 0x0015f00001007983 */ /* 0x000ee40000300800 */
[----:B------:R-:W2:Y:S02]  /*d74a0*/  LDC.64 R198, c[0x0][0x228] ;  /* 0x00008a00ffc67b82 */ /* 0x000ea40000000a00 */
[----:B------:R1:W-:Y:S01]  /*d74b0*/  @P5 STG.E desc[UR60][R234.64], R236 ;  /* 0x000000ecea005986 */ /* 0x0003e2000c10193c */
[----:B------:R-:W-:-:S03]  /*d74c0*/  ISETP.LT.AND P5, PT, R17, R245, !P2 ;  /* 0x000000f51100720c */ /* 0x000fc600057a1270 */
[----:B------:R-:W2:Y:S01]  /*d74d0*/  LDL.LU R245, [R1+0x19f0] ;  /* 0x0019f00001f57983 */ /* 0x000ea20000300800 */
[----:B------:R-:W-:Y:S02]  /*d74e0*/  ISETP.LT.AND P4, PT, R11, R246, !P6 ;  /* 0x000000f60b00720c */ /* 0x000fe40007781270 */
[----:B------:R-:W-:Y:S02]  /*d74f0*/  ISETP.LT.AND P3, PT, R13, R247, !P6 ;  /* 0x000000f70d00720c */ /* 0x000fe40007761270 */
[----:B------:R-:W-:Y:S01]  /*d7500*/  ISETP.LT.AND P6, PT, R15, R232, !P6 ;  /* 0x000000e80f00720c */ /* 0x000fe200077c1270 */
[C---:B------:R-:W-:Y:S01]  /*d7510*/  IMAD.WIDE R232, R16.reuse, 0x4, R2 ;  /* 0x0000000410e87825 */ /* 0x040fe200078e0202 */
[----:B------:R-:W3:Y:S08]  /*d7520*/  LDC R246, c[0x0][0x228] ;  /* 0x00008a00fff67b82 */ /* 0x000ef00000000800 */
[----:B------:R-:W3:Y:S01]  /*d7530*/  LDC R247, c[0x0][0x228] ;  /* 0x00008a00fff77b82 */ /* 0x000ee20000000800 */
[----:B-1----:R-:W-:-:S04]  /*d7540*/  IMAD.WIDE R234, R16, 0x4, R4 ;  /* 0x0000000410ea7825 */ /* 0x002fc800078e0204 */
[----:B------:R-:W-:Y:S01]  /*d7550*/  IMAD.WIDE R236, R16, 0x4, R6 ;  /* 0x0000000410ec7825 */ /* 0x000fe200078e0206 */
[----:B----4-:R1:W-:Y:S01]  /*d7560*/  @P4 STG.E desc[UR60][R232.64], R252 ;  /* 0x000000fce8004986 */ /* 0x0103e2000c10193c */
[----:B------:R-:W-:-:S03]  /*d7570*/  ISETP.LT.AND P4, PT, R13, R244, !P2 ;  /* 0x000000f40d00720c */ /* 0x000fc60005781270 */
[----:B-1----:R-:W4:Y:S04]  /*d7580*/  LDL.LU R252, [R1+0x200] ;  /* 0x0002000001fc7983 */ /* 0x002f280000300800 */
[----:B--2---:R1:W-:Y:S04]  /*d7590*/  @P3 STG.E desc[UR60][R234.64], R245 ;  /* 0x000000f5ea003986 */ /* 0x0043e8000c10193c */
[----:B---3--:R2:W-:Y:S01]  /*d75a0*/  @P0 STG.E desc[UR60][R236.64], R0 ;  /* 0x00000000ec000986 */ /* 0x0085e2000c10193c */
[----:B------:R-:W-:-:S03]  /*d75b0*/  ISETP.LT.AND P3, PT, R11, R239, !P2 ;  /* 0x000000ef0b00720c */ /* 0x000fc60005761270 */
[----:B------:R-:W3:Y:S04]  /*d75c0*/  LDL.LU R239, [R1+0xe00] ;  /* 0x000e000001ef7983 */ /* 0x000ee80000300800 */
[----:B------:R-:W4:Y:S01]  /*d75d0*/  LDL.LU R244, [R1+0x1de4] ;  /* 0x001de40001f47983 */ /* 0x000f220000300800 */
[----:B------:R-:W-:Y:S01]  /*d75e0*/  IMAD.WIDE R232, R16, 0x4, R8 ;  /* 0x0000000410e87825 */ /* 0x000fe200078e0208 */
[----:B-1----:R-:W1:Y:S03]  /*d75f0*/  LDC R245, c[0x0][0x22c] ;  /* 0x00008b00fff57b82 */ /* 0x002e660000000800 */
[----:B--2---:R-:W-:-:S05]  /*d7600*/  VIADD R236, R10, 0x181 ;  /* 0x000001810aec7836 */ /* 0x004fca0000000000 */
[----:B------:R-:W2:Y:S01]  /*d7610*/  LDC R237, c[0x0][0x228] ;  /* 0x00008a00ffed7b82 */ /* 0x000ea20000000800 */
[----:B------:R-:W-:Y:S02]  /*d7620*/  ISETP.GE.AND P0, PT, R236, R197, PT ;  /* 0x000000c5ec00720c */ /* 0x000fe40003f06270 */
[----:B------:R-:W2:Y:S04]  /*d7630*/  LDL.LU R236, [R1+0x600] ;  /* 0x0006000001ec7983 */ /* 0x000ea80000300800 */
[----:B------:R-:W4:Y:S04]  /*d7640*/  LDL.LU R197, [R1+0xa00] ;  /* 0x000a000001c57983 */ /* 0x000f280000300800 */
[----:B------:R1:W-:Y:S02]  /*d7650*/  @P6 STG.E desc[UR60][R232.64], R238 ;  /* 0x000000eee8006986 */ /* 0x0003e4000c10193c */
[----:B-1----:R-:W1:Y:S01]  /*d7660*/  LDC R238, c[0x0][0x228] ;  /* 0x00008a00ffee7b82 */ /* 0x002e620000000800 */
[----:B------:R-:W-:-:S02]  /*d7670*/  IADD3 R0, R16, R14, RZ ;  /* 0x0000000e10007210 */ /* 0x000fc40007ffe0ff */
[----:B------:R-:W-:-:S03]  /*d7680*/  IADD3 R16, R10, 0x102, RZ ;  /* 0x000001020a107810 */ /* 0x000fc60007ffe0ff */
[----:B------:R-:W-:-:S04]  /*d7690*/  IMAD.WIDE R234, R0, 0x4, R2 ;  /* 0x0000000400ea7825 */ /* 0x000fc800078e0202 */
[----:B------:R-:W-:Y:S01]  /*d76a0*/  IMAD.WIDE R232, R0, 0x4, R4 ;  /* 0x0000000400e87825 */ /* 0x000fe200078e0204 */
[----:B------:R-:W-:-:S03]  /*d76b0*/  ISETP.GE.AND P6, PT, R16, R199, PT ;  /* 0x000000c71000720c */ /* 0x000fc60003fc6270 */
[----:B------:R-:W-:Y:S01]  /*d76c0*/  VIADD R16, R10, 0x103 ;  /* 0x000001030a107836 */ /* 0x000fe20000000000 */
[----:B-1----:R-:W-:Y:S02]  /*d76d0*/  ISETP.LT.AND P2, PT, R15, R238, !P2 ;  /* 0x000000ee0f00720c */ /* 0x002fe40005741270 */
[----:B------:R-:W1:Y:S01]  /*d76e0*/  LDC R238, c[0x0][0x228] ;  /* 0x00008a00ffee7b82 */ /* 0x000e620000000800 */
[----:B---3--:R3:W-:Y:S01]  /*d76f0*/  @P3 STG.E desc[UR60][R234.64], R239 ;  /* 0x000000efea003986 */ /* 0x0087e2000c10193c */
[----:B------:R-:W-:-:S06]  /*d7700*/  ISETP.LT.AND P3, PT, R17, R247, !P6 ;  /* 0x000000f71100720c */ /* 0x000fcc0007761270 */
[----:B------:R-:W1:Y:S01]  /*d7710*/  LDC R247, c[0x0][0x228] ;  /* 0x00008a00fff77b82 */ /* 0x000e620000000800 */
[----:B---3--:R-:W-:-:S07]  /*d7720*/  IMAD.WIDE R234, R0, 0x4, R6 ;  /* 0x0000000400ea7825 */ /* 0x008fce00078e0206 */
[----:B------:R-:W3:Y:S01]  /*d7730*/  LDC R239, c[0x0][0x228] ;  /* 0x00008a00ffef7b82 */ /* 0x000ee20000000800 */
[----:B--2---:R2:W-:Y:S01]  /*d7740*/  @P4 STG.E desc[UR60][R232.64], R236 ;  /* 0x000000ece8004986 */ /* 0x0045e2000c10193c */
[----:B------:R-:W-:-:S03]  /*d7750*/  ISETP.LT.AND P4, PT, R11, R246, !P6 ;  /* 0x000000f60b00720c */ /* 0x000fc60007781270 */
[----:B----4-:R4:W-:Y:S01]  /*d7760*/  @P5 STG.E desc[UR60][R234.64], R197 ;  /* 0x000000c5ea005986 */ /* 0x0109e2000c10193c */
[----:B------:R-:W-:Y:S02]  /*d7770*/  ISETP.LT.AND P5, PT, R13, R237, !P6 ;  /* 0x000000ed0d00720c */ /* 0x000fe400077a1270 */
[----:B------:R-:W-:Y:S01]  /*d7780*/  ISETP.LT.AND P6, PT, R15, R198, !P6 ;  /* 0x000000c60f00720c */ /* 0x000fe200077c1270 */
[----:B------:R-:W1:Y:S08]  /*d7790*/  LDC R246, c[0x0][0x228] ;  /* 0x00008a00fff67b82 */ /* 0x000e700000000800 */
[----:B--2---:R-:W2:Y:S01]  /*d77a0*/  LDC.64 R232, c[0x0][0x228] ;  /* 0x00008a00ffe87b82 */ /* 0x004ea20000000a00 */
[C---:B----4-:R-:W-:Y:S01]  /*d77b0*/  IMAD.WIDE R234, R0.reuse, 0x4, R8 ;  /* 0x0000000400ea7825 */ /* 0x050fe200078e0208 */
[----:B------:R-:W-:-:S06]  /*d77c0*/  IADD3 R0, R0, R14, RZ ;  /* 0x0000000e00007210 */ /* 0x000fcc0007ffe0ff */
[----:B------:R-:W4:Y:S01]  /*d77d0*/  LDC R197, c[0x0][0x228] ;  /* 0x00008a00ffc57b82 */ /* 0x000f220000000800 */
[----:B------:R-:W-:Y:S01]  /*d77e0*/  IMAD.WIDE R198, R0, 0x4, R2 ;  /* 0x0000000400c67825 */ /* 0x000fe200078e0202 */
[----:B------:R3:W-:Y:S01]  /*d77f0*/  @P2 STG.E desc[UR60][R234.64], R252 ;  /* 0x000000fcea002986 */ /* 0x0007e2000c10193c */
[----:B------:R-:W-:-:S03]  /*d7800*/  ISETP.GE.AND P2, PT, R16, R245, PT ;  /* 0x000000f51000720c */ /* 0x000fc60003f46270 */
[----:B------:R-:W2:Y:S04]  /*d7810*/  LDL.LU R16, [R1+0x15f4] ;  /* 0x0015f40001107983 */ /* 0x000ea80000300800 */
[----:B------:R-:W4:Y:S04]  /*d7820*/  LDL.LU R245, [R1+0xdf4] ;  /* 0x000df40001f57983 */ /* 0x000f280000300800 */
[----:B------:R1:W-:Y:S01]  /*d7830*/  @P4 STG.E desc[UR60][R198.64], R244 ;  /* 0x000000f4c6004986 */ /* 0x0003e2000c10193c */
[C---:B------:R-:W-:Y:S01]  /*d7840*/  IMAD.WIDE R236, R0.reuse, 0x4, R6 ;  /* 0x0000000400ec7825 */ /* 0x040fe200078e0206 */
[----:B---3--:R-:W3:Y:S08]  /*d7850*/  LDC R252, c[0x0][0x228] ;  /* 0x00008a00fffc7b82 */ /* 0x008ef00000000800 */
[----:B-1----:R-:W1:Y:S01]  /*d7860*/  LDC R244, c[0x0][0x228] ;  /* 0x00008a00fff47b82 */ /* 0x002e620000000800 */
[----:B------:R-:W3:Y:S01]  /*d7870*/  LDL.LU R199, [R1+0x19f4] ;  /* 0x0019f40001c77983 */ /* 0x000ee20000300800 */
[----:B------:R-:W-:Y:S01]  /*d7880*/  IMAD.WIDE R234, R0, 0x4, R4 ;  /* 0x0000000400ea7825 */ /* 0x000fe200078e0204 */
[----:B-1----:R-:W-:-:S02]  /*d7890*/  ISETP.LT.AND P4, PT, R13, R244, !P2 ;  /* 0x000000f40d00720c */ /* 0x002fc40005781270 */
[----:B------:R-:W4:Y:S04]  /*d78a0*/  LDL.LU R244, [R1+0xa04] ;  /* 0x000a040001f47983 */ /* 0x000f280000300800 */
[----:B---3--:R1:W-:Y:S04]  /*d78b0*/  @P5 STG.E desc[UR60][R234.64], R199 ;  /* 0x000000c7ea005986 */ /* 0x0083e8000c10193c */
[----:B--2---:R2:W-:Y:S01]  /*d78c0*/  @P3 STG.E desc[UR60][R236.64], R16 ;  /* 0x00000010ec003986 */ /* 0x0045e2000c10193c */
[----:B----4-:R-:W-:-:S03]  /*d78d0*/  ISETP.LT.AND P3, PT, R17, R197, !P2 ;  /* 0x000000c51100720c */ /* 0x010fc60005761270 */
[----:B------:R-:W3:Y:S01]  /*d78e0*/  LDL.LU R197, [R1+0x604] ;  /* 0x0006040001c57983 */ /* 0x000ee20000300800 */
[----:B-1----:R-:W-:-:S04]  /*d78f0*/  IMAD.WIDE R198, R0, 0x4, R8 ;  /* 0x0000000400c67825 */ /* 0x002fc800078e0208 */
[----:B--2---:R-:W-:Y:S01]  /*d7900*/  VIADD R16, R10, 0x104 ;  /* 0x000001040a107836 */ /* 0x004fe20000000000 */
[----:B------:R1:W-:Y:S04]  /*d7910*/  @P6 STG.E desc[UR60][R198.64], R245 ;  /* 0x000000f5c6006986 */ /* 0x0003e8000c10193c */
[----:B------:R-:W-:Y:S02]  /*d7920*/  ISETP.GE.AND P6, PT, R16, R233, PT ;  /* 0x000000e91000720c */ /* 0x000fe40003fc6270 */
[----:B------:R-:W2:Y:S01]  /*d7930*/  LDL.LU R16, [R1+0xe04] ;  /* 0x000e040001107983 */ /* 0x000ea20000300800 */
[----:B------:R-:W-:Y:S02]  /*d7940*/  ISETP.LT.AND P5, PT, R11, R239, !P2 ;  /* 0x000000ef0b00720c */ /* 0x000fe400057a1270 */
[----:B------:R-:W-:Y:S01]  /*d7950*/  IADD3 R0, R0, R14, RZ ;  /* 0x0000000e00007210 */ /* 0x000fe20007ffe0ff */
[----:B------:R-:W4:Y:S01]  /*d7960*/  LDL.LU R233, [R1+0x204] ;  /* 0x0002040001e97983 */ /* 0x000f220000300800 */
[----:B------:R-:W4:Y:S08]  /*d7970*/  LDC R239, c[0x0][0x22c] ;  /* 0x00008b00ffef7b82 */ /* 0x000f300000000800 */
[----:B-1----:R-:W1:Y:S01]  /*d7980*/  LDC R245, c[0x0][0x228] ;  /* 0x00008a00fff57b82 */ /* 0x002e620000000800 */
[----:B------:R-:W-:-:S04]  /*d7990*/  IMAD.WIDE R234, R0, 0x4, R4 ;  /* 0x0000000400ea7825 */ /* 0x000fc800078e0204 */
[----:B------:R-:W-:-:S04]  /*d79a0*/  IMAD.WIDE R198, R0, 0x4, R2 ;  /* 0x0000000400c67825 */ /* 0x000fc800078e0202 */
[C---:B------:R-:W-:Y:S01]  /*d79b0*/  IMAD.WIDE R236, R0.reuse, 0x4, R6 ;  /* 0x0000000400ec7825 */ /* 0x040fe200078e0206 */
[----:B------:R-:W-:Y:S02]  /*d79c0*/  ISETP.LT.AND P2, PT, R15, R238, !P2 ;  /* 0x000000ee0f00720c */ /* 0x000fe40005741270 */
[----:B------:R-:W1:Y:S01]  /*d79d0*/  LDC R238, c[0x0][0x228] ;  /* 0x00008a00ffee7b82 */ /* 0x000e620000000800 */
[----:B--2---:R-:W-:Y:S04]  /*d79e0*/  @P5 STG.E desc[UR60][R198.64], R16 ;  /* 0x00000010c6005986 */ /* 0x004fe8000c10193c */
[----:B---3--:R2:W-:Y:S04]  /*d79f0*/  @P4 STG.E desc[UR60][R234.64], R197 ;  /* 0x000000c5ea004986 */ /* 0x0085e8000c10193c */
[----:B------:R3:W-:Y:S04]  /*d7a00*/  @P3 STG.E desc[UR60][R236.64], R244 ;  /* 0x000000f4ec003986 */ /* 0x0007e8000c10193c */
[----:B--2---:R-:W2:Y:S04]  /*d7a10*/  LDL.LU R234, [R1+0x19f8] ;  /* 0x0019f80001ea7983 */ /* 0x004ea80000300800 */
[----:B------:R-:W2:Y:S04]  /*d7a20*/  LDL.LU R235, [R1+0x15f8] ;  /* 0x0015f80001eb7983 */ /* 0x000ea80000300800 */
[----:B---3--:R-:W3:Y:S01]  /*d7a30*/  LDL.LU R236, [R1+0x1de8] ;  /* 0x001de80001ec7983 */ /* 0x008ee20000300800 */
[----:B------:R-:W-:Y:S01]  /*d7a40*/  ISETP.LT.AND P3, PT, R11, R246, !P6 ;  /* 0x000000f60b00720c */ /* 0x000fe20007761270 */
[----:B------:R-:W-:-:S04]  /*d7a50*/  IMAD.WIDE R198, R0, 0x4, R8 ;  /* 0x0000000400c67825 */ /* 0x000fc800078e0208 */
[----:B------:R-:W-:Y:S01]  /*d7a60*/  IMAD.IADD R0, R0, 0x1, R14 ;  /* 0x0000000100007824 */ /* 0x000fe200078e020e */
[----:B------:R-:W-:Y:S02]  /*d7a70*/  IADD3 R16, R10, 0x105, RZ ;  /* 0x000001050a107810 */ /* 0x000fe40007ffe0ff */
[----:B------:R-:W-:Y:S02]  /*d7a80*/  ISETP.LT.AND P4, PT, R13, R247, !P6 ;  /* 0x000000f70d00720c */ /* 0x000fe40007781270 */
[----:B------:R-:W-:Y:S01]  /*d7a90*/  ISETP.LT.AND P5, PT, R17, R252, !P6 ;  /* 0x000000fc1100720c */ /* 0x000fe200077a1270 */
[----:B----4-:R4:W-:Y:S01]  /*d7aa0*/  @P2 STG.E desc[UR60][R198.64], R233 ;  /* 0x000000e9c6002986 */ /* 0x0109e2000c10193c */
[----:B------:R-:W-:-:S03]  /*d7ab0*/  ISETP.GE.AND P2, PT, R16, R239, PT ;  /* 0x000000ef1000720c */ /* 0x000fc60003f46270 */
[----:B------:R-:W2:Y:S04]  /*d7ac0*/  LDL.LU R247, [R1+0xe08] ;  /* 0x000e080001f77983 */ /* 0x000ea80000300800 */
[----:B------:R-:W2:Y:S01]  /*d7ad0*/  LDL.LU R252, [R1+0x608] ;  /* 0x0006080001fc7983 */ /* 0x000ea20000300800 */
[----:B------:R-:W2:Y:S08]  /*d7ae0*/  LDC R197, c[0x0][0x228] ;  /* 0x00008a00ffc57b82 */ /* 0x000eb00000000800 */
[----:B------:R-:W2:Y:S01]  /*d7af0*/  LDC R244, c[0x0][0x228] ;  /* 0x00008a00fff47b82 */ /* 0x000ea20000000800 */
[----:B------:R-:W-:-:S07]  /*d7b00*/  ISETP.LT.AND P6, PT, R15, R232, !P6 ;  /* 0x000000e80f00720c */ /* 0x000fce00077c1270 */
[----:B------:R-:W2:Y:S08]  /*d7b10*/  LDC R237, c[0x0][0x22c] ;  /* 0x00008b00ffed7b82 */ /* 0x000eb00000000800 */
[----:B------:R-:W2:Y:S08]  /*d7b20*/  LDC R246, c[0x0][0x22c] ;  /* 0x00008b00fff67b82 */ /* 0x000eb00000000800 */
[----:B------:R-:W2:Y:S01]  /*d7b30*/  LDC R239, c[0x0][0x228] ;  /* 0x00008a00ffef7b82 */ /* 0x000ea20000000800 */
[----:B----4-:R-:W-:-:S05]  /*d7b40*/  IMAD.WIDE R198, R0, 0x4, R2 ;  /* 0x0000000400c67825 */ /* 0x010fca00078e0202 */
[----:B---3--:R3:W-:Y:S01]  /*d7b50*/  @P3 STG.E desc[UR60][R198.64], R236 ;  /* 0x000000ecc6003986 */ /* 0x0087e2000c10193c */
[----:B-1----:R-:W-:-:S03]  /*d7b60*/  ISETP.LT.AND P3, PT, R13, R238, !P2 ;  /* 0x000000ee0d00720c */ /* 0x002fc60005761270 */
[----:B------:R-:W4:Y:S01]  /*d7b70*/  LDL.LU R238, [R1+0xdf8] ;  /* 0x000df80001ee7983 */ /* 0x000f220000300800 */
[----:B------:R-:W-:-:S05]  /*d7b80*/  IMAD.WIDE R232, R0, 0x4, R4 ;  /* 0x0000000400e87825 */ /* 0x000fca00078e0204 */
[----:B--2---:R1:W-:Y:S01]  /*d7b90*/  @P4 STG.E desc[UR60][R232.64], R234 ;  /* 0x000000eae8004986 */ /* 0x0043e2000c10193c */
[----:B---3--:R-:W-:Y:S01]  /*d7ba0*/  IMAD.WIDE R198, R0, 0x4, R6 ;  /* 0x0000000400c67825 */ /* 0x008fe200078e0206 */
[----:B------:R-:W2:Y:S08]  /*d7bb0*/  LDC R236, c[0x0][0x228] ;  /* 0x00008a00ffec7b82 */ /* 0x000eb00000000800 */
[----:B-1----:R-:W1:Y:S01]  /*d7bc0*/  LDC R234, c[0x0][0x228] ;  /* 0x00008a00ffea7b82 */ /* 0x002e620000000800 */
[----:B------:R3:W-:Y:S01]  /*d7bd0*/  @P5 STG.E desc[UR60][R198.64], R235 ;  /* 0x000000ebc6005986 */ /* 0x0007e2000c10193c */
[----:B------:R-:W-:Y:S01]  /*d7be0*/  ISETP.LT.AND P4, PT, R11, R245, !P2 ;  /* 0x000000f50b00720c */ /* 0x000fe20005781270 */
[----:B------:R-:W-:-:S05]  /*d7bf0*/  VIADD R16, R10, 0x107 ;  /* 0x000001070a107836 */ /* 0x000fca0000000000 */
[----:B------:R-:W2:Y:S01]  /*d7c00*/  LDC R245, c[0x0][0x22c] ;  /* 0x00008b00fff57b82 */ /* 0x000ea20000000800 */
[----:B---3--:R-:W-:-:S07]  /*d7c10*/  IMAD.WIDE R198, R0, 0x4, R8 ;  /* 0x0000000400c67825 */ /* 0x008fce00078e0208 */
[----:B------:R-:W3:Y:S01]  /*d7c20*/  LDC R235, c[0x0][0x228] ;  /* 0x00008a00ffeb7b82 */ /* 0x000ee20000000800 */
[----:B----4-:R4:W-:Y:S01]  /*d7c30*/  @P6 STG.E desc[UR60][R198.64], R238 ;  /* 0x000000eec6006986 */ /* 0x0109e2000c10193c */
[----:B------:R-:W-:-:S03]  /*d7c40*/  ISETP.LT.AND P6, PT, R17, R197, !P2 ;  /* 0x000000c51100720c */ /* 0x000fc600057c1270 */
[----:B------:R-:W2:Y:S01]  /*d7c50*/  LDL.LU R197, [R1+0xa08] ;  /* 0x000a080001c57983 */ /* 0x000ea20000300800 */
[----:B------:R-:W-:-:S03]  /*d7c60*/  ISETP.LT.AND P2, PT, R15, R244, !P2 ;  /* 0x000000f40f00720c */ /* 0x000fc60005741270 */
[----:B------:R-:W3:Y:S01]  /*d7c70*/  LDL.LU R244, [R1+0x208] ;  /* 0x0002080001f47983 */ /* 0x000ee20000300800 */
[----:B------:R-:W-:Y:S02]  /*d7c80*/  IADD3 R0, R0, R14, RZ ;  /* 0x0000000e00007210 */ /* 0x000fe40007ffe0ff */
[----:B------:R-:W-:Y:S01]  /*d7c90*/  ISETP.GE.AND P5, PT, R16, R237, PT ;  /* 0x000000ed1000720c */ /* 0x000fe20003fa6270 */
[----:B------:R-:W-:Y:S01]  /*d7ca0*/  VIADD R16, R10, 0x106 ;  /* 0x000001060a107836 */ /* 0x000fe20000000000 */
[----:B------:R-:W3:Y:S08]  /*d7cb0*/  LDC R237, c[0x0][0x228] ;  /* 0x00008a00ffed7b82 */ /* 0x000ef00000000800 */
[----:B----4-:R-:W4:Y:S01]  /*d7cc0*/  LDC R238, c[0x0][0x228] ;  /* 0x00008a00ffee7b82 */ /* 0x010f220000000800 */
[----:B------:R-:W-:-:S04]  /*d7cd0*/  IMAD.WIDE R232, R0, 0x4, R2 ;  /* 0x0000000400e87825 */ /* 0x000fc800078e0202 */
[----:B------:R-:W-:Y:S01]  /*d7ce0*/  IMAD.WIDE R198, R0, 0x4, R4 ;  /* 0x0000000400c67825 */ /* 0x000fe200078e0204 */
[----:B------:R1:W-:Y:S04]  /*d7cf0*/  @P4 STG.E desc[UR60][R232.64], R247 ;  /* 0x000000f7e8004986 */ /* 0x0003e8000c10193c */
[----:B------:R1:W-:Y:S01]  /*d7d00*/  @P3 STG.E desc[UR60][R198.64], R252 ;  /* 0x000000fcc6003986 */ /* 0x0003e2000c10193c */
[----:B------:R-:W-:Y:S01]  /*d7d10*/  ISETP.GE.AND P4, PT, R16, R246, PT ;  /* 0x000000f61000720c */ /* 0x000fe20003f86270 */
[----:B-1----:R-:W-:-:S04]  /*d7d20*/  IMAD.WIDE R232, R0, 0x4, R6 ;  /* 0x0000000400e87825 */ /* 0x002fc800078e0206 */
[----:B------:R-:W-:Y:S01]  /*d7d30*/  IMAD.WIDE R198, R0, 0x4, R8 ;  /* 0x0000000400c67825 */ /* 0x000fe200078e0208 */
[----:B------:R-:W4:Y:S04]  /*d7d40*/  LDL.LU R247, [R1+0x15fc] ;  /* 0x0015fc0001f77983 */ /* 0x000f280000300800 */
[----:B------:R-:W4:Y:S01]  /*d7d50*/  LDL.LU R252, [R1+0xdfc] ;  /* 0x000dfc0001fc7983 */ /* 0x000f220000300800 */
[----:B------:R-:W-:-:S03]  /*d7d60*/  ISETP.LT.AND P3, PT, R11, R239, !P4 ;  /* 0x000000ef0b00720c */ /* 0x000fc60006761270 */
[----:B--2---:R1:W-:Y:S01]  /*d7d70*/  @P6 STG.E desc[UR60][R232.64], R197 ;  /* 0x000000c5e8006986 */ /* 0x0043e2000c10193c */
[----:B------:R-:W-:-:S03]  /*d7d80*/  ISETP.LT.AND P6, PT, R13, R234, !P4 ;  /* 0x000000ea0d00720c */ /* 0x000fc600067c1270 */
[----:B---3--:R2:W-:Y:S04]  /*d7d90*/  @P2 STG.E desc[UR60][R198.64], R244 ;  /* 0x000000f4c6002986 */ /* 0x0085e8000c10193c */
[----:B------:R-:W3:Y:S01]  /*d7da0*/  LDL.LU R234, [R1+0x19fc] ;  /* 0x0019fc0001ea7983 */ /* 0x000ee20000300800 */
[----:B------:R-:W-:-:S03]  /*d7db0*/  ISETP.LT.AND P2, PT, R15, R235, !P4 ;  /* 0x000000eb0f00720c */ /* 0x000fc60006741270 */
[----:B------:R-:W4:Y:S01]  /*d7dc0*/  LDL.LU R246, [R1+0x60c] ;  /* 0x00060c0001f67983 */ /* 0x000f220000300800 */
[----:B------:R-:W-:-:S03]  /*d7dd0*/  ISETP.LT.AND P4, PT, R17, R236, !P4 ;  /* 0x000000ec1100720c */ /* 0x000fc60006781270 */
[----:B------:R-:W3:Y:S01]  /*d7de0*/  LDL.LU R236, [R1+0x1dec] ;  /* 0x001dec0001ec7983 */ /* 0x000ee20000300800 */
[----:B------:R-:W-:Y:S01]  /*d7df0*/  IADD3 R0, R0, R14, RZ ;  /* 0x0000000e00007210 */ /* 0x000fe20007ffe0ff */
[----:B------:R-:W-:Y:S01]  /*d7e00*/  VIADD R16, R10, 0x108 ;  /* 0x000001080a107836 */ /* 0x000fe20000000000 */
[----:B------:R-:W4:Y:S08]  /*d7e10*/  LDC R239, c[0x0][0x228] ;  /* 0x00008a00ffef7b82 */ /* 0x000f300000000800 */
[----:B-1----:R-:W1:Y:S08]  /*d7e20*/  LDC R197, c[0x0][0x228] ;  /* 0x00008a00ffc57b82 */ /* 0x002e700000000800 */
[----:B------:R-:W1:Y:S01]  /*d7e30*/  LDC R235, c[0x0][0x228] ;  /* 0x00008a00ffeb7b82 */ /* 0x000e620000000800 */
[----:B------:R-:W-:-:S04]  /*d7e40*/  IMAD.WIDE R232, R0, 0x4, R2 ;  /* 0x0000000400e87825 */ /* 0x000fc800078e0202 */
[----:B--2---:R-:W-:-:S03]  /*d7e50*/  IMAD.WIDE R198, R0, 0x4, R4 ;  /* 0x0000000400c67825 */ /* 0x004fc600078e0204 */
[----:B------:R-:W2:Y:S01]  /*d7e60*/  LDC R244, c[0x0][0x228] ;  /* 0x00008a00fff47b82 */ /* 0x000ea20000000800 */
[----:B---3--:R3:W-:Y:S01]  /*d7e70*/  @P3 STG.E desc[UR60][R232.64], R236 ;  /* 0x000000ece8003986 */ /* 0x0087e2000c10193c */
[----:B------:R-:W-:-:S03]  /*d7e80*/  ISETP.GE.AND P3, PT, R16, R245, PT ;  /* 0x000000f51000720c */ /* 0x000fc60003f66270 */
[----:B------:R-:W2:Y:S04]  /*d7e90*/  LDL.LU R245, [R1+0xe0c] ;  /* 0x000e0c0001f57983 */ /* 0x000ea80000300800 */
[----:B------:R1:W-:Y:S01]  /*d7ea0*/  @P6 STG.E desc[UR60][R198.64], R234 ;  /* 0x000000eac6006986 */ /* 0x0003e2000c10193c */
[----:B----4-:R-:W-:Y:S02]  /*d7eb0*/  ISETP.LT.AND P6, PT, R11, R238, !P5 ;  /* 0x000000ee0b00720c */ /* 0x010fe40006fc1270 */
[----:B------:R-:W4:Y:S08]  /*d7ec0*/  LDC R238, c[0x0][0x228] ;  /* 0x00008a00ffee7b82 */ /* 0x000f300000000800 */
[----:B---3--:R-:W3:Y:S01]  /*d7ed0*/  LDC R236, c[0x0][0x22c] ;  /* 0x00008b00ffec7b82 */ /* 0x008ee20000000800 */
[----:B------:R-:W-:-:S04]  /*d7ee0*/  IMAD.WIDE R232, R0, 0x4, R6 ;  /* 0x0000000400e87825 */ /* 0x000fc800078e0206 */
[C---:B-1----:R-:W-:Y:S01]  /*d7ef0*/  IMAD.WIDE R198, R0.reuse, 0x4, R8 ;  /* 0x0000000400c67825 */ /* 0x042fe200078e0208 */
[----:B------:R-:W-:-:S03]  /*d7f00*/  IADD3 R0, R0, R14, RZ ;  /* 0x0000000e00007210 */ /* 0x000fc60007ffe0ff */
[----:B------:R-:W-:Y:S01]  /*d7f10*/  VIADD R16, R10, 0x109 ;  /* 0x000001090a107836 */ /* 0x000fe20000000000 */
[----:B------:R-:W1:Y:S01]  /*d7f20*/  LDC R234, c[0x0][0x228] ;  /* 0x00008a00ffea7b82 */ /* 0x000e620000000800 */
[----:B------:R4:W-:Y:S04]  /*d7f30*/  @P4 STG.E desc[UR60][R232.64], R247 ;  /* 0x000000f7e8004986 */ /* 0x0009e8000c10193c */
[----:B------:R4:W-:Y:S01]  /*d7f40*/  @P2 STG.E desc[UR60][R198.64], R252 ;  /* 0x000000fcc6002986 */ /* 0x0009e2000c10193c */
[----:B------:R-:W-:-:S03]  /*d7f50*/  ISETP.LT.AND P2, PT, R17, R197, !P5 ;  /* 0x000000c51100720c */ /* 0x000fc60006f41270 */
[----:B----4-:R-:W4:Y:S01]  /*d7f60*/  LDL.LU R247, [R1+0x1a00] ;  /* 0x001a000001f77983 */ /* 0x010f220000300800 */
[----:B------:R-:W-:-:S03]  /*d7f70*/  IMAD.WIDE R198, R0, 0x4, R2 ;  /* 0x0000000400c67825 */ /* 0x000fc600078e0202 */
[----:B------:R-:W4:Y:S04]  /*d7f80*/  LDL.LU R252, [R1+0x1600] ;  /* 0x0016000001fc7983 */ /* 0x000f280000300800 */
[----:B------:R-:W3:Y:S04]  /*d7f90*/  LDL.LU R197, [R1+0x20c] ;  /* 0x00020c0001c57983 */ /* 0x000ee80000300800 */
[----:B--2---:R2:W-:Y:S01]  /*d7fa0*/  @P6 STG.E desc[UR60][R198.64], R245 ;  /* 0x000000f5c6006986 */ /* 0x0045e2000c10193c */
[----:B------:R-:W-:-:S03]  /*d7fb0*/  ISETP.LT.AND P6, PT, R13, R239, !P3 ;  /* 0x000000ef0d00720c */ /* 0x000fc60005fc1270 */
[----:B------:R-:W4:Y:S01]  /*d7fc0*/  LDL.LU R239, [R1+0xa0c] ;  /* 0x000a0c0001ef7983 */ /* 0x000f220000300800 */
[----:B------:R-:W-:Y:S02]  /*d7fd0*/  ISETP.LT.AND P4, PT, R13, R237, !P5 ;  /* 0x000000ed0d00720c */ /* 0x000fe40006f81270 */
[----:B------:R-:W-:Y:S01]  /*d7fe0*/  ISETP.LT.AND P5, PT, R15, R235, !P5 ;  /* 0x000000eb0f00720c */ /* 0x000fe20006fa1270 */
[C---:B------:R-:W-:Y:S01]  /*d7ff0*/  IMAD.WIDE R232, R0.reuse, 0x4, R4 ;  /* 0x0000000400e87825 */ /* 0x040fe200078e0204 */
[----:B------:R-:W1:Y:S08]  /*d8000*/  LDC R235, c[0x0][0x228] ;  /* 0x00008a00ffeb7b82 */ /* 0x000e700000000800 */
[----:B------:R-:W1:Y:S08]  /*d8010*/  LDC R237, c[0x0][0x228] ;  /* 0x00008a00ffed7b82 */ /* 0x000e700000000800 */
[----:B--2---:R-:W2:Y:S01]  /*d8020*/  LDC R245, c[0x0][0x22c] ;  /* 0x00008b00fff57b82 */ /* 0x004ea20000000800 */
[----:B------:R-:W-:Y:S01]  /*d8030*/  IMAD.WIDE R198, R0, 0x4, R6 ;  /* 0x0000000400c67825 */ /* 0x000fe200078e0206 */
[----:B------:R3:W-:Y:S01]  /*d8040*/  @P4 STG.E desc[UR60][R232.64], R246 ;  /* 0x000000f6e8004986 */ /* 0x0007e2000c10193c */
[----:B------:R-:W-:-:S05]  /*d8050*/  ISETP.LT.AND P4, PT, R11, R244, !P3 ;  /* 0x000000f40b00720c */ /* 0x000fca0005f81270 */
[----:B------:R-:W2:Y:S01]  /*d8060*/  LDC R244, c[0x0][0x22c] ;  /* 0x00008b00fff47b82 */ /* 0x000ea20000000800 */
[C---:B---3--:R-:W-:Y:S01]  /*d8070*/  IMAD.WIDE R232, R0.reuse, 0x4, R8 ;  /* 0x0000000400e87825 */ /* 0x048fe200078e0208 */
[----:B------:R-:W-:Y:S01]  /*d8080*/  IADD3 R0, R0, R14, RZ ;  /* 0x0000000e00007210 */ /* 0x000fe20007ffe0ff */
[----:B------:R-:W3:Y:S04]  /*d8090*/  LDL.LU R246, [R1+0x1200] ;  /* 0x0012000001f67983 */ /* 0x000ee80000300800 */
[----:B----4-:R4:W-:Y:S04]  /*d80a0*/  @P2 STG.E desc[UR60][R198.64], R239 ;  /* 0x000000efc6002986 */ /* 0x0109e8000c10193c */
[----:B------:R1:W-:Y:S01]  /*d80b0*/  @P5 STG.E desc[UR60][R232.64], R197 ;  /* 0x000000c5e8005986 */ /* 0x0003e2000c10193c */
[----:B------:R-:W-:Y:S01]  /*d80c0*/  ISETP.GE.AND P2, PT, R16, R236, PT ;  /* 0x000000ec1000720c */ /* 0x000fe20003f46270 */
[----:B----4-:R-:W-:-:S04]  /*d80d0*/  IMAD.WIDE R198, R0, 0x4, R2 ;  /* 0x0000000400c67825 */ /* 0x010fc800078e0202 */
[----:B-1----:R-:W-:Y:S01]  /*d80e0*/  IMAD.WIDE R232, R0, 0x4, R4 ;  /* 0x0000000400e87825 */ /* 0x002fe200078e0204 */
[----:B------:R-:W-:-:S03]  /*d80f0*/  ISETP.LT.AND P5, PT, R17, R237, !P3 ;  /* 0x000000ed1100720c */ /* 0x000fc60005fa1270 */
[----:B------:R-:W-:Y:S01]  /*d8100*/  VIADD R16, R10, 0x10a ;  /* 0x0000010a0a107836 */ /* 0x000fe20000000000 */
[----:B------:R-:W1:Y:S01]  /*d8110*/  LDC R236, c[0x0][0x228] ;  /* 0x00008a00ffec7b82 */ /* 0x000e620000000800 */
[----:B------:R4:W-:Y:S01]  /*d8120*/  @P4 STG.E desc[UR60][R198.64], R247 ;  /* 0x000000f7c6004986 */ /* 0x0009e2000c10193c */
[----:B------:R-:W-:-:S03]  /*d8130*/  ISETP.LT.AND P4, PT, R13, R238, !P2 ;  /* 0x000000ee0d00720c */ /* 0x000fc60005781270 */
[----:B------:R2:W-:Y:S01]  /*d8140*/  @P6 STG.E desc[UR60][R232.64], R252 ;  /* 0x000000fce8006986 */ /* 0x0005e2000c10193c */
[----:B------:R-:W-:Y:S02]  /*d8150*/  ISETP.LT.AND P6, PT, R11, R235, !P2 ;  /* 0x000000eb0b00720c */ /* 0x000fe400057c1270 */
[----:B------:R-:W1:Y:S08]  /*d8160*/  LDC R197, c[0x0][0x228] ;  /* 0x00008a00ffc57b82 */ /* 0x000e700000000800 */
[----:B------:R-:W1:Y:S08]  /*d8170*/  LDC R237, c[0x0][0x228] ;  /* 0x00008a00ffed7b82 */ /* 0x000e700000000800 */
[----:B------:R-:W1:Y:S01]  /*d8180*/  LDC R239, c[0x0][0x228] ;  /* 0x00008a00ffef7b82 */ /* 0x000e620000000800 */
[----:B----4-:R-:W4:Y:S04]  /*d8190*/  LDL.LU R247, [R1+0xa10] ;  /* 0x000a100001f77983 */ /* 0x010f280000300800 */
[----:B------:R-:W4:Y:S04]  /*d81a0*/  LDL.LU R238, [R1+0x610] ;  /* 0x0006100001ee7983 */ /* 0x000f280000300800 */
[----:B--2---:R-:W2:Y:S04]  /*d81b0*/  LDL.LU R252, [R1+0x210] ;  /* 0x0002100001fc7983 */ /* 0x004ea80000300800 */
[----:B------:R-:W3:Y:S01]  /*d81c0*/  LDL.LU R235, [R1+0x1df0] ;  /* 0x001df00001eb7983 */ /* 0x000ee20000300800 */
[----:B------:R-:W-:Y:S01]  /*d81d0*/  IMAD.WIDE R232, R0, 0x4, R6 ;  /* 0x0000000400e87825 */ /* 0x000fe200078e0206 */
[----:B------:R-:W-:-:S03]  /*d81e0*/  ISETP.LT.AND P3, PT, R15, R234, !P3 ;  /* 0x000000ea0f00720c */ /* 0x000fc60005f61270 */
[C---:B------:R-:W-:Y:S01]  /*d81f0*/  IMAD.WIDE R198, R0.reuse, 0x4, R8 ;  /* 0x0000000400c67825 */ /* 0x040fe200078e0208 */
[----:B------:R-:W-:Y:S01]  /*d8200*/  IADD3 R0, R0, R14, RZ ;  /* 0x0000000e00007210 */ /* 0x000fe20007ffe0ff */
[----:B------:R-:W2:Y:S01]  /*d8210*/  LDC R234, c[0x0][0x228] ;  /* 0x00008a00ffea7b82 */ /* 0x000ea20000000800 */
[----:B---3--:R3:W-:Y:S01]  /*d8220*/  @P5 STG.E desc[UR60][R232.64], R235 ;  /* 0x000000ebe8005986 */ /* 0x0087e2000c10193c */
[----:B------:R-:W-:-:S03]  /*d8230*/  ISETP.GE.AND P5, PT, R16, R245, PT ;  /* 0x000000f51000720c */ /* 0x000fc60003fa6270 */
[----:B------:R-:W4:Y:S04]  /*d8240*/  LDL.LU R245, [R1+0xe10] ;  /* 0x000e100001f57983 */ /* 0x000f280000300800 */
[----:B------:R2:W-:Y:S01]  /*d8250*/  @P3 STG.E desc[UR60][R198.64], R246 ;  /* 0x000000f6c6003986 */ /* 0x0005e2000c10193c */
[----:B-1----:R-:W-:Y:S01]  /*d8260*/  ISETP.LT.AND P3, PT, R17, R236, !P2 ;  /* 0x000000ec1100720c */ /* 0x002fe20005761270 */
[----:B---3--:R-:W1:Y:S01]  /*d8270*/  LDC R235, c[0x0][0x228] ;  /* 0x00008a00ffeb7b82 */ /* 0x008e620000000800 */
[----:B--2---:R-:W-:-:S04]  /*d8280*/  IMAD.WIDE R198, R0, 0x4, R2 ;  /* 0x0000000400c67825 */ /* 0x004fc800078e0202 */
[----:B------:R-:W-:Y:S01]  /*d8290*/  IMAD.WIDE R232, R0, 0x4, R4 ;  /* 0x0000000400e87825 */ /* 0x000fe200078e0204 */
[----:B------:R-:W-:-:S03]  /*d82a0*/  ISETP.LT.AND P2, PT, R15, R197, !P2 ;  /* 0x000000c50f00720c */ /* 0x000fc60005741270 */
[----:B------:R-:W-:Y:S01]  /*d82b0*/  VIADD R16, R10, 0x10b ;  /* 0x0000010b0a107836 */ /* 0x000fe20000000000 */
[----:B------:R-:W2:Y:S01]  /*d82c0*/  LDL.LU R246, [R1+0x1604] ;  /* 0x0016040001f67983 */ /* 0x000ea20000300800 */
[----:B------:R-:W3:Y:S08]  /*d82d0*/  LDC R197, c[0x0][0x228] ;  /* 0x00008a00ffc57b82 */ /* 0x000ef00000000800 */
[----:B------:R-:W3:Y:S01]  /*d82e0*/  LDC R236, c[0x0][0x228] ;  /* 0x00008a00ffec7b82 */ /* 0x000ee20000000800 */
[----:B----4-:R4:W-:Y:S04]  /*d82f0*/  @P6 STG.E desc[UR60][R198.64], R245 ;  /* 0x000000f5c6006986 */ /* 0x0109e8000c10193c */
[----:B------:R1:W-:Y:S01]  /*d8300*/  @P4 STG.E desc[UR60][R232.64], R238 ;  /* 0x000000eee8004986 */ /* 0x0003e2000c10193c */
[----:B----4-:R-:W-:-:S03]  /*d8310*/  IMAD.WIDE R198, R0, 0x4, R6 ;  /* 0x0000000400c67825 */ /* 0x010fc600078e0206 */
[----:B------:R-:W4:Y:S01]  /*d8320*/  LDL.LU R245, [R1+0x1df4] ;  /* 0x001df40001f57983 */ /* 0x000f220000300800 */
[----:B------:R-:W-:Y:S01]  /*d8330*/  ISETP.LT.AND P6, PT, R13, R237, !P5 ;  /* 0x000000ed0d00720c */ /* 0x000fe20006fc1270 */
[----:B-1----:R-:W-:Y:S01]  /*d8340*/  IMAD.WIDE R232, R0, 0x4, R8 ;  /* 0x0000000400e87825 */ /* 0x002fe200078e0208 */
[----:B------:R-:W1:Y:S01]  /*d8350*/  LDC R238, c[0x0][0x22c] ;  /* 0x00008b00ffee7b82 */ /* 0x000e620000000800 */
[----:B------:R3:W-:Y:S01]  /*d8360*/  @P3 STG.E desc[UR60][R198.64], R247 ;  /* 0x000000f7c6003986 */ /* 0x0007e2000c10193c */
[----:B------:R-:W-:-:S03]  /*d8370*/  ISETP.GE.AND P3, PT, R16, R244, PT ;  /* 0x000000f41000720c */ /* 0x000fc60003f66270 */
[----:B------:R-:W2:Y:S04]  /*d8380*/  LDL.LU R16, [R1+0x1a04] ;  /* 0x001a040001107983 */ /* 0x000ea80000300800 */
[----:B------:R3:W-:Y:S01]  /*d8390*/  @P2 STG.E desc[UR60][R232.64], R252 ;  /* 0x000000fce8002986 */ /* 0x0007e2000c10193c */
[----:B------:R-:W-:Y:S02]  /*d83a0*/  ISETP.LT.AND P4, PT, R11, R234, !P5 ;  /* 0x000000ea0b00720c */ /* 0x000fe40006f81270 */
[----:B------:R-:W-:Y:S02]  /*d83b0*/  ISETP.LT.AND P2, PT, R17, R239, !P5 ;  /* 0x000000ef1100720c */ /* 0x000fe40006f41270 */
[----:B------:R-:W-:Y:S01]  /*d83c0*/  ISETP.LT.AND P5, PT, R15, R235, !P5 ;  /* 0x000000eb0f00720c */ /* 0x000fe20006fa1270 */
[----:B------:R-:W1:Y:S01]  /*d83d0*/  LDC R234, c[0x0][0x228] ;  /* 0x00008a00ffea7b82 */ /* 0x000e620000000800 */
[----:B------:R-:W-:-:S07]  /*d83e0*/  IADD3 R0, R0, R14, RZ ;  /* 0x0000000e00007210 */ /* 0x000fce0007ffe0ff */
[----:B------:R-:W1:Y:S08]  /*d83f0*/  LDC R237, c[0x0][0x228] ;  /* 0x00008a00ffed7b82 */ /* 0x000e700000000800 */
[----:B------:R-:W1:Y:S08]  /*d8400*/  LDC R239, c[0x0][0x228] ;  /* 0x00008a00ffef7b82 */ /* 0x000e700000000800 */
[----:B------:R-:W1:Y:S01]  /*d8410*/  LDC R244, c[0x0][0x228] ;  /* 0x00008a00fff47b82 */ /* 0x000e620000000800 */
[----:B---3--:R-:W3:Y:S04]  /*d8420*/  LDL.LU R247, [R1+0xe14] ;  /* 0x000e140001f77983 */ /* 0x008ee80000300800 */
[----:B------:R-:W3:Y:S04]  /*d8430*/  LDL.LU R252, [R1+0x614] ;  /* 0x0006140001fc7983 */ /* 0x000ee80000300800 */
[----:B------:R-:W3:Y:S01]  /*d8440*/  LDL.LU R235, [R1+0x1204] ;  /* 0x0012040001eb7983 */ /* 0x000ee20000300800 */
[----:B------:R-:W-:-:S04]  /*d8450*/  IMAD.WIDE R198, R0, 0x4, R2 ;  /* 0x0000000400c67825 */ /* 0x000fc800078e0202 */
[----:B------:R-:W-:Y:S01]  /*d8460*/  IMAD.WIDE R232, R0, 0x4, R4 ;  /* 0x0000000400e87825 */ /* 0x000fe200078e0204 */
[----:B--2---:R2:W-:Y:S04]  /*d8470*/  @P4 STG.E desc[UR60][R198.64], R16 ;  /* 0x00000010c6004986 */ /* 0x0045e8000c10193c */
[----:B------:R1:W-:Y:S01]  /*d8480*/  @P6 STG.E desc[UR60][R232.64], R246 ;  /* 0x000000f6e8006986 */ /* 0x0003e2000c10193c */
[----:B------:R-:W-:Y:S02]  /*d8490*/  ISETP.LT.AND P6, PT, R11, R197, !P3 ;  /* 0x000000c50b00720c */ /* 0x000fe40005fc1270 */
[----:B------:R-:W-:Y:S01]  /*d84a0*/  ISETP.LT.AND P4, PT, R13, R236, !P3 ;  /* 0x000000ec0d00720c */ /* 0x000fe20005f81270 */
[----:B------:R-:W-:Y:S01]  /*d84b0*/  VIADD R197, R10, 0x10c ;  /* 0x0000010c0ac57836 */ /* 0x000fe20000000000 */
[----:B------:R-:W3:Y:S01]  /*d84c0*/  LDC R236, c[0x0][0x228] ;  /* 0x00008a00ffec7b82 */ /* 0x000ee20000000800 */
[----:B--2---:R-:W-:-:S04]  /*d84d0*/  IMAD.WIDE R198, R0, 0x4, R6 ;  /* 0x0000000400c67825 */ /* 0x004fc800078e0206 */
[C---:B-1----:R-:W-:Y:S01]  /*d84e0*/  IMAD.WIDE R232, R0.reuse, 0x4, R8 ;  /* 0x0000000400e87825 */ /* 0x042fe200078e0208 */
[----:B------:R-:W-:Y:S02]  /*d84f0*/  IADD3 R16, R0, R14, RZ ;  /* 0x0000000e00107210 */ /* 0x000fe40007ffe0ff */
[----:B------:R-:W1:Y:S01]  /*d8500*/  LDC R246, c[0x0][0x22c] ;  /* 0x00008b00fff67b82 */ /* 0x000e620000000800 */
[----:B----4-:R2:W-:Y:S04]  /*d8510*/  @P2 STG.E desc[UR60][R198.64], R245 ;  /* 0x000000f5c6002986 */ /* 0x0105e8000c10193c */
[----:B---3--:R3:W-:Y:S01]  /*d8520*/  @P5 STG.E desc[UR60][R232.64], R235 ;  /* 0x000000ebe8005986 */ /* 0x0087e2000c10193c */
[----:B------:R-:W-:Y:S02]  /*d8530*/  ISETP.GE.AND P2, PT, R197, R238, PT ;  /* 0x000000eec500720c */ /* 0x000fe40003f46270 */
[----:B------:R-:W-:-:S02]  /*d8540*/  ISETP.LT.AND P5, PT, R17, R234, !P3 ;  /* 0x000000ea1100720c */ /* 0x000fc40005fa1270 */
[----:B------:R-:W-:Y:S01]  /*d8550*/  ISETP.LT.AND P3, PT, R15, R237, !P3 ;  /* 0x000000ed0f00720c */ /* 0x000fe20005f61270 */
[----:B------:R-:W4:Y:S04]  /*d8560*/  LDL.LU R234, [R1+0x1a08] ;  /* 0x001a080001ea7983 */ /* 0x000f280000300800 */
[----:B------:R-:W4:Y:S01]  /*d8570*/  LDL.LU R237, [R1+0xa14] ;  /* 0x000a140001ed7983 */ /* 0x000f220000300800 */
[----:B--2---:R-:W-:-:S04]  /*d8580*/  IMAD.WIDE R198, R16, 0x4, R2 ;  /* 0x0000000410c67825 */ /* 0x004fc800078e0202 */
[C---:B---3--:R-:W-:Y:S01]  /*d8590*/  IMAD.WIDE R232, R16.reuse, 0x4, R4 ;  /* 0x0000000410e87825 */ /* 0x048fe200078e0204 */
[----:B------:R-:W-:Y:S01]  /*d85a0*/  IADD3 R0, R16, R14, RZ ;  /* 0x0000000e10007210 */ /* 0x000fe20007ffe0ff */
[----:B------:R-:W2:Y:S08]  /*d85b0*/  LDC R245, c[0x0][0x228] ;  /* 0x00008a00fff57b82 */ /* 0x000eb00000000800 */
[----:B------:R-:W3:Y:S01]  /*d85c0*/  LDC R235, c[0x0][0x228] ;  /* 0x00008a00ffeb7b82 */ /* 0x000ee20000000800 */
[----:B------:R1:W-:Y:S04]  /*d85d0*/  @P6 STG.E desc[UR60][R198.64], R247 ;  /* 0x000000f7c6006986 */ /* 0x0003e8000c10193c */
[----:B------:R1:W-:Y:S01]  /*d85e0*/  @P4 STG.E desc[UR60][R232.64], R252 ;  /* 0x000000fce8004986 */ /* 0x0003e2000c10193c */
[----:B------:R-:W-:Y:S01]  /*d85f0*/  ISETP.LT.AND P4, PT, R11, R239, !P2 ;  /* 0x000000ef0b00720c */ /* 0x000fe20005781270 */
[----:B------:R-:W-:Y:S01]  /*d8600*/  VIADD R197, R10, 0x10d ;  /* 0x0000010d0ac57836 */ /* 0x000fe20000000000 */
[----:B------:R-:W3:Y:S01]  /*d8610*/  LDC R238, c[0x0][0x228] ;  /* 0x00008a00ffee7b82 */ /* 0x000ee20000000800 */
[----:B-1----:R-:W3:Y:S04]  /*d8620*/  LDL.LU R247, [R1+0x1df8] ;  /* 0x001df80001f77983 */ /* 0x002ee80000300800 */
[----:B------:R-:W3:Y:S04]  /*d8630*/  LDL.LU R252, [R1+0x1208] ;  /* 0x0012080001fc7983 */ /* 0x000ee80000300800 */
[----:B------:R-:W3:Y:S01]  /*d8640*/  LDL.LU R239, [R1+0x1608] ;  /* 0x0016080001ef7983 */ /* 0x000ee20000300800 */
[----:B------:R-:W-:-:S04]  /*d8650*/  IMAD.WIDE R232, R16, 0x4, R6 ;  /* 0x0000000410e87825 */ /* 0x000fc800078e0206 */
[----:B------:R-:W-:Y:S02]  /*d8660*/  IMAD.WIDE R198, R16, 0x4, R8 ;  /* 0x0000000410c67825 */ /* 0x000fe400078e0208 */
[----:B------:R-:W2:Y:S01]  /*d8670*/  LDL.LU R16, [R1+0x214] ;  /* 0x0002140001107983 */ /* 0x000ea20000300800 */
[----:B------:R-:W-:Y:S02]  /*d8680*/  ISETP.LT.AND P6, PT, R13, R244, !P2 ;  /* 0x000000f40d00720c */ /* 0x000fe400057c1270 */
[----:B------:R-:W1:Y:S01]  /*d8690*/  LDC R244, c[0x0][0x22c] ;  /* 0x00008b00fff47b82 */ /* 0x000e620000000800 */
[----:B----4-:R4:W-:Y:S02]  /*d86a0*/  @P5 STG.E desc[UR60][R232.64], R237 ;  /* 0x000000ede8005986 */ /* 0x0109e4000c10193c */
[----:B----4-:R-:W-:-:S05]  /*d86b0*/  IMAD.WIDE R232, R0, 0x4, R2 ;  /* 0x0000000400e87825 */ /* 0x010fca00078e0202 */
[----:B------:R-:W4:Y:S01]  /*d86c0*/  LDC R237, c[0x0][0x228] ;  /* 0x00008a00ffed7b82 */ /* 0x000f220000000800 */
[----:B--2---:R2:W-:Y:S01]  /*d86d0*/  @P3 STG.E desc[UR60][R198.64], R16 ;  /* 0x00000010c6003986 */ /* 0x0045e2000c10193c */
[----:B------:R-:W-:-:S03]  /*d86e0*/  ISETP.LT.AND P3, PT, R17, R245, !P2 ;  /* 0x000000f51100720c */ /* 0x000fc60005761270 */
[----:B------:R1:W-:Y:S04]  /*d86f0*/  @P4 STG.E desc[UR60][R232.64], R234 ;  /* 0x000000eae8004986 */ /* 0x0003e8000c10193c */
[----:B------:R-:W4:Y:S01]  /*d8700*/  LDL.LU R245, [R1+0xa18] ;  /* 0x000a180001f57983 */ /* 0x000f220000300800 */
[----:B--2---:R-:W-:-:S04]  /*d8710*/  IMAD.WIDE R198, R0, 0x4, R4 ;  /* 0x0000000400c67825 */ /* 0x004fc800078e0204 */
[----:B------:R-:W-:Y:S01]  /*d8720*/  VIADD R16, R10, 0x10e ;  /* 0x0000010e0a107836 */ /* 0x000fe20000000000 */
[----:B---3--:R-:W-:Y:S01]  /*d8730*/  ISETP.LT.AND P2, PT, R15, R235, !P2 ;  /* 0x000000eb0f00720c */ /* 0x008fe20005741270 */
[C---:B-1----:R-:W-:Y:S01]  /*d8740*/  IMAD.WIDE R232, R0.reuse, 0x4, R8 ;  /* 0x0000000400e87825 */ /* 0x042fe200078e0208 */
[----:B------:R-:W-:Y:S01]  /*d8750*/  ISETP.GE.AND P5, PT, R197, R246, PT ;  /* 0x000000f6c500720c */ /* 0x000fe20003fa6270 */
[----:B------:R1:W-:Y:S01]  /*d8760*/  @P6 STG.E desc[UR60][R198.64], R239 ;  /* 0x000000efc6006986 */ /* 0x0003e2000c10193c */
[----:B------:R-:W2:Y:S08]  /*d8770*/  LDC R197, c[0x0][0x228] ;  /* 0x00008a00ffc57b82 */ /* 0x000eb00000000800 */
[----:B------:R-:W3:Y:S08]  /*d8780*/  LDC R234, c[0x0][0x228] ;  /* 0x00008a00ffea7b82 */ /* 0x000ef00000000800 */
[----:B------:R-:W3:Y:S08]  /*d8790*/  LDC R235, c[0x0][0x228] ;  /* 0x00008a00ffeb7b82 */ /* 0x000ef00000000800 */
[----:B------:R-:W3:Y:S01]  /*d87a0*/  LDC R246, c[0x0][0x228] ;  /* 0x00008a00fff67b82 */ /* 0x000ee20000000800 */
[C---:B-1----:R-:W-:Y:S01]  /*d87b0*/  IMAD.WIDE R198, R0.reuse, 0x4, R6 ;  /* 0x0000000400c67825 */ /* 0x042fe200078e0206 */
[----:B------:R-:W-:-:S02]  /*d87c0*/  IADD3 R0, R0, R14, RZ ;  /* 0x0000000e00007210 */ /* 0x000fc40007ffe0ff */
[----:B------:R-:W-:Y:S01]  /*d87d0*/  ISETP.LT.AND P4, PT, R13, R236, !P5 ;  /* 0x000000ec0d00720c */ /* 0x000fe20006f81270 */
[----:B------:R-:W3:Y:S04]  /*d87e0*/  LDL.LU R14, [R1+0x618] ;  /* 0x00061800010e7983 */ /* 0x000ee80000300800 */
[----:B------:R1:W-:Y:S01]  /*d87f0*/  @P3 STG.E desc[UR60][R198.64], R247 ;  /* 0x000000f7c6003986 */ /* 0x0003e2000c10193c */
[----:B------:R-:W-:Y:S02]  /*d8800*/  ISETP.GE.AND P3, PT, R16, R244, PT ;  /* 0x000000f41000720c */ /* 0x000fe40003f66270 */
[----:B------:R-:W-:Y:S01]  /*d8810*/  ISETP.LT.AND P6, PT, R11, R238, !P5 ;  /* 0x000000ee0b00720c */ /* 0x000fe20006fc1270 */
[----:B------:R-:W3:Y:S08]  /*d8820*/  LDC R236, c[0x0][0x248] ;  /* 0x00009200ffec7b82 */ /* 0x000ef00000000800 */
[----:B------:R-:W3:Y:S01]  /*d8830*/  LDC R239, c[0x0][0x22c] ;  /* 0x00008b00ffef7b82 */ /* 0x000ee20000000800 */
[----:B-1----:R-:W3:Y:S04]  /*d8840*/  LDL.LU R247, [R1+0x1a0c] ;  /* 0x001a0c0001f77983 */ /* 0x002ee80000300800 */
[----:B------:R-:W3:Y:S04]  /*d8850*/  LDL.LU R16, [R1+0xe18] ;  /* 0x000e180001107983 */ /* 0x000ee80000300800 */
[----:B------:R1:W-:Y:S01]  /*d8860*/  @P2 STG.E desc[UR60][R232.64], R252 ;  /* 0x000000fce8002986 */ /* 0x0003e2000c10193c */
[----:B----4-:R-:W-:Y:S01]  /*d8870*/  ISETP.LT.AND P2, PT, R17, R237, !P5 ;  /* 0x000000ed1100720c */ /* 0x010fe20006f41270 */
[----:B------:R-:W-:Y:S01]  /*d8880*/  IMAD.WIDE R198, R0, 0x4, R2 ;  /* 0x0000000400c67825 */ /* 0x000fe200078e0202 */
[----:B------:R-:W4:Y:S08]  /*d8890*/  LDC R238, c[0x0][0x228] ;  /* 0x00008a00ffee7b82 */ /* 0x000f300000000800 */
[----:B------:R-:W4:Y:S01]  /*d88a0*/  LDC R244, c[0x0][0x228] ;  /* 0x00008a00fff47b82 */ /* 0x000f220000000800 */
[----:B-1----:R-:W4:Y:S04]  /*d88b0*/  LDL.LU R252, [R1+0x160c] ;  /* 0x00160c0001fc7983 */ /* 0x002f280000300800 */
[----:B------:R-:W4:Y:S01]  /*d88c0*/  LDL.LU R237, [R1+0x218] ;  /* 0x0002180001ed7983 */ /* 0x000f220000300800 */
[----:B--2---:R-:W-:-:S02]  /*d88d0*/  ISETP.LT.AND P5, PT, R15, R197, !P5 ;  /* 0x000000c50f00720c */ /* 0x004fc40006fa1270 */
[----:B------:R-:W1:Y:S01]  /*d88e0*/  LDC R197, c[0x0][0x228] ;  /* 0x00008a00ffc57b82 */ /* 0x000e620000000800 */
[----:B------:R-:W-:Y:S01]  /*d88f0*/  IMAD.WIDE R232, R0, 0x4, R4 ;  /* 0x0000000400e87825 */ /* 0x000fe200078e0204 */
[----:B---3--:R2:W-:Y:S01]  /*d8900*/  @P6 STG.E desc[UR60][R198.64], R16 ;  /* 0x00000010c6006986 */ /* 0x0085e2000c10193c */
[----:B------:R-:W-:-:S05]  /*d8910*/  ISETP.LT.AND P6, PT, R13, R234, !P3 ;  /* 0x000000ea0d00720c */ /* 0x000fca0005fc1270 */
[----:B------:R-:W3:Y:S01]  /*d8920*/  LDC R234, c[0x0][0x248] ;  /* 0x00009200ffea7b82 */ /* 0x000ee20000000800 */
[----:B------:R1:W-:Y:S01]  /*d8930*/  @P4 STG.E desc[UR60][R232.64], R14 ;  /* 0x0000000ee8004986 */ /* 0x0003e2000c10193c */
[----:B------:R-:W-:-:S06]  /*d8940*/  ISETP.LT.AND P4, PT, R11, R235, !P3 ;  /* 0x000000eb0b00720c */ /* 0x000fcc0005f81270 */
[----:B------:R-:W3:Y:S01]  /*d8950*/  LDC R235, c[0x0][0x228] ;  /* 0x00008a00ffeb7b82 */ /* 0x000ee20000000800 */
[----:B--2---:R-:W-:-:S04]  /*d8960*/  IMAD.WIDE R198, R0, 0x4, R6 ;  /* 0x0000000400c67825 */ /* 0x004fc800078e0206 */
[----:B------:R-:W-:Y:S01]  /*d8970*/  VIADD R16, R10, 0x10f ;  /* 0x0000010f0a107836 */ /* 0x000fe20000000000 */
[C---:B-1----:R-:W-:Y:S01]  /*d8980*/  IADD3 R14, R0.reuse, R236, RZ ;  /* 0x000000ec000e7210 */ /* 0x042fe20007ffe0ff */
[----:B------:R-:W-:Y:S01]  /*d8990*/  IMAD.WIDE R232, R0, 0x4, R8 ;  /* 0x0000000400e87825 */ /* 0x000fe200078e0208 */
[----:B------:R1:W-:Y:S02]  /*d89a0*/  @P2 STG.E desc[UR60][R198.64], R245 ;  /* 0x000000f5c6002986 */ /* 0x0003e4000c10193c */
[----:B------:R-:W-:Y:S01]  /*d89b0*/  ISETP.GE.AND P2, PT, R16, R239, PT ;  /* 0x000000ef1000720c */ /* 0x000fe20003f46270 */
[----:B------:R-:W2:Y:S01]  /*d89c0*/  LDC R236, c[0x0][0x228] ;  /* 0x00008a00ffec7b82 */ /* 0x000ea20000000800 */
[----:B----4-:R4:W-:Y:S01]  /*d89d0*/  @P5 STG.E desc[UR60][R232.64], R237 ;  /* 0x000000ede8005986 */ /* 0x0109e2000c10193c */
[----:B------:R-:W-:Y:S02]  /*d89e0*/  ISETP.LT.AND P5, PT, R17, R238, !P3 ;  /* 0x000000ee1100720c */ /* 0x000fe40005fa1270 */
[----:B------:R-:W-:-:S04]  /*d89f0*/  ISETP.LT.AND P3, PT, R15, R244, !P3 ;  /* 0x000000f40f00720c */ /* 0x000fc80005f61270 */
[----:B------:R-:W2:Y:S01]  /*d8a00*/  LDC R238, c[0x0][0x248] ;  /* 0x00009200ffee7b82 */ /* 0x000ea20000000800 */
[C---:B-1----:R-:W-:Y:S01]  /*d8a10*/  IMAD.WIDE R198, R14.reuse, 0x4, R2 ;  /* 0x000000040ec67825 */ /* 0x042fe200078e0202 */
[----:B------:R-:W2:Y:S03]  /*d8a20*/  LDL.LU R244, [R1+0x1dfc] ;  /* 0x001dfc0001f47983 */ /* 0x000ea60000300800 */
[----:B---3--:R-:W-:-:S03]  /*d8a30*/  IMAD.IADD R0, R14, 0x1, R234 ;  /* 0x000000010e007824 */ /* 0x008fc600078e02ea */
[----:B------:R-:W1:Y:S01]  /*d8a40*/  LDC R245, c[0x0][0x22c] ;  /* 0x00008b00fff57b82 */ /* 0x000e620000000800 */
[----:B------:R3:W-:Y:S01]  /*d8a50*/  @P4 STG.E desc[UR60][R198.64], R247 ;  /* 0x000000f7c6004986 */ /* 0x0007e2000c10193c */
[----:B------:R-:W-:-:S06]  /*d8a60*/  IADD3 R16, R10, 0x110, RZ ;  /* 0x000001100a107810 */ /* 0x000fcc0007ffe0ff */
[----:B----4-:R-:W4:Y:S01]  /*d8a70*/  LDC R237, c[0x0][0x228] ;  /* 0x00008a00ffed7b82 */ /* 0x010f220000000800 */
[----:B------:R-:W-:Y:S01]  /*d8a80*/  IMAD.WIDE R232, R14, 0x4, R4 ;  /* 0x000000040ee87825 */ /* 0x000fe200078e0204 */
[----:B------:R-:W-:-:S06]  /*d8a90*/  ISETP.LT.AND P4, PT, R13, R246, !P2 ;  /* 0x000000f60d00720c */ /* 0x000fcc0005781270 */
[----:B------:R-:W4:Y:S01]  /*d8aa0*/  LDC R239, c[0x0][0x228] ;  /* 0x00008a00ffef7b82 */ /* 0x000f220000000800 */
[----:B------:R-:W4:Y:S04]  /*d8ab0*/  LDL.LU R246, [R1+0xa1c] ;  /* 0x000a1c0001f67983 */ /* 0x000f280000300800 */
[----:B------:R3:W-:Y:S01]  /*d8ac0*/  @P6 STG.E desc[UR60][R232.64], R252 ;  /* 0x000000fce8006986 */ /* 0x0007e2000c10193c */
[----:B------:R-:W-:Y:S02]  /*d8ad0*/  ISETP.LT.AND P6, PT, R11, R197, !P2 ;  /* 0x000000c50b00720c */ /* 0x000fe400057c1270 */
[----:B---3--:R-:W3:Y:S01]  /*d8ae0*/  LDC R247, c[0x0][0x22c] ;  /* 0x00008b00fff77b82 */ /* 0x008ee20000000800 */
[C---:B------:R-:W-:Y:S01]  /*d8af0*/  IMAD.WIDE R198, R14.reuse, 0x4, R8 ;  /* 0x000000040ec67825 */ /* 0x040fe200078e0208 */
[----:B------:R-:W3:Y:S04]  /*d8b00*/  LDL.LU R252, [R1+0x21c] ;  /* 0x00021c0001fc7983 */ /* 0x000ee80000300800 */
[----:B------:R-:W4:Y:S04]  /*d8b10*/  LDL.LU R197, [R1+0xe1c] ;  /* 0x000e1c0001c57983 */ /* 0x000f280000300800 */
[----:B------:R-:W3:Y:S01]  /*d8b20*/  LDL.LU R234, [R1+0x120c] ;  /* 0x00120c0001ea7983 */ /* 0x000ee20000300800 */
[----:B------:R-:W-:-:S03]  /*d8b30*/  IMAD.WIDE R232, R14, 0x4, R6 ;  /* 0x000000040ee87825 */ /* 0x000fc600078e0206 */
[----:B------:R-:W4:Y:S04]  /*d8b40*/  LDL.LU R14, [R1+0x61c] ;  /* 0x00061c00010e7983 */ /* 0x000f280000300800 */
[----:B--2---:R2:W-:Y:S01]  /*d8b50*/  @P5 STG.E desc[UR60][R232.64], R244 ;  /* 0x000000f4e8005986 */ /* 0x0045e2000c10193c */
[----:B-1----:R-:W-:Y:S01]  /*d8b60*/  ISETP.GE.AND P5, PT, R16, R245, PT ;  /* 0x000000f51000720c */ /* 0x002fe20003fa6270 */
[----:B--2---:R-:W-:Y:S01]  /*d8b70*/  IMAD.WIDE R232, R0, 0x4, R2 ;  /* 0x0000000400e87825 */ /* 0x004fe200078e0202 */
[----:B------:R-:W1:Y:S01]  /*d8b80*/  LDC R244, c[0x0][0x228] ;  /* 0x00008a00fff47b82 */ /* 0x000e620000000800 */
[----:B---3--:R2:W-:Y:S04]  /*d8b90*/  @P3 STG.E desc[UR60][R198.64], R234 ;  /* 0x000000eac6003986 */ /* 0x0085e8000c10193c */
[----:B----4-:R3:W-:Y:S01]  /*d8ba0*/  @P6 STG.E desc[UR60][R232.64], R197 ;  /* 0x000000c5e8006986 */ /* 0x0107e2000c10193c */
[----:B------:R-:W-:-:S02]  /*d8bb0*/  VIADD R16, R10, 0x111 ;  /* 0x000001110a107836 */ /* 0x000fc40000000000 */
[----:B------:R-:W4:Y:S01]  /*d8bc0*/  LDC R245, c[0x0][0x228] ;  /* 0x00008a00fff57b82 */ /* 0x000f220000000800 */
[----:B--2---:R-:W-:-:S04]  /*d8bd0*/  IMAD.WIDE R198, R0, 0x4, R4 ;  /* 0x0000000400c67825 */ /* 0x004fc800078e0204 */
[----:B---3--:R-:W-:Y:S01]  /*d8be0*/  IMAD.WIDE R232, R0, 0x4, R8 ;  /* 0x0000000400e87825 */ /* 0x008fe200078e0208 */
[----:B------:R-:W-:Y:S02]  /*d8bf0*/  ISETP.LT.AND P3, PT, R17, R235, !P2 ;  /* 0x000000eb1100720c */ /* 0x000fe40005761270 */
[----:B------:R-:W2:Y:S08]  /*d8c00*/  LDC R234, c[0x0][0x228] ;  /* 0x00008a00ffea7b82 */ /* 0x000eb00000000800 */
[----:B------:R-:W3:Y:S01]  /*d8c10*/  LDC R197, c[0x0][0x228] ;  /* 0x00008a00ffc57b82 */ /* 0x000ee20000000800 */
[----:B------:R1:W-:Y:S01]  /*d8c20*/  @P4 STG.E desc[UR60][R198.64], R14 ;  /* 0x0000000ec6004986 */ /* 0x0003e2000c10193c */
[----:B------:R-:W-:-:S03]  /*d8c30*/  ISETP.LT.AND P4, PT, R11, R236, !P5 ;  /* 0x000000ec0b00720c */ /* 0x000fc60006f81270 */
[----:B------:R-:W4:Y:S01]  /*d8c40*/  LDL.LU R236, [R1+0x1610] ;  /* 0x0016100001ec7983 */ /* 0x000f220000300800 */
[----:B------:R-:W-:Y:S02]  /*d8c50*/  ISETP.LT.AND P6, PT, R13, R239, !P5 ;  /* 0x000000ef0d00720c */ /* 0x000fe40006fc1270 */
[----:B------:R-:W-:Y:S02]  /*d8c60*/  ISETP.LT.AND P2, PT, R15, R237, !P2 ;  /* 0x000000ed0f00720c */ /* 0x000fe40005741270 */
[----:B------:R-:W3:Y:S01]  /*d8c70*/  LDC R237, c[0x0][0x228] ;  /* 0x00008a00ffed7b82 */ /* 0x000ee20000000800 */
[----:B-1----:R-:W-:-:S07]  /*d8c80*/  IMAD.WIDE R198, R0, 0x4, R6 ;  /* 0x0000000400c67825 */ /* 0x002fce00078e0206 */
[----:B------:R-:W1:Y:S08]  /*d8c90*/  LDC R235, c[0x0][0x248] ;  /* 0x00009200ffeb7b82 */ /* 0x000e700000000800 */
[----:B------:R-:W1:Y:S01]  /*d8ca0*/  LDC R239, c[0x0][0x228] ;  /* 0x00008a00ffef7b82 */ /* 0x000e620000000800 */
[----:B------:R-:W-:Y:S02]  /*d8cb0*/  IADD3 R14, R0, R238, RZ ;  /* 0x000000ee000e7210 */ /* 0x000fe40007ffe0ff */
[----:B------:R-:W3:Y:S04]  /*d8cc0*/  LDL.LU R238, [R1+0x1e50] ;  /* 0x001e500001ee7983 */ /* 0x000ee80000300800 */
[----:B------:R-:W4:Y:S04]  /*d8cd0*/  LDL.LU R0, [R1+0x1a10] ;  /* 0x001a100001007983 */ /* 0x000f280000300800 */
[----:B------:R2:W-:Y:S04]  /*d8ce0*/  @P3 STG.E desc[UR60][R198.64], R246 ;  /* 0x000000f6c6003986 */ /* 0x0005e8000c10193c */
[----:B------:R2:W-:Y:S01]  /*d8cf0*/  @P2 STG.E desc[UR60][R232.64], R252 ;  /* 0x000000fce8002986 */ /* 0x0005e2000c10193c */
[----:B------:R-:W-:-:S02]  /*d8d00*/  ISETP.GE.AND P3, PT, R16, R247, PT ;  /* 0x000000f71000720c */ /* 0x000fc40003f66270 */
[----:B------:R-:W-:Y:S01]  /*d8d10*/  ISETP.LT.AND P2, PT, R17, R244, !P5 ;  /* 0x000000f41100720c */ /* 0x000fe20006f41270 */
[----:B--2---:R-:W-:-:S04]  /*d8d20*/  IMAD.WIDE R198, R14, 0x4, R2 ;  /* 0x000000040ec67825 */ /* 0x004fc800078e0202 */
[----:B------:R-:W-:Y:S01]  /*d8d30*/  IMAD.WIDE R232, R14, 0x4, R4 ;  /* 0x000000040ee87825 */ /* 0x000fe200078e0204 */
[----:B------:R-:W2:Y:S01]  /*d8d40*/  LDL.LU R252, [R1+0x620] ;  /* 0x0006200001fc7983 */ /* 0x000ea20000300800 */
[----:B------:R-:W-:-:S03]  /*d8d50*/  ISETP.LT.AND P5, PT, R15, R234, !P5 ;  /* 0x000000ea0f00720c */ /* 0x000fc60006fa1270 */
[----:B------:R-:W2:Y:S01]  /*d8d60*/  LDL.LU R234, [R1+0xe20] ;  /* 0x000e200001ea7983 */ /* 0x000ea20000300800 */
[----:B------:R-:W1:Y:S01]  /*d8d70*/  LDC R246, c[0x0][0x22c] ;  /* 0x00008b00fff67b82 */ /* 0x000e620000000800 */
[----:B------:R-:W-:-:S07]  /*d8d80*/  IADD3 R16, R10, 0x112, RZ ;  /* 0x000001120a107810 */ /* 0x000fce0007ffe0ff */
[----:B------:R-:W2:Y:S08]  /*d8d90*/  LDC R244, c[0x0][0x228] ;  /* 0x00008a00fff47b82 */ /* 0x000eb00000000800 */
[----:B------:R-:W2:Y:S01]  /*d8da0*/  LDC R247, c[0x0][0x22c] ;  /* 0x00008b00fff77b82 */ /* 0x000ea20000000800 */
[----:B----4-:R-:W-:Y:S04]  /*d8db0*/  @P4 STG.E desc[UR60][R198.64], R0 ;  /* 0x00000000c6004986 */ /* 0x010fe8000c10193c */
[----:B------:R4:W-:Y:S01]  /*d8dc0*/  @P6 STG.E desc[UR60][R232.64], R236 ;  /* 0x000000ece8006986 */ /* 0x0009e2000c10193c */
[----:B---3--:R-:W-:-:S03]  /*d8dd0*/  ISETP.LT.AND P6, PT, R13, R237, !P3 ;  /* 0x000000ed0d00720c */ /* 0x008fc60005fc1270 */
[----:B------:R-:W3:Y:S01]  /*d8de0*/  LDL.LU R237, [R1+0x1210] ;  /* 0x0012100001ed7983 */ /* 0x000ee20000300800 */
[----:B------:R-:W-:Y:S02]  /*d8df0*/  ISETP.LT.AND P4, PT, R11, R197, !P3 ;  /* 0x000000c50b00720c */ /* 0x000fe40005f81270 */
[----:B------:R-:W2:Y:S08]  /*d8e00*/  LDC R197, c[0x0][0x228] ;  /* 0x00008a00ffc57b82 */ /* 0x000eb00000000800 */
[----:B----4-:R-:W4:Y:S01]  /*d8e10*/  LDC R236, c[0x0][0x248] ;  /* 0x00009200ffec7b82 */ /* 0x010f220000000800 */
[----:B------:R-:W-:-:S04]  /*d8e20*/  IMAD.WIDE R198, R14, 0x4, R6 ;  /* 0x000000040ec67825 */ /* 0x000fc800078e0206 */
[C---:B-1----:R-:W-:Y:S02]  /*d8e30*/  IMAD.IADD R0, R14.reuse, 0x1, R235 ;  /* 0x000000010e007824 */ /* 0x042fe400078e02eb */
[----:B------:R-:W-:Y:S01]  /*d8e40*/  IMAD.WIDE R232, R14, 0x4, R8 ;  /* 0x000000040ee87825 */ /* 0x000fe200078e0208 */
[----:B------:R-:W1:Y:S01]  /*d8e50*/  LDC R235, c[0x0][0x228] ;  /* 0x00008a00ffeb7b82 */ /* 0x000e620000000800 */
[----:B------:R2:W-:Y:S01]  /*d8e60*/  @P2 STG.E desc[UR60][R198.64], R238 ;  /* 0x000000eec6002986 */ /* 0x0005e2000c10193c */
[----:B------:R-:W-:-:S03]  /*d8e70*/  ISETP.GE.AND P2, PT, R16, R246, PT ;  /* 0x000000f61000720c */ /* 0x000fc60003f46270 */
[----:B------:R-:W3:Y:S01]  /*d8e80*/  LDL.LU R246, [R1+0xa20] ;  /* 0x000a200001f67983 */ /* 0x000ee20000300800 */
[----:B--2---:R-:W-:-:S04]  /*d8e90*/  IMAD.WIDE R198, R0, 0x4, R2 ;  /* 0x0000000400c67825 */ /* 0x004fc800078e0202 */
[----:B----4-:R-:W-:Y:S01]  /*d8ea0*/  IMAD.IADD R14, R0, 0x1, R236 ;  /* 0x00000001000e7824 */ /* 0x010fe200078e02ec */
[----:B------:R-:W2:Y:S01]  /*d8eb0*/  LDC R238, c[0x0][0x228] ;  /* 0x00008a00ffee7b82 */ /* 0x000ea20000000800 */
[----:B---3--:R3:W-:Y:S04]  /*d8ec0*/  @P5 STG.E desc[UR60][R232.64], R237 ;  /* 0x000000ede8005986 */ /* 0x0087e8000c10193c */
[----:B------:R4:W-:Y:S01]  /*d8ed0*/  @P4 STG.E desc[UR60][R198.64], R234 ;  /* 0x000000eac6004986 */ /* 0x0009e2000c10193c */
[----:B------:R-:W-:-:S03]  /*d8ee0*/  ISETP.LT.AND P4, PT, R13, R245, !P2 ;  /* 0x000000f50d00720c */ /* 0x000fc60005781270 */
[----:B------:R-:W2:Y:S01]  /*d8ef0*/  LDL.LU R245, [R1+0x1e54] ;  /* 0x001e540001f57983 */ /* 0x000ea20000300800 */
[----:B------:R-:W-:Y:S01]  /*d8f00*/  IADD3 R16, R10, 0x113, RZ ;  /* 0x000001130a107810 */ /* 0x000fe20007ffe0ff */
[----:B---3--:R-:W3:Y:S01]  /*d8f10*/  LDC R237, c[0x0][0x248] ;  /* 0x00009200ffed7b82 */ /* 0x008ee20000000800 */
[----:B----4-:R-:W-:-:S04]  /*d8f20*/  IMAD.WIDE R198, R0, 0x4, R4 ;  /* 0x0000000400c67825 */ /* 0x010fc800078e0204 */
[----:B------:R-:W-:Y:S01]  /*d8f30*/  IMAD.WIDE R232, R0, 0x4, R8 ;  /* 0x0000000400e87825 */ /* 0x000fe200078e0208 */
[----:B------:R-:W-:Y:S02]  /*d8f40*/  ISETP.LT.AND P5, PT, R17, R239, !P3 ;  /* 0x000000ef1100720c */ /* 0x000fe40005fa1270 */
[----:B------:R-:W4:Y:S01]  /*d8f50*/  LDC R234, c[0x0][0x228] ;  /* 0x00008a00ffea7b82 */ /* 0x000f220000000800 */
[----:B------:R1:W-:Y:S01]  /*d8f60*/  @P6 STG.E desc[UR60][R198.64], R252 ;  /* 0x000000fcc6006986 */ /* 0x0003e2000c10193c */
[----:B------:R-:W-:-:S06]  /*d8f70*/  ISETP.LT.AND P6, PT, R11, R197, !P2 ;  /* 0x000000c50b00720c */ /* 0x000fcc00057c1270 */
[----:B------:R-:W3:Y:S01]  /*d8f80*/  LDC R239, c[0x0][0x228] ;  /* 0x00008a00ffef7b82 */ /* 0x000ee20000000800 */
[----:B-1----:R-:W3:Y:S04]  /*d8f90*/  LDL.LU R252, [R1+0x1214] ;  /* 0x0012140001fc7983 */ /* 0x002ee80000300800 */
[----:B------:R-:W4:Y:S01]  /*d8fa0*/  LDL.LU R197, [R1+0x1a14] ;  /* 0x001a140001c57983 */ /* 0x000f220000300800 */
[----:B------:R-:W-:-:S03]  /*d8fb0*/  IMAD.WIDE R198, R0, 0x4, R6 ;  /* 0x0000000400c67825 */ /* 0x000fc600078e0206 */
[----:B------:R-:W3:Y:S04]  /*d8fc0*/  LDL.LU R236, [R1+0x1614] ;  /* 0x0016140001ec7983 */ /* 0x000ee80000300800 */
[----:B------:R-:W2:Y:S01]  /*d8fd0*/  LDL.LU R0, [R1+0x220] ;  /* 0x0002200001007983 */ /* 0x000ea20000300800 */
[----:B------:R-:W-:-:S03]  /*d8fe0*/  ISETP.LT.AND P3, PT, R15, R244, !P3 ;  /* 0x000000f40f00720c */ /* 0x000fc60005f61270 */
[----:B------:R1:W-:Y:S01]  /*d8ff0*/  @P5 STG.E desc[UR60][R198.64], R246 ;  /* 0x000000f6c6005986 */ /* 0x0003e2000c10193c */
[----:B------:R-:W-:-:S03]  /*d9000*/  ISETP.GE.AND P5, PT, R16, R247, PT ;  /* 0x000000f71000720c */ /* 0x000fc60003fa6270 */
[----:B------:R-:W3:Y:S01]  /*d9010*/  LDL.LU R247, [R1+0x624] ;  /* 0x0006240001f77983 */ /* 0x000ee20000300800 */
[----:B------:R-:W3:Y:S01]  /*d9020*/  LDC R244, c[0x0][0x22c] ;  /* 0x00008b00fff47b82 */ /* 0x000ee20000000800 */
[----:B-1----:R-:W-:-:S07]  /*d9030*/  IMAD.WIDE R198, R14, 0x4, R2 ;  /* 0x000000040ec67825 */ /* 0x002fce00078e0202 */
[----:B------:R-:W1:Y:S01]  /*d9040*/  LDC R246, c[0x0][0x228] ;  /* 0x00008a00fff67b82 */ /* 0x000e620000000800 */
[----:B--2---:R-:W-:Y:S01]  /*d9050*/  @P3 STG.E desc[UR60][R232.64], R0 ;  /* 0x00000000e8003986 */ /* 0x004fe2000c10193c */
[----:B------:R-:W-:Y:S02]  /*d9060*/  ISETP.LT.AND P3, PT, R17, R238, !P2 ;  /* 0x000000ee1100720c */ /* 0x000fe40005761270 */
[----:B------:R-:W-:Y:S01]  /*d9070*/  ISETP.LT.AND P2, PT, R15, R235, !P2 ;  /* 0x000000eb0f00720c */ /* 0x000fe20005741270 */
[----:B----4-:R2:W-:Y:S04]  /*d9080*/  @P6 STG.E desc[UR60][R198.64], R197 ;  /* 0x000000c5c6006986 */ /* 0x0105e8000c10193c */
[----:B------:R-:W4:Y:S01]  /*d9090*/  LDL.LU R235, [R1+0xe24] ;  /* 0x000e240001eb7983 */ /* 0x000f220000300800 */
[----:B------:R-:W1:Y:S01]  /*d90a0*/  LDC R238, c[0x0][0x228] ;  /* 0x00008a00ffee7b82 */ /* 0x000e620000000800 */
[----:B------:R-:W-:-:S07]  /*d90b0*/  ISETP.LT.AND P6, PT, R13, R234, !P5 ;  /* 0x000000ea0d00720c */ /* 0x000fce0006fc1270 */
[----:B------:R-:W4:Y:S01]  /*d90c0*/  LDC R234, c[0x0][0x228] ;  /* 0x00008a00ffea7b82 */ /* 0x000f220000000800 */
[C---:B--2---:R-:W-:Y:S01]  /*d90d0*/  IMAD.WIDE R198, R14.reuse, 0x4, R4 ;  /* 0x000000040ec67825 */ /* 0x044fe200078e0204 */
[----:B---3--:R-:W-:-:S03]  /*d90e0*/  IADD3 R0, R14, R237, RZ ;  /* 0x000000ed0e007210 */ /* 0x008fc60007ffe0ff */
[----:B------:R-:W-:-:S03]  /*d90f0*/  VIADD R16, R10, 0x114 ;  /* 0x000001140a107836 */ /* 0x000fc60000000000 */
[----:B------:R-:W2:Y:S08]  /*d9100*/  LDC R197, c[0x0][0x228] ;  /* 0x00008a00ffc57b82 */ /* 0x000eb00000000800 */
[----:B------:R-:W3:Y:S01]  /*d9110*/  LDC R237, c[0x0][0x22c] ;  /* 0x00008b00ffed7b82 */ /* 0x000ee20000000800 */
[----:B------:R1:W-:Y:S01]  /*d9120*/  @P4 STG.E desc[UR60][R198.64], R236 ;  /* 0x000000ecc6004986 */ /* 0x0003e2000c10193c */
[----:B------:R-:W-:Y:S01]  /*d9130*/  ISETP.LT.AND P4, PT, R11, R239, !P5 ;  /* 0x000000ef0b00720c */ /* 0x000fe20006f81270 */
[----:B------:R-:W-:-:S05]  /*d9140*/  IMAD.WIDE R232, R0, 0x4, R2 ;  /* 0x0000000400e87825 */ /* 0x000fca00078e0202 */
[----:B------:R-:W3:Y:S01]  /*d9150*/  LDC R239, c[0x0][0x248] ;  /* 0x00009200ffef7b82 */ /* 0x000ee20000000800 */
[----:B-1----:R-:W-:-:S07]  /*d9160*/  IMAD.WIDE R198, R14, 0x4, R6 ;  /* 0x000000040ec67825 */ /* 0x002fce00078e0206 */
[----:B------:R-:W1:Y:S01]  /*d9170*/  LDC R236, c[0x0][0x248] ;  /* 0x00009200ffec7b82 */ /* 0x000e620000000800 */
[----:B------:R2:W-:Y:S01]  /*d9180*/  @P3 STG.E desc[UR60][R198.64], R245 ;  /* 0x000000f5c6003986 */ /* 0x0005e2000c10193c */
[----:B------:R-:W-:-:S06]  /*d9190*/  ISETP.GE.AND P3, PT, R16, R244, PT ;  /* 0x000000f41000720c */ /* 0x000fcc0003f66270 */
[----:B------:R-:W3:Y:S01]  /*d91a0*/  LDC R244, c[0x0][0x228] ;  /* 0x00008a00fff47b82 */ /* 0x000ee20000000800 */
[----:B--2---:R-:W-:-:S07]  /*d91b0*/  IMAD.WIDE R198, R14, 0x4, R8 ;  /* 0x000000040ec67825 */ /* 0x004fce00078e0208 */
[----:B------:R-:W2:Y:S01]  /*d91c0*/  LDC R245, c[0x0][0x228] ;  /* 0x00008a00fff57b82 */ /* 0x000ea20000000800 */
[----:B------:R1:W-:Y:S01]  /*d91d0*/  @P2 STG.E desc[UR60][R198.64], R252 ;  /* 0x000000fcc6002986 */ /* 0x0003e2000c10193c */
[----:B------:R-:W-:Y:S02]  /*d91e0*/  ISETP.LT.AND P2, PT, R17, R246, !P5 ;  /* 0x000000f61100720c */ /* 0x000fe40006f41270 */
[----:B------:R-:W-:Y:S01]  /*d91f0*/  ISETP.LT.AND P5, PT, R15, R238, !P5 ;  /* 0x000000ee0f00720c */ /* 0x000fe20006fa1270 */
[----:B-1----:R-:W-:Y:S01]  /*d9200*/  IMAD.WIDE R198, R0, 0x4, R4 ;  /* 0x0000000400c67825 */ /* 0x002fe200078e0204 */
[----:B------:R-:W2:Y:S04]  /*d9210*/  LDL.LU R252, [R1+0x1618] ;  /* 0x0016180001fc7983 */ /* 0x000ea80000300800 */
[----:B------:R-:W2:Y:S04]  /*d9220*/  LDL.LU R246, [R1+0x1a18] ;  /* 0x001a180001f67983 */ /* 0x000ea80000300800 */
[----:B------:R-:W2:Y:S04]  /*d9230*/  LDL.LU R238, [R1+0xa24] ;  /* 0x000a240001ee7983 */ /* 0x000ea80000300800 */
[----:B----4-:R1:W-:Y:S04]  /*d9240*/  @P4 STG.E desc[UR60][R232.64], R235 ;  /* 0x000000ebe8004986 */ /* 0x0103e8000c10193c */
[----:B------:R4:W-:Y:S01]  /*d9250*/  @P6 STG.E desc[UR60][R198.64], R247 ;  /* 0x000000f7c6006986 */ /* 0x0009e2000c10193c */
[----:B------:R-:W-:-:S03]  /*d9260*/  ISETP.LT.AND P6, PT, R11, R234, !P3 ;  /* 0x000000ea0b00720c */ /* 0x000fc60005fc1270 */
[----:B------:R-:W2:Y:S01]  /*d9270*/  LDL.LU R234, [R1+0x224] ;  /* 0x0002240001ea7983 */ /* 0x000ea20000300800 */
[----:B------:R-:W-:Y:S02]  /*d9280*/  ISETP.LT.AND P4, PT, R13, R197, !P3 ;  /* 0x000000c50d00720c */ /* 0x000fe40005f81270 */
[----:B------:R-:W2:Y:S01]  /*d9290*/  LDC R197, c[0x0][0x228] ;  /* 0x00008a00ffc57b82 */ /* 0x000ea20000000800 */
[----:B------:R-:W-:Y:S01]  /*d92a0*/  IADD3 R14, R0, R236, RZ ;  /* 0x000000ec000e7210 */ /* 0x000fe20007ffe0ff */
[----:B------:R-:W-:-:S06]  /*d92b0*/  VIADD R16, R10, 0x115 ;  /* 0x000001150a107836 */ /* 0x000fcc0000000000 */
[----:B-1----:R-:W1:Y:S08]  /*d92c0*/  LDC R235, c[0x0][0x228] ;  /* 0x00008a00ffeb7b82 */ /* 0x002e700000000800 */
[----:B------:R-:W1:Y:S01]  /*d92d0*/  LDC R236, c[0x0][0x228] ;  /* 0x00008a00ffec7b82 */ /* 0x000e620000000800 */
[----:B----4-:R-:W-:-:S04]  /*d92e0*/  IMAD.WIDE R198, R0, 0x4, R6 ;  /* 0x0000000400c67825 */ /* 0x010fc800078e0206 */
[----:B------:R-:W-:Y:S01]  /*d92f0*/  IMAD.WIDE R232, R0, 0x4, R8 ;  /* 0x0000000400e87825 */ /* 0x000fe200078e0208 */
[----:B---3--:R-:W-:Y:S02]  /*d9300*/  IADD3 R0, R14, R239, RZ ;  /* 0x000000ef0e007210 */ /* 0x008fe40007ffe0ff */
[----:B------:R-:W3:Y:S08]  /*d9310*/  LDC R247, c[0x0][0x22c] ;  /* 0x00008b00fff77b82 */ /* 0x000ef00000000800 */
[----:B------:R-:W4:Y:S01]  /*d9320*/  LDC R239, c[0x0][0x228] ;  /* 0x00008a00ffef7b82 */ /* 0x000f220000000800 */
[----:B--2---:R2:W-:Y:S01]  /*d9330*/  @P2 STG.E desc[UR60][R198.64], R238 ;  /* 0x000000eec6002986 */ /* 0x0045e2000c10193c */
[----:B------:R-:W-:-:S03]  /*d9340*/  ISETP.GE.AND P2, PT, R16, R237, PT ;  /* 0x000000ed1000720c */ /* 0x000fc60003f46270 */
[----:B------:R-:W3:Y:S01]  /*d9350*/  LDL.LU R237, [R1+0x1e58] ;  /* 0x001e580001ed7983 */ /* 0x000ee20000300800 */
[----:B--2---:R-:W-:Y:S02]  /*d9360*/  IMAD.WIDE R198, R14, 0x4, R2 ;  /* 0x000000040ec67825 */ /* 0x004fe400078e0202 */
[----:B------:R-:W2:Y:S01]  /*d9370*/  LDC R238, c[0x0][0x228] ;  /* 0x00008a00ffee7b82 */ /* 0x000ea20000000800 */
[----:B------:R1:W-:Y:S01]  /*d9380*/  @P5 STG.E desc[UR60][R232.64], R234 ;  /* 0x000000eae8005986 */ /* 0x0003e2000c10193c */
[----:B------:R-:W-:Y:S02]  /*d9390*/  ISETP.LT.AND P5, PT, R15, R245, !P3 ;  /* 0x000000f50f00720c */ /* 0x000fe40005fa1270 */
[----:B------:R-:W-:Y:S01]  /*d93a0*/  ISETP.LT.AND P3, PT, R17, R244, !P3 ;  /* 0x000000f41100720c */ /* 0x000fe20005f61270 */
[----:B------:R4:W-:Y:S04]  /*d93b0*/  @P6 STG.E desc[UR60][R198.64], R246 ;  /* 0x000000f6c6006986 */ /* 0x0009e8000c10193c */
[----:B------:R-:W2:Y:S01]  /*d93c0*/  LDL.LU R244, [R1+0x1218] ;  /* 0x0012180001f47983 */ /* 0x000ea20000300800 */
[----:B------:R-:W-:Y:S01]  /*d93d0*/  VIADD R16, R10, 0x116 ;  /* 0x000001160a107836 */ /* 0x000fe20000000000 */
[----:B------:R-:W2:Y:S08]  /*d93e0*/  LDC R245, c[0x0][0x228] ;  /* 0x00008a00fff57b82 */ /* 0x000eb00000000800 */
[----:B-1----:R-:W1:Y:S01]  /*d93f0*/  LDC R234, c[0x0][0x228] ;  /* 0x00008a00ffea7b82 */ /* 0x002e620000000800 */
[----:B------:R-:W-:-:S04]  /*d9400*/  IMAD.WIDE R232, R14, 0x4, R4 ;  /* 0x000000040ee87825 */ /* 0x000fc800078e0204 */
[----:B----4-:R-:W-:-:S03]  /*d9410*/  IMAD.WIDE R198, R14, 0x4, R6 ;  /* 0x000000040ec67825 */ /* 0x010fc600078e0206 */
[----:B------:R-:W4:Y:S01]  /*d9420*/  LDC R246, c[0x0][0x22c] ;  /* 0x00008b00fff67b82 */ /* 0x000f220000000800 */
[----:B------:R1:W-:Y:S01]  /*d9430*/  @P4 STG.E desc[UR60][R232.64], R252 ;  /* 0x000000fce8004986 */ /* 0x0003e2000c10193c */
[----:B------:R-:W-:-:S03]  /*d9440*/  ISETP.LT.AND P4, PT, R11, R197, !P2 ;  /* 0x000000c50b00720c */ /* 0x000fc60005781270 */
[----:B-1----:R-:W4:Y:S04]  /*d9450*/  LDL.LU R252, [R1+0x228] ;  /* 0x0002280001fc7983 */ /* 0x002f280000300800 */
[----:B------:R-:W4:Y:S01]  /*d9460*/  LDL.LU R197, [R1+0xe28] ;  /* 0x000e280001c57983 */ /* 0x000f220000300800 */
[----:B------:R-:W-:-:S03]  /*d9470*/  IMAD.WIDE R232, R14, 0x4, R8 ;  /* 0x000000040ee87825 */ /* 0x000fc600078e0208 */
[----:B------:R-:W4:Y:S01]  /*d9480*/  LDL.LU R14, [R1+0x628] ;  /* 0x00062800010e7983 */ /* 0x000f220000300800 */
[----:B------:R-:W-:Y:S02]  /*d9490*/  ISETP.LT.AND P6, PT, R13, R235, !P2 ;  /* 0x000000eb0d00720c */ /* 0x000fe400057c1270 */
[----:B------:R-:W1:Y:S01]  /*d94a0*/  LDC R235, c[0x0][0x248] ;  /* 0x00009200ffeb7b82 */ /* 0x000e620000000800 */
[----:B---3--:R3:W-:Y:S01]  /*d94b0*/  @P3 STG.E desc[UR60][R198.64], R237 ;  /* 0x000000edc6003986 */ /* 0x0087e2000c10193c */
[----:B------:R-:W-:Y:S01]  /*d94c0*/  ISETP.GE.AND P3, PT, R16, R247, PT ;  /* 0x000000f71000720c */ /* 0x000fe20003f66270 */
[----:B---3--:R-:W-:-:S05]  /*d94d0*/  IMAD.WIDE R198, R0, 0x4, R2 ;  /* 0x0000000400c67825 */ /* 0x008fca00078e0202 */
[----:B------:R-:W3:Y:S01]  /*d94e0*/  LDC R237, c[0x0][0x228] ;  /* 0x00008a00ffed7b82 */ /* 0x000ee20000000800 */
[----:B--2---:R2:W-:Y:S01]  /*d94f0*/  @P5 STG.E desc[UR60][R232.64], R244 ;  /* 0x000000f4e8005986 */ /* 0x0045e2000c10193c */
[----:B------:R-:W-:-:S03]  /*d9500*/  ISETP.LT.AND P5, PT, R15, R236, !P2 ;  /* 0x000000ec0f00720c */ /* 0x000fc600057a1270 */
[----:B------:R-:W3:Y:S04]  /*d9510*/  LDL.LU R236, [R1+0xa28] ;  /* 0x000a280001ec7983 */ /* 0x000ee80000300800 */
[----:B------:R-:W3:Y:S01]  /*d9520*/  LDL.LU R247, [R1+0x121c] ;  /* 0x00121c0001f77983 */ /* 0x000ee20000300800 */
[----:B--2---:R-:W-:-:S04]  /*d9530*/  IMAD.WIDE R232, R0, 0x4, R4 ;  /* 0x0000000400e87825 */ /* 0x004fc800078e0204 */
[----:B------:R-:W-:Y:S01]  /*d9540*/  VIADD R16, R10, 0x117 ;  /* 0x000001170a107836 */ /* 0x000fe20000000000 */
[----:B------:R-:W2:Y:S01]  /*d9550*/  LDC R244, c[0x0][0x228] ;  /* 0x00008a00fff47b82 */ /* 0x000ea20000000800 */
[----:B----4-:R4:W-:Y:S04]  /*d9560*/  @P4 STG.E desc[UR60][R198.64], R197 ;  /* 0x000000c5c6004986 */ /* 0x0109e8000c10193c */
[----:B------:R1:W-:Y:S01]  /*d9570*/  @P6 STG.E desc[UR60][R232.64], R14 ;  /* 0x0000000ee8006986 */ /* 0x0003e2000c10193c */
[C---:B----4-:R-:W-:Y:S01]  /*d9580*/  IMAD.WIDE R198, R0.reuse, 0x4, R6 ;  /* 0x0000000400c67825 */ /* 0x050fe200078e0206 */
[----:B-1----:R-:W-:-:S03]  /*d9590*/  IADD3 R14, R0, R235, RZ ;  /* 0x000000eb000e7210 */ /* 0x002fc60007ffe0ff */
[----:B------:R-:W-:Y:S01]  /*d95a0*/  IMAD.WIDE R232, R0, 0x4, R8 ;  /* 0x0000000400e87825 */ /* 0x000fe200078e0208 */
[----:B------:R-:W4:Y:S04]  /*d95b0*/  LDL.LU R235, [R1+0x1a1c] ;  /* 0x001a1c0001eb7983 */ /* 0x000f280000300800 */
[----:B------:R-:W2:Y:S01]  /*d95c0*/  LDL.LU R0, [R1+0x161c] ;  /* 0x00161c0001007983 */ /* 0x000ea20000300800 */
[----:B------:R-:W1:Y:S01]  /*d95d0*/  LDC R197, c[0x0][0x228] ;  /* 0x00008a00ffc57b82 */ /* 0x000e620000000800 */
[----:B------:R-:W-:Y:S02]  /*d95e0*/  ISETP.LT.AND P2, PT, R17, R238, !P2 ;  /* 0x000000ee1100720c */ /* 0x000fe40005741270 */
[----:B------:R-:W-:-:S05]  /*d95f0*/  ISETP.LT.AND P6, PT, R11, R234, !P3 ;  /* 0x000000ea0b00720c */ /* 0x000fca0005fc1270 */
[----:B------:R-:W1:Y:S01]  /*d9600*/  LDC R234, c[0x0][0x248] ;  /* 0x00009200ffea7b82 */ /* 0x000e620000000800 */
[----:B------:R-:W-:-:S07]  /*d9610*/  ISETP.LT.AND P4, PT, R13, R245, !P3 ;  /* 0x000000f50d00720c */ /* 0x000fce0005f81270 */
[----:B------:R-:W1:Y:S08]  /*d9620*/  LDC R245, c[0x0][0x22c] ;  /* 0x00008b00fff57b82 */ /* 0x000e700000000800 */
[----:B------:R-:W1:Y:S01]  /*d9630*/  LDC R238, c[0x0][0x228] ;  /* 0x00008a00ffee7b82 */ /* 0x000e620000000800 */
[----:B---3--:R3:W-:Y:S04]  /*d9640*/  @P2 STG.E desc[UR60][R198.64], R236 ;  /* 0x000000ecc6002986 */ /* 0x0087e8000c10193c */
[----:B------:R1:W-:Y:S01]  /*d9650*/  @P5 STG.E desc[UR60][R232.64], R252 ;  /* 0x000000fce8005986 */ /* 0x0003e2000c10193c */
[----:B------:R-:W-:Y:S01]  /*d9660*/  ISETP.GE.AND P2, PT, R16, R246, PT ;  /* 0x000000f61000720c */ /* 0x000fe20003f46270 */
[----:B---3--:R-:W-:-:S04]  /*d9670*/  IMAD.WIDE R198, R14, 0x4, R2 ;  /* 0x000000040ec67825 */ /* 0x008fc800078e0202 */
[----:B-1----:R-:W-:Y:S01]  /*d9680*/  IMAD.WIDE R232, R14, 0x4, R4 ;  /* 0x000000040ee87825 */ /* 0x002fe200078e0204 */
[----:B------:R-:W3:Y:S04]  /*d9690*/  LDL.LU R252, [R1+0x62c] ;  /* 0x00062c0001fc7983 */ /* 0x000ee80000300800 */
[----:B------:R-:W3:Y:S01]  /*d96a0*/  LDL.LU R246, [R1+0x22c] ;  /* 0x00022c0001f67983 */ /* 0x000ee20000300800 */
[----:B------:R-:W1:Y:S03]  /*d96b0*/  LDC R236, c[0x0][0x228] ;  /* 0x00008a00ffec7b82 */ /* 0x000e660000000800 */
[----:B----4-:R4:W-:Y:S04]  /*d96c0*/  @P6 STG.E desc[UR60][R198.64], R235 ;  /* 0x000000ebc6006986 */ /* 0x0109e8000c10193c */
[----:B--2---:R2:W-:Y:S01]  /*d96d0*/  @P4 STG.E desc[UR60][R232.64], R0 ;  /* 0x00000000e8004986 */ /* 0x0045e2000c10193c */
[----:B------:R-:W-:-:S03]  /*d96e0*/  ISETP.LT.AND P4, PT, R11, R197, !P2 ;  /* 0x000000c50b00720c */ /* 0x000fc60005781270 */
[----:B------:R-:W3:Y:S01]  /*d96f0*/  LDL.LU R197, [R1+0x1e5c] ;  /* 0x001e5c0001c57983 */ /* 0x000ee20000300800 */
[----:B------:R-:W-:Y:S01]  /*d9700*/  ISETP.LT.AND P5, PT, R17, R237, !P3 ;  /* 0x000000ed1100720c */ /* 0x000fe20005fa1270 */
[----:B------:R-:W-:Y:S01]  /*d9710*/  VIADD R16, R10, 0x118 ;  /* 0x000001180a107836 */ /* 0x000fe20000000000 */
[----:B----4-:R-:W4:Y:S01]  /*d9720*/  LDC R235, c[0x0][0x228] ;  /* 0x00008a00ffeb7b82 */ /* 0x010f220000000800 */
[C---:B--2---:R-:W-:Y:S02]  /*d9730*/  IADD3 R0, R14.reuse, R234, RZ ;  /* 0x000000ea0e007210 */ /* 0x044fe40007ffe0ff */
[----:B------:R-:W-:Y:S01]  /*d9740*/  ISETP.LT.AND P6, PT, R13, R239, !P2 ;  /* 0x000000ef0d00720c */ /* 0x000fe200057c1270 */
[----:B------:R-:W2:Y:S04]  /*d9750*/  LDL.LU R234, [R1+0xe2c] ;  /* 0x000e2c0001ea7983 */ /* 0x000ea80000300800 */
[----:B------:R-:W4:Y:S01]  /*d9760*/  LDC R239, c[0x0][0x248] ;  /* 0x00009200ffef7b82 */ /* 0x000f220000000800 */
[----:B------:R-:W-:Y:S01]  /*d9770*/  ISETP.LT.AND P3, PT, R15, R244, !P3 ;  /* 0x000000f40f00720c */ /* 0x000fe20005f61270 */
[----:B------:R-:W-:-:S04]  /*d9780*/  IMAD.WIDE R232, R14, 0x4, R6 ;  /* 0x000000040ee87825 */ /* 0x000fc800078e0206 */
[----:B------:R-:W-:Y:S02]  /*d9790*/  IMAD.WIDE R198, R14, 0x4, R8 ;  /* 0x000000040ec67825 */ /* 0x000fe400078e0208 */
[----:B------:R-:W4:Y:S08]  /*d97a0*/  LDC R237, c[0x0][0x228] ;  /* 0x00008a00ffed7b82 */ /* 0x000f300000000800 */
[----:B------:R-:W4:Y:S01]  /*d97b0*/  LDC R244, c[0x0][0x22c] ;  /* 0x00008b00fff47b82 */ /* 0x000f220000000800 */
[----:B---3--:R3:W-:Y:S01]  /*d97c0*/  @P5 STG.E desc[UR60][R232.64], R197 ;  /* 0x000000c5e8005986 */ /* 0x0087e2000c10193c */
[----:B------:R-:W-:-:S03]  /*d97d0*/  ISETP.GE.AND P5, PT, R16, R245, PT ;  /* 0x000000f51000720c */ /* 0x000fc60003fa6270 */
[----:B------:R1:W-:Y:S01]  /*d97e0*/  @P3 STG.E desc[UR60][R198.64], R247 ;  /* 0x000000f7c6003986 */ /* 0x0003e2000c10193c */
[----:B------:R-:W-:Y:S02]  /*d97f0*/  VIADD R14, R10, 0x119 ;  /* 0x000001190a0e7836 */ /* 0x000fe40000000000 */
[----:B------:R-:W4:Y:S01]  /*d9800*/  LDC R16, c[0x0][0x228] ;  /* 0x00008a00ff107b82 */ /* 0x000f220000000800 */
[----:B---3--:R-:W-:-:S04]  /*d9810*/  IMAD.WIDE R232, R0, 0x4, R2 ;  /* 0x0000000400e87825 */ /* 0x008fc800078e0202 */
[----:B-1----:R-:W-:Y:S01]  /*d9820*/  IMAD.WIDE R198, R0, 0x4, R4 ;  /* 0x0000000400c67825 */ /* 0x002fe200078e0204 */
[----:B------:R-:W3:Y:S04]  /*d9830*/  LDL.LU R247, [R1+0x1620] ;  /* 0x0016200001f77983 */ /* 0x000ee80000300800 */
[----:B--2---:R1:W-:Y:S01]  /*d9840*/  @P4 STG.E desc[UR60][R232.64], R234 ;  /* 0x000000eae8004986 */ /* 0x0043e2000c10193c */
[----:B------:R-:W-:-:S03]  /*d9850*/  ISETP.LT.AND P4, PT, R13, R238, !P5 ;  /* 0x000000ee0d00720c */ /* 0x000fc60006f81270 */
[----:B------:R-:W2:Y:S04]  /*d9860*/  LDL.LU R238, [R1+0xa2c] ;  /* 0x000a2c0001ee7983 */ /* 0x000ea80000300800 */
[----:B------:R1:W-:Y:S04]  /*d9870*/  @P6 STG.E desc[UR60][R198.64], R252 ;  /* 0x000000fcc6006986 */ /* 0x0003e8000c10193c */
[----:B------:R-:W3:Y:S01]  /*d9880*/  LDL.LU R245, [R1+0x1e60] ;  /* 0x001e600001f57983 */ /* 0x000ee20000300800 */
[----:B------:R-:W2:Y:S01]  /*d9890*/  LDC R197, c[0x0][0x228] ;  /* 0x00008a00ffc57b82 */ /* 0x000ea20000000800 */
[----:B------:R-:W-:-:S07]  /*d98a0*/  ISETP.LT.AND P3, PT, R17, R236, !P2 ;  /* 0x000000ec1100720c */ /* 0x000fce0005761270 */
[----:B------:R-:W2:Y:S01]  /*d98b0*/  LDC R236, c[0x0][0x228] ;  /* 0x00008a00ffec7b82 */ /* 0x000ea20000000800 */
[----:B-1----:R-:W-:-:S07]  /*d98c0*/  IMAD.WIDE R232, R0, 0x4, R8 ;  /* 0x0000000400e87825 */ /* 0x002fce00078e0208 */
[----:B------:R-:W1:Y:S01]  /*d98d0*/  LDC R234, c[0x0][0x228] ;  /* 0x00008a00ffea7b82 */ /* 0x000e620000000800 */
[C---:B------:R-:W-:Y:S01]  /*d98e0*/  IMAD.WIDE R198, R0.reuse, 0x4, R6 ;  /* 0x0000000400c67825 */ /* 0x040fe200078e0206 */
[----:B------:R-:W3:Y:S01]  /*d98f0*/  LDL.LU R252, [R1+0xe30] ;  /* 0x000e300001fc7983 */ /* 0x000ee20000300800 */
[----:B----4-:R-:W-:-:S03]  /*d9900*/  IADD3 R0, R0, R239, RZ ;  /* 0x000000ef00007210 */ /* 0x010fc60007ffe0ff */
[----:B------:R-:W4:Y:S01]  /*d9910*/  LDL.LU R239, [R1+0x1a20] ;  /* 0x001a200001ef7983 */ /* 0x000f220000300800 */
[----:B------:R-:W-:Y:S02]  /*d9920*/  ISETP.LT.AND P6, PT, R11, R235, !P5 ;  /* 0x000000eb0b00720c */ /* 0x000fe40006fc1270 */
[----:B------:R-:W1:Y:S01]  /*d9930*/  LDC R235, c[0x0][0x248] ;  /* 0x00009200ffeb7b82 */ /* 0x000e620000000800 */
[----:B------:R-:W-:-:S07]  /*d9940*/  ISETP.LT.AND P2, PT, R15, R237, !P2 ;  /* 0x000000ed0f00720c */ /* 0x000fce0005741270 */
[----:B------:R-:W3:Y:S01]  /*d9950*/  LDC R237, c[0x0][0x22c] ;  /* 0x00008b00ffed7b82 */ /* 0x000ee20000000800 */
[----:B--2---:R2:W-:Y:S05]  /*d9960*/  @P3 STG.E desc[UR60][R198.64], R238 ;  /* 0x000000eec6003986 */ /* 0x0045ea000c10193c */
[----:B------:R1:W-:Y:S01]  /*d9970*/  @P2 STG.E desc[UR60][R232.64], R246 ;  /* 0x000000f6e8002986 */ /* 0x0003e2000c10193c */
[----:B------:R-:W-:Y:S02]  /*d9980*/  ISETP.LT.AND P2, PT, R17, R197, !P5 ;  /* 0x000000c51100720c */ /* 0x000fe40006f41270 */
[----:B------:R-:W-:Y:S02]  /*d9990*/  ISETP.LT.AND P5, PT, R15, R236, !P5 ;  /* 0x000000ec0f00720c */ /* 0x000fe40006fa1270 */
[----:B------:R-:W-:Y:S01]  /*d99a0*/  ISETP.GE.AND P3, PT, R14, R244, PT ;  /* 0x000000f40e00720c */ /* 0x000fe20003f66270 */
[----:B------:R-:W3:Y:S01]  /*d99b0*/  LDL.LU R236, [R1+0x230] ;  /* 0x0002300001ec7983 */ /* 0x000ee20000300800 */
[----:B--2---:R-:W-:-:S04]  /*d99c0*/  IMAD.WIDE R198, R0, 0x4, R2 ;  /* 0x0000000400c67825 */ /* 0x004fc800078e0202 */
[C---:B-1----:R-:W-:Y:S01]  /*d99d0*/  IMAD.WIDE R232, R0.reuse, 0x4, R4 ;  /* 0x0000000400e87825 */ /* 0x042fe200078e0204 */
[----:B------:R-:W-:Y:S01]  /*d99e0*/  IADD3 R14, R0, R235, RZ ;  /* 0x000000eb000e7210 */ /* 0x000fe20007ffe0ff */
[----:B------:R-:W1:Y:S08]  /*d99f0*/  LDC R197, c[0x0][0x228] ;  /* 0x00008a00ffc57b82 */ /* 0x000e700000000800 */
[----:B------:R-:W2:Y:S01]  /*d9a00*/  LDC R238, c[0x0][0x228] ;  /* 0x00008a00ffee7b82 */ /* 0x000ea20000000800 */
[----:B----4-:R4:W-:Y:S04]  /*d9a10*/  @P6 STG.E desc[UR60][R198.64], R239 ;  /* 0x000000efc6006986 */ /* 0x0109e8000c10193c */
[----:B---3--:R3:W-:Y:S03]  /*d9a20*/  @P4 STG.E desc[UR60][R232.64], R247 ;  /* 0x000000f7e8004986 */ /* 0x0087e6000c10193c */
[----:B------:R-:W1:Y:S08]  /*d9a30*/  LDC R244, c[0x0][0x228] ;  /* 0x00008a00fff47b82 */ /* 0x000e700000000800 */
[----:B------:R-:W1:Y:S08]  /*d9a40*/  LDC R246, c[0x0][0x228] ;  /* 0x00008a00fff67b82 */ /* 0x000e700000000800 */
[----:B----4-:R-:W4:Y:S01]  /*d9a50*/  LDC R239, c[0x0][0x228] ;  /* 0x00008a00ffef7b82 */ /* 0x010f220000000800 */
[----:B---3--:R-:W3:Y:S04]  /*d9a60*/  LDL.LU R247, [R1+0x120] ;  /* 0x0001200001f77983 */ /* 0x008ee80000300800 */
[----:B------:R-:W4:Y:S01]  /*d9a70*/  LDL.LU R235, [R1+0x1220] ;  /* 0x0012200001eb7983 */ /* 0x000f220000300800 */
[----:B------:R-:W-:-:S02]  /*d9a80*/  ISETP.LT.AND P4, PT, R11, R16, !P3 ;  /* 0x000000100b00720c */ /* 0x000fc40005f81270 */
[----:B------:R-:W-:Y:S01]  /*d9a90*/  ISETP.LT.AND P6, PT, R13, R234, !P3 ;  /* 0x000000ea0d00720c */ /* 0x000fe20005fc1270 */
[----:B------:R-:W-:-:S04]  /*d9aa0*/  IMAD.WIDE R198, R0, 0x4, R6 ;  /* 0x0000000400c67825 */ /* 0x000fc800078e0206 */
[----:B------:R-:W-:-:S04]  /*d9ab0*/  IMAD.WIDE R232, R0, 0x4, R8 ;  /* 0x0000000400e87825 */ /* 0x000fc800078e0208 */
[----:B------:R-:W-:Y:S01]  /*d9ac0*/  VIADD R16, R10, 0x11a ;  /* 0x0000011a0a107836 */ /* 0x000fe20000000000 */
[----:B------:R-:W1:Y:S01]  /*d9ad0*/  LDC R234, c[0x0][0x248] ;  /* 0x00009200ffea7b82 */ /* 0x000e620000000800 */
[----:B------:R2:W-:Y:S04]  /*d9ae0*/  @P2 STG.E desc[UR60][R198.64], R245 ;  /* 0x000000f5c6002986 */ /* 0x0005e8000c10193c */
[----:B------:R2:W-:Y:S01]  /*d9af0*/  @P5 STG.E desc[UR60][R232.64], R252 ;  /* 0x000000fce8005986 */ /* 0x0005e2000c10193c */
[----:B------:R-:W-:Y:S01]  /*d9b00*/  ISETP.GE.AND P2, PT, R16, R237, PT ;  /* 0x000000ed1000720c */ /* 0x000fe20003f46270 */
[----:B--2---:R-:W-:-:S04]  /*d9b10*/  IMAD.WIDE R198, R14, 0x4, R2 ;  /* 0x000000040ec67825 */ /* 0x004fc800078e0202 */
[C---:B------:R-:W-:Y:S01]  /*d9b20*/  IMAD.WIDE R232, R14.reuse, 0x4, R4 ;  /* 0x000000040ee87825 */ /* 0x040fe200078e0204 */
[----:B------:R-:W2:Y:S01]  /*d9b30*/  LDL.LU R252, [R1+0x1624] ;  /* 0x0016240001fc7983 */ /* 0x000ea20000300800 */
[----:B------:R-:W3:Y:S01]  /*d9b40*/  LDC R245, c[0x0][0x22c] ;  /* 0x00008b00fff57b82 */ /* 0x000ee20000000800 */
[----:B------:R-:W-:Y:S01]  /*d9b50*/  ISETP.LT.AND P5, PT, R17, R238, !P3 ;  /* 0x000000ee1100720c */ /* 0x000fe20005fa1270 */
[----:B-1----:R-:W-:Y:S01]  /*d9b60*/  IMAD.IADD R0, R14, 0x1, R234 ;  /* 0x000000010e007824 */ /* 0x002fe200078e02ea */
[----:B------:R-:W-:-:S05]  /*d9b70*/  IADD3 R16, R10, 0x11b, RZ ;  /* 0x0000011b0a107810 */ /* 0x000fca0007ffe0ff */
[----:B------:R-:W1:Y:S01]  /*d9b80*/  LDC R237, c[0x0][0x228] ;  /* 0x00008a00ffed7b82 */ /* 0x000e620000000800 */
[----:B----4-:R4:W-:Y:S04]  /*d9b90*/  @P4 STG.E desc[UR60][R198.64], R235 ;  /* 0x000000ebc6004986 */ /* 0x0109e8000c10193c */
[----:B------:R1:W-:Y:S01]  /*d9ba0*/  @P6 STG.E desc[UR60][R232.64], R236 ;  /* 0x000000ece8006986 */ /* 0x0003e2000c10193c */
[----:B------:R-:W-:Y:S02]  /*d9bb0*/  ISETP.LT.AND P6, PT, R11, R197, !P2 ;  /* 0x000000c50b00720c */ /* 0x000fe400057c1270 */
[----:B------:R-:W-:Y:S01]  /*d9bc0*/  ISETP.LT.AND P3, PT, R15, R244, !P3 ;  /* 0x000000f40f00720c */ /* 0x000fe20005f61270 */
[----:B------:R-:W2:Y:S01]  /*d9bd0*/  LDL.LU R197, [R1+0x1a24] ;  /* 0x001a240001c57983 */ /* 0x000ea20000300800 */
[----:B------:R-:W2:Y:S08]  /*d9be0*/  LDC R238, c[0x0][0x228] ;  /* 0x00008a00ffee7b82 */ /* 0x000eb00000000800 */
[----:B----4-:R-:W4:Y:S01]  /*d9bf0*/  LDC R235, c[0x0][0x228] ;  /* 0x00008a00ffeb7b82 */ /* 0x010f220000000800 */
[----:B------:R-:W-:-:S07]  /*d9c00*/  ISETP.LT.AND P4, PT, R13, R246, !P2 ;  /* 0x000000f60d00720c */ /* 0x000fce0005781270 */
[----:B-1----:R-:W1:Y:S08]  /*d9c10*/  LDC R236, c[0x0][0x248] ;  /* 0x00009200ffec7b82 */ /* 0x002e700000000800 */
[----:B------:R-:W1:Y:S01]  /*d9c20*/  LDC R246, c[0x0][0x22c] ;  /* 0x00008b00fff67b82 */ /* 0x000e620000000800 */
[----:B------:R-:W-:-:S04]  /*d9c30*/  IMAD.WIDE R198, R14, 0x4, R6 ;  /* 0x000000040ec67825 */ /* 0x000fc800078e0206 */
[----:B------:R-:W-:-:S03]  /*d9c40*/  IMAD.WIDE R232, R14, 0x4, R8 ;  /* 0x000000040ee87825 */ /* 0x000fc600078e0208 */
[----:B------:R-:W1:Y:S08]  /*d9c50*/  LDC R244, c[0x0][0x228] ;  /* 0x00008a00fff47b82 */ /* 0x000e700000000800 */
[----:B------:R-:W1:Y:S01]  /*d9c60*/  LDC R234, c[0x0][0x228] ;  /* 0x00008a00ffea7b82 */ /* 0x000e620000000800 */
[----:B---3--:R3:W-:Y:S04]  /*d9c70*/  @P5 STG.E desc[UR60][R198.64], R247 ;  /* 0x000000f7c6005986 */ /* 0x0087e8000c10193c */
[----:B------:R4:W-:Y:S01]  /*d9c80*/  @P3 STG.E desc[UR60][R232.64], R240 ;  /* 0x000000f0e8003986 */ /* 0x0009e2000c10193c */
[----:B------:R-:W-:Y:S01]  /*d9c90*/  ISETP.GE.AND P5, PT, R16, R245, PT ;  /* 0x000000f51000720c */ /* 0x000fe20003fa6270 */
[----:B---3--:R-:W-:-:S02]  /*d9ca0*/  IMAD.WIDE R198, R0, 0x4, R2 ;  /* 0x0000000400c67825 */ /* 0x008fc400078e0202 */
[----:B------:R-:W3:Y:S04]  /*d9cb0*/  LDL.LU R247, [R1+0x234] ;  /* 0x0002340001f77983 */ /* 0x000ee80000300800 */
[----:B------:R-:W3:Y:S04]  /*d9cc0*/  LDL.LU R245, [R1+0x1e64] ;  /* 0x001e640001f57983 */ /* 0x000ee80000300800 */
[----:B----4-:R-:W4:Y:S04]  /*d9cd0*/  LDL.LU R240, [R1+0xe34] ;  /* 0x000e340001f07983 */ /* 0x010f280000300800 */
[----:B--2---:R2:W-:Y:S02]  /*d9ce0*/  @P6 STG.E desc[UR60][R198.64], R197 ;  /* 0x000000c5c6006986 */ /* 0x0045e4000c10193c */
[----:B--2---:R-:W-:Y:S01]  /*d9cf0*/  IMAD.WIDE R198, R0, 0x4, R4 ;  /* 0x0000000400c67825 */ /* 0x004fe200078e0204 */
[----:B------:R-:W2:Y:S04]  /*d9d00*/  LDC R197, c[0x0][0x228] ;  /* 0x00008a00ffc57b82 */ /* 0x000ea80000000800 */
[----:B------:R1:W-:Y:S01]  /*d9d10*/  @P4 STG.E desc[UR60][R198.64], R252 ;  /* 0x000000fcc6004986 */ /* 0x0003e2000c10193c */
[----:B------:R-:W-:-:S03]  /*d9d20*/  ISETP.LT.AND P4, PT, R11, R235, !P5 ;  /* 0x000000eb0b00720c */ /* 0x000fc60006f81270 */
[----:B-1----:R-:W2:Y:S04]  /*d9d30*/  LDL.LU R252, [R1+0x124] ;  /* 0x0001240001fc7983 */ /* 0x002ea80000300800 */
[----:B------:R-:W2:Y:S01]  /*d9d40*/  LDL.LU R235, [R1+0x1224] ;  /* 0x0012240001eb7983 */ /* 0x000ea20000300800 */
[----:B------:R-:W-:Y:S02]  /*d9d50*/  ISETP.LT.AND P3, PT, R17, R237, !P2 ;  /* 0x000000ed1100720c */ /* 0x000fe40005761270 */
[----:B------:R-:W-:Y:S01]  /*d9d60*/  ISETP.LT.AND P2, PT, R15, R238, !P2 ;  /* 0x000000ee0f00720c */ /* 0x000fe20005741270 */
[C---:B------:R-:W-:Y:S01]  /*d9d70*/  IMAD.WIDE R198, R0.reuse, 0x4, R6 ;  /* 0x0000000400c67825 */ /* 0x040fe200078e0206 */
[----:B------:R-:W-:-:S03]  /*d9d80*/  IADD3 R14, R0, R236, RZ ;  /* 0x000000ec000e7210 */ /* 0x000fc60007ffe0ff */
[----:B------:R-:W-:Y:S02]  /*d9d90*/  VIADD R16, R10, 0x11c ;  /* 0x0000011c0a107836 */ /* 0x000fe40000000000 */
[----:B------:R-:W-:Y:S01]  /*d9da0*/  IMAD.WIDE R232, R0, 0x4, R8 ;  /* 0x0000000400e87825 */ /* 0x000fe200078e0208 */
[----:B------:R-:W1:Y:S08]  /*d9db0*/  LDC R238, c[0x0][0x228] ;  /* 0x00008a00ffee7b82 */ /* 0x000e700000000800 */
[----:B------:R-:W1:Y:S01]  /*d9dc0*/  LDC R237, c[0x0][0x248] ;  /* 0x00009200ffed7b82 */ /* 0x000e620000000800 */
[----:B---3--:R3:W-:Y:S01]  /*d9dd0*/  @P3 STG.E desc[UR60][R198.64], R245 ;  /* 0x000000f5c6003986 */ /* 0x0087e2000c10193c */
[----:B------:R-:W-:-:S03]  /*d9de0*/  ISETP.GE.AND P3, PT, R16, R246, PT ;  /* 0x000000f61000720c */ /* 0x000fc60003f66270 */
[----:B----4-:R4:W-:Y:S01]  /*d9df0*/  @P2 STG.E desc[UR60][R232.64], R240 ;  /* 0x000000f0e8002986 */ /* 0x0109e2000c10193c */
[----:B------:R-:W-:Y:S02]  /*d9e00*/  ISETP.LT.AND P6, PT, R13, R239, !P5 ;  /* 0x000000ef0d00720c */ /* 0x000fe40006fc1270 */
[----:B------:R-:W2:Y:S01]  /*d9e10*/  LDC R236, c[0x0][0x248] ;  /* 0x00009200ffec7b82 */ /* 0x000ea20000000800 */
[----:B---3--:R-:W-:-:S07]  /*d9e20*/  IMAD.WIDE R198, R14, 0x4, R2 ;  /* 0x000000040ec67825 */ /* 0x008fce00078e0202 */
[----:B------:R-:W3:Y:S01]  /*d9e30*/  LDC R245, c[0x0][0x22c] ;  /* 0x00008b00fff57b82 */ /* 0x000ee20000000800 */
[----:B------:R-:W-:-:S07]  /*d9e40*/  ISETP.LT.AND P2, PT, R17, R244, !P5 ;  /* 0x000000f41100720c */ /* 0x000fce0006f41270 */
[----:B------:R-:W3:Y:S08]  /*d9e50*/  LDC R239, c[0x0][0x228] ;  /* 0x00008a00ffef7b82 */ /* 0x000ef00000000800 */
[----:B------:R-:W3:Y:S08]  /*d9e60*/  LDC R244, c[0x0][0x228] ;  /* 0x00008a00fff47b82 */ /* 0x000ef00000000800 */
[----:B----4-:R-:W4:Y:S01]  /*d9e70*/  LDC R240, c[0x0][0x228] ;  /* 0x00008a00fff07b82 */ /* 0x010f220000000800 */
[----:B-1----:R-:W-:Y:S01]  /*d9e80*/  IMAD.IADD R16, R14, 0x1, R237 ;  /* 0x000000010e107824 */ /* 0x002fe200078e02ed */
[----:B------:R-:W-:-:S06]  /*d9e90*/  IADD3 R0, R10, 0x11d, RZ ;  /* 0x0000011d0a007810 */ /* 0x000fcc0007ffe0ff */
[----:B------:R-:W1:Y:S01]  /*d9ea0*/  LDC R246, c[0x0][0x22c] ;  /* 0x00008b00fff67b82 */ /* 0x000e620000000800 */
[----:B--2---:R2:W-:Y:S01]  /*d9eb0*/  @P4 STG.E desc[UR60][R198.64], R235 ;  /* 0x000000ebc6004986 */ /* 0x0045e2000c10193c */
[----:B------:R-:W-:-:S03]  /*d9ec0*/  ISETP.LT.AND P4, PT, R11, R197, !P3 ;  /* 0x000000c50b00720c */ /* 0x000fc60005f81270 */
[----:B------:R-:W4:Y:S01]  /*d9ed0*/  LDL.LU R197, [R1+0x1a28] ;  /* 0x001a280001c57983 */ /* 0x000f220000300800 */
[C---:B------:R-:W-:Y:S01]  /*d9ee0*/  IMAD.WIDE R232, R14.reuse, 0x4, R4 ;  /* 0x000000040ee87825 */ /* 0x040fe200078e0204 */
[----:B------:R-:W-:Y:S01]  /*d9ef0*/  ISETP.LT.AND P5, PT, R15, R234, !P5 ;  /* 0x000000ea0f00720c */ /* 0x000fe20006fa1270 */
[----:B------:R-:W1:Y:S08]  /*d9f00*/  LDC R237, c[0x0][0x228] ;  /* 0x00008a00ffed7b82 */ /* 0x000e700000000800 */
[----:B--2---:R-:W2:Y:S08]  /*d9f10*/  LDC R235, c[0x0][0x228] ;  /* 0x00008a00ffeb7b82 */ /* 0x004eb00000000800 */
[----:B------:R-:W1:Y:S01]  /*d9f20*/  LDC R234, c[0x0][0x228] ;  /* 0x00008a00ffea7b82 */ /* 0x000e620000000800 */
[----:B------:R3:W-:Y:S01]  /*d9f30*/  @P6 STG.E desc[UR60][R232.64], R247 ;  /* 0x000000f7e8006986 */ /* 0x0007e2000c10193c */
[----:B------:R-:W-:Y:S01]  /*d9f40*/  ISETP.LT.AND P6, PT, R13, R238, !P3 ;  /* 0x000000ee0d00720c */ /* 0x000fe20005fc1270 */
[----:B------:R-:W-:-:S02]  /*d9f50*/  IMAD.WIDE R198, R14, 0x4, R6 ;  /* 0x000000040ec67825 */ /* 0x000fc400078e0206 */
[----:B---3--:R-:W3:Y:S04]  /*d9f60*/  LDL.LU R247, [R1+0x1e68] ;  /* 0x001e680001f77983 */ /* 0x008ee80000300800 */
[----:B------:R-:W2:Y:S01]  /*d9f70*/  LDL.LU R238, [R1+0x1628] ;  /* 0x0016280001ee7983 */ /* 0x000ea20000300800 */
[----:B------:R-:W-:-:S03]  /*d9f80*/  IMAD.WIDE R232, R14, 0x4, R8 ;  /* 0x000000040ee87825 */ /* 0x000fc600078e0208 */
[----:B------:R4:W-:Y:S01]  /*d9f90*/  @P2 STG.E desc[UR60][R198.64], R252 ;  /* 0x000000fcc6002986 */ /* 0x0009e2000c10193c */
[----:B------:R-:W-:-:S03]  /*d9fa0*/  ISETP.GE.AND P2, PT, R0, R245, PT ;  /* 0x000000f50000720c */ /* 0x000fc60003f46270 */
[----:B------:R4:W-:Y:S01]  /*d9fb0*/  @P5 STG.E desc[UR60][R232.64], R241 ;  /* 0x000000f1e8005986 */ /* 0x0009e2000c10193c */
[----:B------:R-:W-:Y:S01]  /*d9fc0*/  ISETP.LT.AND P5, PT, R17, R239, !P3 ;  /* 0x000000ef1100720c */ /* 0x000fe20005fa1270 */
[C---:B----4-:R-:W-:Y:S02]  /*d9fd0*/  IMAD.WIDE R198, R16.reuse, 0x4, R2 ;  /* 0x0000000410c67825 */ /* 0x050fe400078e0202 */
[----:B------:R-:W4:Y:S04]  /*d9fe0*/  LDL.LU R252, [R1+0x238] ;  /* 0x0002380001fc7983 */ /* 0x000f280000300800 */
[----:B------:R-:W4:Y:S01]  /*d9ff0*/  LDL.LU R241, [R1+0x128] ;  /* 0x0001280001f17983 */ /* 0x000f220000300800 */
[----:B------:R-:W-:Y:S01]  /*da000*/  ISETP.LT.AND P3, PT, R15, R240, !P3 ;  /* 0x000000f00f00720c */ /* 0x000fe20005f61270 */
[C---:B------:R-:W-:Y:S01]  /*da010*/  IMAD.WIDE R232, R16.reuse, 0x4, R6 ;  /* 0x0000000410e87825 */ /* 0x040fe200078e0206 */
[----:B------:R-:W4:Y:S03]  /*da020*/  LDC R239, c[0x0][0x228] ;  /* 0x00008a00ffef7b82 */ /* 0x000f260000000800 */
[----:B------:R-:W-:Y:S01]  /*da030*/  IMAD.IADD R0, R16, 0x1, R236 ;  /* 0x0000000110007824 */ /* 0x000fe200078e02ec */
[----:B------:R-:W-:-:S04]  /*da040*/  IADD3 R14, R10, 0x11e, RZ ;  /* 0x0000011e0a0e7810 */ /* 0x000fc80007ffe0ff */
[----:B------:R-:W4:Y:S08]  /*da050*/  LDC R245, c[0x0][0x22c] ;  /* 0x00008b00fff57b82 */ /* 0x000f300000000800 */
[----:B------:R-:W4:Y:S01]  /*da060*/  LDC R236, c[0x0][0x228] ;  /* 0x00008a00ffec7b82 */ /* 0x000f220000000800 */
[----:B------:R1:W-:Y:S01]  /*da070*/  @P4 STG.E desc[UR60][R198.64], R197 ;  /* 0x000000c5c6004986 */ /* 0x0003e2000c10193c */
[----:B------:R-:W-:-:S03]  /*da080*/  ISETP.LT.AND P4, PT, R13, R244, !P2 ;  /* 0x000000f40d00720c */ /* 0x000fc60005781270 */
[----:B------:R-:W4:Y:S04]  /*da090*/  LDL.LU R244, [R1+0x1228] ;  /* 0x0012280001f47983 */ /* 0x000f280000300800 */
[----:B------:R-:W4:Y:S01]  /*da0a0*/  LDL.LU R240, [R1+0xe38] ;  /* 0x000e380001f07983 */ /* 0x000f220000300800 */
[----:B-1----:R-:W1:Y:S01]  /*da0b0*/  LDC R197, c[0x0][0x228] ;  /* 0x00008a00ffc57b82 */ /* 0x002e620000000800 */
[----:B------:R-:W-:-:S05]  /*da0c0*/  IMAD.WIDE R198, R16, 0x4, R4 ;  /* 0x0000000410c67825 */ /* 0x000fca00078e0204 */
[----:B--2---:R2:W-:Y:S01]  /*da0d0*/  @P6 STG.E desc[UR60][R198.64], R238 ;  /* 0x000000eec6006986 */ /* 0x0045e2000c10193c */
[----:B------:R-:W-:-:S03]  /*da0e0*/  ISETP.LT.AND P6, PT, R11, R235, !P2 ;  /* 0x000000eb0b00720c */ /* 0x000fc600057c1270 */
[----:B---3--:R3:W-:Y:S01]  /*da0f0*/  @P5 STG.E desc[UR60][R232.64], R247 ;  /* 0x000000f7e8005986 */ /* 0x0087e2000c10193c */
[----:B------:R-:W-:Y:S01]  /*da100*/  ISETP.GE.AND P5, PT, R14, R246, PT ;  /* 0x000000f60e00720c */ /* 0x000fe20003fa6270 */
[----:B------:R-:W1:Y:S08]  /*da110*/  LDC R235, c[0x0][0x228] ;  /* 0x00008a00ffeb7b82 */ /* 0x000e700000000800 */
[----:B------:R-:W1:Y:S08]  /*da120*/  LDC R246, c[0x0][0x228] ;  /* 0x00008a00fff67b82 */ /* 0x000e700000000800 */
[----:B--2---:R-:W2:Y:S01]  /*da130*/  LDC R238, c[0x0][0x248] ;  /* 0x00009200ffee7b82 */ /* 0x004ea20000000800 */
[----:B------:R-:W-:-:S04]  /*da140*/  IMAD.WIDE R198, R16, 0x4, R8 ;  /* 0x0000000410c67825 */ /* 0x000fc800078e0208 */
[----:B---3--:R-:W-:-:S03]  /*da150*/  IMAD.WIDE R232, R0, 0x4, R2 ;  /* 0x0000000400e87825 */ /* 0x008fc600078e0202 */
[----:B------:R-:W3:Y:S01]  /*da160*/  LDC R247, c[0x0][0x228] ;  /* 0x00008a00fff77b82 */ /* 0x000ee20000000800 */
[----:B----4-:R-:W-:Y:S04]  /*da170*/  @P3 STG.E desc[UR60][R198.64], R240 ;  /* 0x000000f0c6003986 */ /* 0x010fe8000c10193c */
[----:B------:R4:W-:Y:S01]  /*da180*/  @P6 STG.E desc[UR60][R232.64], R244 ;  /* 0x000000f4e8006986 */ /* 0x0009e2000c10193c */
[----:B-1----:R-:W-:Y:S02]  /*da190*/  ISETP.LT.AND P6, PT, R13, R197, !P5 ;  /* 0x000000c50d00720c */ /* 0x002fe40006fc1270 */
[----:B------:R-:W-:Y:S01]  /*da1a0*/  ISETP.LT.AND P3, PT, R17, R237, !P2 ;  /* 0x000000ed1100720c */ /* 0x000fe20005761270 */
[----:B------:R-:W3:Y:S01]  /*da1b0*/  LDL.LU R197, [R1+0x1a2c] ;  /* 0x001a2c0001c57983 */ /* 0x000ee20000300800 */
[----:B------:R-:W-:Y:S01]  /*da1c0*/  ISETP.LT.AND P2, PT, R15, R234, !P2 ;  /* 0x000000ea0f00720c */ /* 0x000fe20005741270 */
[----:B------:R-:W1:Y:S01]  /*da1d0*/  LDC R237, c[0x0][0x228] ;  /* 0x00008a00ffed7b82 */ /* 0x000e620000000800 */
[----:B--2---:R-:W-:Y:S01]  /*da1e0*/  IADD3 R14, R0, R238, RZ ;  /* 0x000000ee000e7210 */ /* 0x004fe20007ffe0ff */
[----:B------:R-:W-:-:S06]  /*da1f0*/  VIADD R16, R10, 0x11f ;  /* 0x0000011f0a107836 */ /* 0x000fcc0000000000 */
[----:B----4-:R-:W2:Y:S08]  /*da200*/  LDC R244, c[0x0][0x248] ;  /* 0x00009200fff47b82 */ /* 0x010eb00000000800 */
[----:B------:R-:W4:Y:S01]  /*da210*/  LDC R234, c[0x0][0x228] ;  /* 0x00008a00ffea7b82 */ /* 0x000f220000000800 */
[----:B------:R-:W-:-:S05]  /*da220*/  IMAD.WIDE R198, R0, 0x4, R4 ;  /* 0x0000000400c67825 */ /* 0x000fca00078e0204 */
[----:B------:R1:W-:Y:S01]  /*da230*/  @P4 STG.E desc[UR60][R198.64], R252 ;  /* 0x000000fcc6004986 */ /* 0x0003e2000c10193c */
[----:B------:R-:W-:Y:S01]  /*da240*/  ISETP.LT.AND P4, PT, R11, R239, !P5 ;  /* 0x000000ef0b00720c */ /* 0x000fe20006f81270 */
[C---:B-1----:R-:W-:Y:S02]  /*da250*/  IMAD.WIDE R198, R0.reuse, 0x4, R6 ;  /* 0x0000000400c67825 */ /* 0x042fe400078e0206 */
[----:B------:R-:W4:Y:S04]  /*da260*/  LDL.LU R252, [R1+0xe3c] ;  /* 0x000e3c0001fc7983 */ /* 0x000f280000300800 */
[----:B------:R-:W4:Y:S04]  /*da270*/  LDL.LU R239, [R1+0x162c] ;  /* 0x00162c0001ef7983 */ /* 0x000f280000300800 */
[----:B------:R1:W-:Y:S02]  /*da280*/  @P3 STG.E desc[UR60][R198.64], R241 ;  /* 0x000000f1c6003986 */ /* 0x0003e4000c10193c */
[----:B-1----:R-:W-:-:S04]  /*da290*/  IMAD.WIDE R198, R0, 0x4, R8 ;  /* 0x0000000400c67825 */ /* 0x002fc800078e0208 */
[----:B------:R-:W-:Y:S01]  /*da2a0*/  IMAD.WIDE R232, R14, 0x4, R2 ;  /* 0x000000040ee87825 */ /* 0x000fe200078e0202 */
[----:B------:R-:W1:Y:S01]  /*da2b0*/  LDC.64 R240, c[0x0][0x228] ;  /* 0x00008a00fff07b82 */ /* 0x000e620000000a00 */
[----:B------:R2:W-:Y:S04]  /*da2c0*/  @P2 STG.E desc[UR60][R198.64], R242 ;  /* 0x000000f2c6002986 */ /* 0x0005e8000c10193c */
[----:B--2---:R-:W2:Y:S01]  /*da2d0*/  LDL.LU R242, [R1+0x1e6c] ;  /* 0x001e6c0001f27983 */ /* 0x004ea20000300800 */
[----:B------:R-:W-:Y:S02]  /*da2e0*/  ISETP.GE.AND P3, PT, R16, R245, PT ;  /* 0x000000f51000720c */ /* 0x000fe40003f66270 */
[----:B---3--:R-:W-:Y:S02]  /*da2f0*/  ISETP.LT.AND P2, PT, R17, R247, !P5 ;  /* 0x000000f71100720c */ /* 0x008fe40006f41270 */
[----:B------:R-:W-:Y:S01]  /*da300*/  ISETP.LT.AND P5, PT, R15, R237, !P5 ;  /* 0x000000ed0f00720c */ /* 0x000fe20006fa1270 */
[----:B------:R-:W-:-:S04]  /*da310*/  IMAD.WIDE R198, R14, 0x4, R4 ;  /* 0x000000040ec67825 */ /* 0x000fc800078e0204 */
[----:B------:R-:W-:Y:S01]  /*da320*/  VIADD R16, R10, 0x120 ;  /* 0x000001200a107836 */ /* 0x000fe20000000000 */
[----:B------:R-:W3:Y:S01]  /*da330*/  LDC R245, c[0x0][0x228] ;  /* 0x00008a00fff57b82 */ /* 0x000ee20000000800 */
[----:B------:R-:W-:-:S07]  /*da340*/  IADD3 R0, R14, R244, RZ ;  /* 0x000000f40e007210 */ /* 0x000fce0007ffe0ff */
[----:B------:R-:W3:Y:S08]  /*da350*/  LDC R247, c[0x0][0x248] ;  /* 0x00009200fff77b82 */ /* 0x000ef00000000800 */
[----:B------:R-:W3:Y:S01]  /*da360*/  LDC R244, c[0x0][0x228] ;  /* 0x00008a00fff47b82 */ /* 0x000ee20000000800 */
[----:B------:R1:W-:Y:S01]  /*da370*/  @P4 STG.E desc[UR60][R232.64], R197 ;  /* 0x000000c5e8004986 */ /* 0x0003e2000c10193c */
[----:B------:R-:W-:-:S03]  /*da380*/  ISETP.LT.AND P4, PT, R13, R236, !P3 ;  /* 0x000000ec0d00720c */ /* 0x000fc60005f81270 */
[----:B------:R-:W3:Y:S04]  /*da390*/  LDL.LU R236, [R1+0x23c] ;  /* 0x00023c0001ec7983 */ /* 0x000ee80000300800 */
[----:B------:R-:W3:Y:S01]  /*da3a0*/  LDL.LU R237, [R1+0x122c] ;  /* 0x00122c0001ed7983 */ /* 0x000ee20000300800 */
[C---:B-1----:R-:W-:Y:S01]  /*da3b0*/  IMAD.WIDE R232, R14.reuse, 0x4, R8 ;  /* 0x000000040ee87825 */ /* 0x042fe200078e0208 */
[----:B------:R-:W1:Y:S02]  /*da3c0*/  LDC R197, c[0x0][0x228] ;  /* 0x00008a00ffc57b82 */ /* 0x000e640000000800 */
[----:B----4-:R4:W-:Y:S02]  /*da3d0*/  @P6 STG.E desc[UR60][R198.64], R239 ;  /* 0x000000efc6006986 */ /* 0x0109e4000c10193c */
[----:B----4-:R-:W-:-:S04]  /*da3e0*/  IMAD.WIDE R198, R14, 0x4, R6 ;  /* 0x000000040ec67825 */ /* 0x010fc800078e0206 */
[----:B------:R-:W4:Y:S01]  /*da3f0*/  LDC.64 R238, c[0x0][0x228] ;  /* 0x00008a00ffee7b82 */ /* 0x000f220000000a00 */
[----:B--2---:R2:W-:Y:S01]  /*da400*/  @P2 STG.E desc[UR60][R198.64], R242 ;  /* 0x000000f2c6002986 */ /* 0x0045e2000c10193c */
[----:B------:R-:W-:-:S03]  /*da410*/  ISETP.GE.AND P2, PT, R16, R241, PT ;  /* 0x000000f11000720c */ /* 0x000fc60003f46270 */
[----:B------:R-:W4:Y:S04]  /*da420*/  LDL.LU R241, [R1+0x12c] ;  /* 0x00012c0001f17983 */ /* 0x000f280000300800 */
[----:B------:R1:W-:Y:S01]  /*da430*/  @P5 STG.E desc[UR60][R232.64], R252 ;  /* 0x000000fce8005986 */ /* 0x0003e2000c10193c */
[----:B------:R-:W-:Y:S02]  /*da440*/  ISETP.LT.AND P5, PT, R15, R246, !P3 ;  /* 0x000000f60f00720c */ /* 0x000fe40005fa1270 */
[----:B------:R-:W-:Y:S01]  /*da450*/  ISETP.LT.AND P6, PT, R11, R235, !P3 ;  /* 0x000000eb0b00720c */ /* 0x000fe20005fc1270 */
[----:B------:R-:W-:Y:S01]  /*da460*/  VIADD R14, R10, 0x121 ;  /* 0x000001210a0e7836 */ /* 0x000fe20000000000 */
[----:B------:R-:W4:Y:S08]  /*da470*/  LDC R16, c[0x0][0x228] ;  /* 0x00008a00ff107b82 */ /* 0x000f300000000800 */
[----:B--2---:R-:W2:Y:S01]  /*da480*/  LDC R242, c[0x0][0x228] ;  /* 0x00008a00fff27b82 */ /* 0x004ea20000000800 */
[----:B-1----:R-:W2:Y:S04]  /*da490*/  LDL.LU R252, [R1+0x1230] ;  /* 0x0012300001fc7983 */ /* 0x002ea80000300800 */
[----:B------:R-:W2:Y:S01]  /*da4a0*/  LDL.LU R246, [R1+0x1630] ;  /* 0x0016300001f67983 */ /* 0x000ea20000300800 */
[----:B------:R-:W-:-:S04]  /*da4b0*/  IMAD.WIDE R198, R0, 0x4, R2 ;  /* 0x0000000400c67825 */ /* 0x000fc800078e0202 */
[----:B------:R-:W-:Y:S01]  /*da4c0*/  IMAD.WIDE R232, R0, 0x4, R4 ;  /* 0x0000000400e87825 */ /* 0x000fe200078e0204 */
[----:B---3--:R-:W-:Y:S01]  /*da4d0*/  ISETP.LT.AND P3, PT, R17, R245, !P3 ;  /* 0x000000f51100720c */ /* 0x008fe20005f61270 */
[----:B------:R-:W1:Y:S01]  /*da4e0*/  LDC R235, c[0x0][0x228] ;  /* 0x00008a00ffeb7b82 */ /* 0x000e620000000800 */
[----:B------:R-:W3:Y:S04]  /*da4f0*/  LDL.LU R245, [R1+0xe40] ;  /* 0x000e400001f57983 */ /* 0x000ee80000300800 */
[----:B------:R1:W-:Y:S04]  /*da500*/  @P6 STG.E desc[UR60][R198.64], R237 ;  /* 0x000000edc6006986 */ /* 0x0003e8000c10193c */
[----:B------:R1:W-:Y:S01]  /*da510*/  @P4 STG.E desc[UR60][R232.64], R236 ;  /* 0x000000ece8004986 */ /* 0x0003e2000c10193c */
[----:B------:R-:W-:-:S02]  /*da520*/  ISETP.LT.AND P4, PT, R11, R197, !P2 ;  /* 0x000000c50b00720c */ /* 0x000fc40005781270 */
[----:B------:R-:W4:Y:S01]  /*da530*/  LDC R197, c[0x0][0x248] ;  /* 0x00009200ffc57b82 */ /* 0x000f220000000800 */
[----:B------:R-:W-:Y:S01]  /*da540*/  ISETP.LT.AND P6, PT, R13, R234, !P2 ;  /* 0x000000ea0d00720c */ /* 0x000fe200057c1270 */
[----:B-1----:R-:W-:-:S04]  /*da550*/  IMAD.WIDE R198, R0, 0x4, R6 ;  /* 0x0000000400c67825 */ /* 0x002fc800078e0206 */
[C---:B------:R-:W-:Y:S01]  /*da560*/  IMAD.WIDE R232, R0.reuse, 0x4, R8 ;  /* 0x0000000400e87825 */ /* 0x040fe200078e0208 */
[----:B------:R-:W-:Y:S01]  /*da570*/  IADD3 R0, R0, R247, RZ ;  /* 0x000000f700007210 */ /* 0x000fe20007ffe0ff */
[----:B------:R-:W1:Y:S01]  /*da580*/  LDC.64 R236, c[0x0][0x228] ;  /* 0x00008a00ffec7b82 */ /* 0x000e620000000a00 */
[----:B------:R-:W3:Y:S04]  /*da590*/  LDL.LU R247, [R1+0x1a30] ;  /* 0x001a300001f77983 */ /* 0x000ee80000300800 */
[----:B----4-:R4:W-:Y:S04]  /*da5a0*/  @P3 STG.E desc[UR60][R198.64], R241 ;  /* 0x000000f1c6003986 */ /* 0x0109e8000c10193c */
[----:B------:R1:W-:Y:S01]  /*da5b0*/  @P5 STG.E desc[UR60][R232.64], R243 ;  /* 0x000000f3e8005986 */ /* 0x0003e2000c10193c */
[----:B------:R-:W-:-:S02]  /*da5c0*/  ISETP.GE.AND P3, PT, R14, R239, PT ;  /* 0x000000ef0e00720c */ /* 0x000fc40003f66270 */
[C---:B------:R-:W-:Y:S01]  /*da5d0*/  IADD3 R14, R0.reuse, R197, RZ ;  /* 0x000000c5000e7210 */ /* 0x040fe20007ffe0ff */
[----:B----4-:R-:W-:-:S04]  /*da5e0*/  IMAD.WIDE R198, R0, 0x4, R2 ;  /* 0x0000000400c67825 */ /* 0x010fc800078e0202 */
[----:B-1----:R-:W-:Y:S01]  /*da5f0*/  IMAD.WIDE R232, R0, 0x4, R4 ;  /* 0x0000000400e87825 */ /* 0x002fe200078e0204 */
[----:B------:R-:W1:Y:S01]  /*da600*/  LDC R241, c[0x0][0x228] ;  /* 0x00008a00fff17b82 */ /* 0x000e620000000800 */
[----:B--2---:R-:W-:-:S07]  /*da610*/  ISETP.LT.AND P5, PT, R15, R242, !P2 ;  /* 0x000000f20f00720c */ /* 0x004fce00057a1270 */
[----:B------:R-:W2:Y:S01]  /*da620*/  LDC R243, c[0x0][0x228] ;  /* 0x00008a00fff37b82 */ /* 0x000ea20000000800 */
[----:B------:R4:W-:Y:S04]  /*da630*/  @P4 STG.E desc[UR60][R198.64], R246 ;  /* 0x000000f6c6004986 */ /* 0x0009e8000c10193c */
[----:B------:R4:W-:Y:S03]  /*da640*/  @P6 STG.E desc[UR60][R232.64], R252 ;  /* 0x000000fce8006986 */ /* 0x0009e6000c10193c */
[----:B------:R-:W2:Y:S08]  /*da650*/  LDC R242, c[0x0][0x228] ;  /* 0x00008a00fff27b82 */ /* 0x000eb00000000800 */
[----:B------:R-:W2:Y:S01]  /*da660*/  LDC R239, c[0x0][0x228] ;  /* 0x00008a00ffef7b82 */ /* 0x000ea20000000800 */
[C---:B----4-:R-:W-:Y:S01]  /*da670*/  IMAD.WIDE R198, R0.reuse, 0x4, R6 ;  /* 0x0000000400c67825 */ /* 0x050fe200078e0206 */
[----:B------:R-:W4:Y:S04]  /*da680*/  LDL.LU R252, [R1+0x630] ;  /* 0x0006300001fc7983 */ /* 0x000f280000300800 */
[----:B------:R-:W4:Y:S01]  /*da690*/  LDL.LU R197, [R1+0xa30] ;  /* 0x000a300001c57983 */ /* 0x000f220000300800 */
[----:B------:R-:W-:Y:S01]  /*da6a0*/  IMAD.WIDE R232, R0, 0x4, R8 ;  /* 0x0000000400e87825 */ /* 0x000fe200078e0208 */
[----:B------:R-:W4:Y:S02]  /*da6b0*/  LDC R246, c[0x0][0x248] ;  /* 0x00009200fff67b82 */ /* 0x000f240000000800 */
[----:B------:R-:W4:Y:S01]  /*da6c0*/  LDL.LU R0, [R1+0x240] ;  /* 0x0002400001007983 */ /* 0x000f220000300800 */
[----:B------:R-:W-:-:S02]  /*da6d0*/  ISETP.LT.AND P2, PT, R17, R235, !P2 ;  /* 0x000000eb1100720c */ /* 0x000fc40005741270 */
[----:B------:R-:W-:Y:S02]  /*da6e0*/  ISETP.LT.AND P6, PT, R11, R16, !P3 ;  /* 0x000000100b00720c */ /* 0x000fe40005fc1270 */
[----:B------:R-:W-:Y:S01]  /*da6f0*/  ISETP.LT.AND P4, PT, R13, R244, !P3 ;  /* 0x000000f40d00720c */ /* 0x000fe20005f81270 */
[----:B------:R-:W-:Y:S01]  /*da700*/  VIADD R16, R10, 0x122 ;  /* 0x000001220a107836 */ /* 0x000fe20000000000 */
[----:B------:R-:W4:Y:S08]  /*da710*/  LDC.64 R234, c[0x0][0x228] ;  /* 0x00008a00ffea7b82 */ /* 0x000f300000000a00 */
[----:B------:R-:W4:Y:S01]  /*da720*/  LDC R244, c[0x0][0x228] ;  /* 0x00008a00fff47b82 */ /* 0x000f220000000800 */
[----:B---3--:R3:W-:Y:S04]  /*da730*/  @P2 STG.E desc[UR60][R198.64], R247 ;  /* 0x000000f7c6002986 */ /* 0x0087e8000c10193c */
[----:B------:R3:W-:Y:S01]  /*da740*/  @P5 STG.E desc[UR60][R232.64], R245 ;  /* 0x000000f5e8005986 */ /* 0x0007e2000c10193c */
[----:B------:R-:W-:-:S02]  /*da750*/  ISETP.GE.AND P2, PT, R16, R237, PT ;  /* 0x000000ed1000720c */ /* 0x000fc40003f46270 */
[----:B-1----:R-:W-:Y:S02]  /*da760*/  ISETP.LT.AND P5, PT, R17, R241, !P3 ;  /* 0x000000f11100720c */ /* 0x002fe40005fa1270 */
[----:B--2---:R-:W-:Y:S01]  /*da770*/  ISETP.LT.AND P3, PT, R15, R242, !P3 ;  /* 0x000000f20f00720c */ /* 0x004fe20005f61270 */
[----:B------:R-:W1:Y:S01]  /*da780*/  LDC R241, c[0x0][0x248] ;  /* 0x00009200fff17b82 */ /* 0x000e620000000800 */
[----:B---3--:R-:W-:-:S04]  /*da790*/  IMAD.WIDE R198, R14, 0x4, R2 ;  /* 0x000000040ec67825 */ /* 0x008fc800078e0202 */
[----:B------:R-:W-:Y:S01]  /*da7a0*/  IMAD.WIDE R232, R14, 0x4, R4 ;  /* 0x000000040ee87825 */ /* 0x000fe200078e0204 */
[----:B------:R-:W2:Y:S03]  /*da7b0*/  LDL.LU R247, [R1+0x1234] ;  /* 0x0012340001f77983 */ /* 0x000ea60000300800 */
[----:B------:R-:W-:Y:S01]  /*da7c0*/  VIADD R16, R10, 0x123 ;  /* 0x000001230a107836 */ /* 0x000fe20000000000 */
[----:B------:R-:W3:Y:S08]  /*da7d0*/  LDC R237, c[0x0][0x228] ;  /* 0x00008a00ffed7b82 */ /* 0x000ef00000000800 */
[----:B------:R-:W3:Y:S01]  /*da7e0*/  LDC R245, c[0x0][0x228] ;  /* 0x00008a00fff57b82 */ /* 0x000ee20000000800 */
[----:B----4-:R4:W-:Y:S01]  /*da7f0*/  @P6 STG.E desc[UR60][R198.64], R197 ;  /* 0x000000c5c6006986 */ /* 0x0109e2000c10193c */
[----:B------:R-:W-:-:S03]  /*da800*/  ISETP.LT.AND P6, PT, R13, R243, !P2 ;  /* 0x000000f30d00720c */ /* 0x000fc600057c1270 */
[----:B------:R1:W-:Y:S01]  /*da810*/  @P4 STG.E desc[UR60][R232.64], R0 ;  /* 0x00000000e8004986 */ /* 0x0003e2000c10193c */
[----:B------:R-:W-:-:S04]  /*da820*/  IMAD.WIDE R242, R14, 0x4, R6 ;  /* 0x000000040ef27825 */ /* 0x000fc800078e0206 */
[C---:B----4-:R-:W-:Y:S01]  /*da830*/  IMAD.WIDE R198, R14.reuse, 0x4, R8 ;  /* 0x000000040ec67825 */ /* 0x050fe200078e0208 */
[----:B------:R-:W4:Y:S01]  /*da840*/  LDC R197, c[0x0][0x228] ;  /* 0x00008a00ffc57b82 */ /* 0x000f220000000800 */
[----:B-1----:R-:W-:Y:S02]  /*da850*/  IADD3 R0, R14, R246, RZ ;  /* 0x000000f60e007210 */ /* 0x002fe40007ffe0ff */
[----:B------:R-:W-:Y:S01]  /*da860*/  ISETP.LT.AND P4, PT, R11, R239, !P2 ;  /* 0x000000ef0b00720c */ /* 0x000fe20005781270 */
[----:B------:R-:W3:Y:S04]  /*da870*/  LDL.LU R14, [R1+0x1634] ;  /* 0x00163400010e7983 */ /* 0x000ee80000300800 */
[----:B------:R1:W-:Y:S04]  /*da880*/  @P5 STG.E desc[UR60][R242.64], R252 ;  /* 0x000000fcf2005986 */ /* 0x0003e8000c10193c */
[----:B------:R1:W-:Y:S01]  /*da890*/  @P3 STG.E desc[UR60][R198.64], R248 ;  /* 0x000000f8c6003986 */ /* 0x0003e2000c10193c */
[----:B------:R-:W-:Y:S01]  /*da8a0*/  ISETP.GE.AND P5, PT, R16, R235, PT ;  /* 0x000000eb1000720c */ /* 0x000fe20003fa6270 */
[----:B------:R-:W4:Y:S08]  /*da8b0*/  LDC.64 R232, c[0x0][0x228] ;  /* 0x00008a00ffe87b82 */ /* 0x000f300000000a00 */
[----:B------:R-:W4:Y:S08]  /*da8c0*/  LDC R246, c[0x0][0x228] ;  /* 0x00008a00fff67b82 */ /* 0x000f300000000800 */
[----:B------:R-:W4:Y:S01]  /*da8d0*/  LDC R239, c[0x0][0x228] ;  /* 0x00008a00ffef7b82 */ /* 0x000f220000000800 */
[----:B-1----:R-:W-:-:S07]  /*da8e0*/  IMAD.WIDE R242, R0, 0x4, R2 ;  /* 0x0000000400f27825 */ /* 0x002fce00078e0202 */
[----:B------:R-:W1:Y:S01]  /*da8f0*/  LDC R235, c[0x0][0x228] ;  /* 0x00008a00ffeb7b82 */ /* 0x000e620000000800 */
[----:B------:R-:W4:Y:S01]  /*da900*/  LDL.LU R252, [R1+0x244] ;  /* 0x0002440001fc7983 */ /* 0x000f220000300800 */
[----:B------:R-:W-:-:S03]  /*da910*/  IMAD.WIDE R198, R0, 0x4, R4 ;  /* 0x0000000400c67825 */ /* 0x000fc600078e0204 */
[----:B------:R-:W4:Y:S04]  /*da920*/  LDL.LU R248, [R1+0x1a34] ;  /* 0x001a340001f87983 */ /* 0x000f280000300800 */
[----:B---3--:R3:W-:Y:S04]  /*da930*/  @P4 STG.E desc[UR60][R242.64], R14 ;  /* 0x0000000ef2004986 */ /* 0x0087e8000c10193c */
[----:B--2---:R2:W-:Y:S01]  /*da940*/  @P6 STG.E desc[UR60][R198.64], R247 ;  /* 0x000000f7c6006986 */ /* 0x0045e2000c10193c */
[----:B----4-:R-:W-:Y:S02]  /*da950*/  ISETP.LT.AND P6, PT, R11, R197, !P5 ;  /* 0x000000c50b00720c */ /* 0x010fe40006fc1270 */
[----:B---3--:R-:W-:Y:S01]  /*da960*/  IADD3 R14, R0, R241, RZ ;  /* 0x000000f1000e7210 */ /* 0x008fe20007ffe0ff */
[----:B--2---:R-:W2:Y:S04]  /*da970*/  LDL.LU R247, [R1+0x634] ;  /* 0x0006340001f77983 */ /* 0x004ea80000300800 */
[----:B------:R-:W3:Y:S04]  /*da980*/  LDL.LU R197, [R1+0xa34] ;  /* 0x000a340001c57983 */ /* 0x000ee80000300800 */
[----:B------:R-:W4:Y:S01]  /*da990*/  LDL.LU R241, [R1+0xe44] ;  /* 0x000e440001f17983 */ /* 0x000f220000300800 */
[----:B------:R-:W-:-:S02]  /*da9a0*/  ISETP.LT.AND P3, PT, R17, R237, !P2 ;  /* 0x000000ed1100720c */ /* 0x000fc40005761270 */
[----:B------:R-:W-:Y:S02]  /*da9b0*/  ISETP.LT.AND P2, PT, R15, R244, !P2 ;  /* 0x000000f40f00720c */ /* 0x000fe40005741270 */
[----:B------:R-:W-:Y:S01]  /*da9c0*/  ISETP.LT.AND P4, PT, R13, R245, !P5 ;  /* 0x000000f50d00720c */ /* 0x000fe20006f81270 */
[----:B------:R-:W-:-:S04]  /*da9d0*/  IMAD.WIDE R244, R0, 0x4, R6 ;  /* 0x0000000400f47825 */ /* 0x000fc800078e0206 */
[----:B------:R-:W-:-:S04]  /*da9e0*/  IMAD.WIDE R242, R0, 0x4, R8 ;  /* 0x0000000400f27825 */ /* 0x000fc800078e0208 */
[----:B------:R-:W-:Y:S01]  /*da9f0*/  VIADD R16, R10, 0x124 ;  /* 0x000001240a107836 */ /* 0x000fe20000000000 */
[----:B------:R-:W1:Y:S08]  /*daa00*/  LDC R237, c[0x0][0x248] ;  /* 0x00009200ffed7b82 */ /* 0x000e700000000800 */
[----:B------:R-:W2:Y:S01]  /*daa10*/  LDC.64 R198, c[0x0][0x228] ;  /* 0x00008a00ffc67b82 */ /* 0x000ea20000000a00 */
[----:B------:R1:W-:Y:S01]  /*daa20*/  @P3 STG.E desc[UR60][R244.64], R248 ;  /* 0x000000f8f4003986 */ /* 0x0003e2000c10193c */
[----:B------:R-:W-:Y:S01]  /*daa30*/  ISETP.GE.AND P3, PT, R16, R233, PT ;  /* 0x000000e91000720c */ /* 0x000fe20003f66270 */
[----:B-1----:R-:W-:-:S05]  /*daa40*/  IMAD.WIDE R244, R14, 0x4, R2 ;  /* 0x000000040ef47825 */ /* 0x002fca00078e0202 */
[----:B------:R-:W1:Y:S01]  /*daa50*/  LDC R248, c[0x0][0x228] ;  /* 0x00008a00fff87b82 */ /* 0x000e620000000800 */
[----:B----4-:R-:W-:Y:S01]  /*daa60*/  @P2 STG.E desc[UR60][R242.64], R241 ;  /* 0x000000f1f2002986 */ /* 0x010fe2000c10193c */
[----:B------:R-:W-:-:S03]  /*daa70*/  ISETP.LT.AND P2, PT, R17, R246, !P5 ;  /* 0x000000f61100720c */ /* 0x000fc60006f41270 */
[----:B---3--:R3:W-:Y:S01]  /*daa80*/  @P6 STG.E desc[UR60][R244.64], R197 ;  /* 0x000000c5f4006986 */ /* 0x0087e2000c10193c */
[----:B------:R-:W-:Y:S02]  /*daa90*/  ISETP.LT.AND P5, PT, R15, R239, !P5 ;  /* 0x000000ef0f00720c */ /* 0x000fe40006fa1270 */
[----:B------:R-:W4:Y:S01]  /*daaa0*/  LDC R246, c[0x0][0x228] ;  /* 0x00008a00fff67b82 */ /* 0x000f220000000800 */
[----:B------:R-:W4:Y:S01]  /*daab0*/  LDL.LU R239, [R1+0x1238] ;  /* 0x0012380001ef7983 */ /* 0x000f220000300800 */
[----:B------:R-:W-:Y:S01]  /*daac0*/  IADD3 R0, R14, R237, RZ ;  /* 0x000000ed0e007210 */ /* 0x000fe20007ffe0ff */
[----:B------:R-:W-:-:S05]  /*daad0*/  VIADD R16, R10, 0x125 ;  /* 0x000001250a107836 */ /* 0x000fca0000000000 */
[----:B------:R-:W4:Y:S08]  /*daae0*/  LDC R233, c[0x0][0x248] ;  /* 0x00009200ffe97b82 */ /* 0x000f300000000800 */
[----:B---3--:R-:W3:Y:S01]  /*daaf0*/  LDC R197, c[0x0][0x228] ;  /* 0x00008a00ffc57b82 */ /* 0x008ee20000000800 */
[----:B------:R-:W-:Y:S01]  /*dab00*/  IMAD.WIDE R242, R14, 0x4, R4 ;  /* 0x000000040ef27825 */ /* 0x000fe200078e0204 */
[----:B------:R-:W-:-:S03]  /*dab10*/  ISETP.LT.AND P6, PT, R11, R240, !P3 ;  /* 0x000000f00b00720c */ /* 0x000fc60005fc1270 */
[----:B------:R-:W-:-:S03]  /*dab20*/  IMAD.WIDE R244, R14, 0x4, R6 ;  /* 0x000000040ef47825 */ /* 0x000fc600078e0206 */
[----:B------:R-:W3:Y:S08]  /*dab30*/  LDC.64 R240, c[0x0][0x228] ;  /* 0x00008a00fff07b82 */ /* 0x000ef00000000a00 */
[----:B------:R-:W3:Y:S01]  /*dab40*/  LDC R237, c[0x0][0x228] ;  /* 0x00008a00ffed7b82 */ /* 0x000ee20000000800 */
[----:B------:R1:W-:Y:S01]  /*dab50*/  @P4 STG.E desc[UR60][R242.64], R252 ;  /* 0x000000fcf2004986 */ /* 0x0003e2000c10193c */
[----:B------:R-:W-:-:S03]  /*dab60*/  ISETP.LT.AND P4, PT, R13, R235, !P3 ;  /* 0x000000eb0d00720c */ /* 0x000fc60005f81270 */
[----:B-1----:R-:W3:Y:S04]  /*dab70*/  LDL.LU R252, [R1+0xe48] ;  /* 0x000e480001fc7983 */ /* 0x002ee80000300800 */
[----:B------:R-:W3:Y:S01]  /*dab80*/  LDL.LU R235, [R1+0x1638] ;  /* 0x0016380001eb7983 */ /* 0x000ee20000300800 */
[----:B------:R-:W-:-:S03]  /*dab90*/  IMAD.WIDE R242, R14, 0x4, R8 ;  /* 0x000000040ef27825 */ /* 0x000fc600078e0208 */
[----:B--2---:R1:W-:Y:S04]  /*daba0*/  @P2 STG.E desc[UR60][R244.64], R247 ;  /* 0x000000f7f4002986 */ /* 0x0043e8000c10193c */
[----:B------:R2:W-:Y:S01]  /*dabb0*/  @P5 STG.E desc[UR60][R242.64], R249 ;  /* 0x000000f9f2005986 */ /* 0x0005e2000c10193c */
[----:B------:R-:W-:Y:S02]  /*dabc0*/  ISETP.LT.AND P5, PT, R17, R248, !P3 ;  /* 0x000000f81100720c */ /* 0x000fe40005fa1270 */
[----:B----4-:R-:W-:Y:S02]  /*dabd0*/  ISETP.LT.AND P3, PT, R15, R246, !P3 ;  /* 0x000000f60f00720c */ /* 0x010fe40005f61270 */
[----:B------:R-:W-:Y:S02]  /*dabe0*/  ISETP.GE.AND P2, PT, R16, R199, PT ;  /* 0x000000c71000720c */ /* 0x000fe40003f46270 */
[----:B------:R-:W4:Y:S01]  /*dabf0*/  LDC R199, c[0x0][0x228] ;  /* 0x00008a00ffc77b82 */ /* 0x000f220000000800 */
[----:B------:R-:W-:-:S07]  /*dac00*/  IADD3 R14, R0, R233, RZ ;  /* 0x000000e9000e7210 */ /* 0x000fce0007ffe0ff */
[----:B-1----:R-:W1:Y:S01]  /*dac10*/  LDC R247, c[0x0][0x228] ;  /* 0x00008a00fff77b82 */ /* 0x002e620000000800 */
[C---:B------:R-:W-:Y:S01]  /*dac20*/  IMAD.WIDE R244, R0.reuse, 0x4, R2 ;  /* 0x0000000400f47825 */ /* 0x040fe200078e0202 */
[----:B--2---:R-:W2:Y:S03]  /*dac30*/  LDL.LU R249, [R1+0x248] ;  /* 0x0002480001f97983 */ /* 0x004ea60000300800 */
[----:B------:R-:W-:Y:S01]  /*dac40*/  IMAD.WIDE R242, R0, 0x4, R4 ;  /* 0x0000000400f27825 */ /* 0x000fe200078e0204 */
[----:B------:R-:W4:Y:S04]  /*dac50*/  LDL.LU R246, [R1+0x1a38] ;  /* 0x001a380001f67983 */ /* 0x000f280000300800 */
[----:B------:R-:W2:Y:S01]  /*dac60*/  LDL.LU R248, [R1+0x638] ;  /* 0x0006380001f87983 */ /* 0x000ea20000300800 */
[----:B------:R-:W-:Y:S01]  /*dac70*/  VIADD R16, R10, 0x126 ;  /* 0x000001260a107836 */ /* 0x000fe20000000000 */
[----:B------:R-:W2:Y:S02]  /*dac80*/  LDC R233, c[0x0][0x248] ;  /* 0x00009200ffe97b82 */ /* 0x000ea40000000800 */
[----:B---3--:R3:W-:Y:S04]  /*dac90*/  @P6 STG.E desc[UR60][R244.64], R235 ;  /* 0x000000ebf4006986 */ /* 0x0087e8000c10193c */
[----:B------:R1:W-:Y:S01]  /*daca0*/  @P4 STG.E desc[UR60][R242.64], R239 ;  /* 0x000000eff2004986 */ /* 0x0003e2000c10193c */
[----:B------:R-:W-:-:S03]  /*dacb0*/  ISETP.LT.AND P4, PT, R13, R197, !P2 ;  /* 0x000000c50d00720c */ /* 0x000fc60005781270 */
[----:B------:R-:W2:Y:S01]  /*dacc0*/  LDL.LU R197, [R1+0xa38] ;  /* 0x000a380001c57983 */ /* 0x000ea20000300800 */
[----:B------:R-:W-:Y:S01]  /*dacd0*/  ISETP.LT.AND P6, PT, R11, R238, !P2 ;  /* 0x000000ee0b00720c */ /* 0x000fe200057c1270 */
[----:B---3--:R-:W-:-:S04]  /*dace0*/  IMAD.WIDE R244, R0, 0x4, R6 ;  /* 0x0000000400f47825 */ /* 0x008fc800078e0206 */
[----:B-1----:R-:W-:Y:S01]  /*dacf0*/  IMAD.WIDE R242, R0, 0x4, R8 ;  /* 0x0000000400f27825 */ /* 0x002fe200078e0208 */
[----:B------:R-:W1:Y:S08]  /*dad00*/  LDC R235, c[0x0][0x248] ;  /* 0x00009200ffeb7b82 */ /* 0x000e700000000800 */
[----:B------:R-:W3:Y:S01]  /*dad10*/  LDC.64 R238, c[0x0][0x228] ;  /* 0x00008a00ffee7b82 */ /* 0x000ee20000000a00 */
[----:B----4-:R4:W-:Y:S04]  /*dad20*/  @P5 STG.E desc[UR60][R244.64], R246 ;  /* 0x000000f6f4005986 */ /* 0x0109e8000c10193c */
[----:B------:R4:W-:Y:S01]  /*dad30*/  @P3 STG.E desc[UR60][R242.64], R252 ;  /* 0x000000fcf2003986 */ /* 0x0009e2000c10193c */
[----:B------:R-:W-:-:S02]  /*dad40*/  ISETP.GE.AND P5, PT, R16, R241, PT ;  /* 0x000000f11000720c */ /* 0x000fc40003fa6270 */
[----:B------:R-:W3:Y:S01]  /*dad50*/  LDC R241, c[0x0][0x228] ;  /* 0x00008a00fff17b82 */ /* 0x000ee20000000800 */
[----:B----4-:R-:W-:-:S04]  /*dad60*/  IMAD.WIDE R244, R14, 0x4, R2 ;  /* 0x000000040ef47825 */ /* 0x010fc800078e0202 */
[C---:B------:R-:W-:Y:S01]  /*dad70*/  IMAD.WIDE R242, R14.reuse, 0x4, R4 ;  /* 0x000000040ef27825 */ /* 0x040fe200078e0204 */
[----:B------:R-:W4:Y:S02]  /*dad80*/  LDL.LU R252, [R1+0x123c] ;  /* 0x00123c0001fc7983 */ /* 0x000f240000300800 */
[----:B------:R-:W3:Y:S01]  /*dad90*/  LDC R246, c[0x0][0x228] ;  /* 0x00008a00fff67b82 */ /* 0x000ee20000000800 */
[----:B------:R-:W-:Y:S02]  /*dada0*/  ISETP.LT.AND P3, PT, R17, R247, !P2 ;  /* 0x000000f71100720c */ /* 0x000fe40005761270 */
[----:B------:R-:W-:Y:S02]  /*dadb0*/  ISETP.LT.AND P2, PT, R15, R237, !P2 ;  /* 0x000000ed0f00720c */ /* 0x000fe40005741270 */
[----:B-1----:R-:W-:Y:S01]  /*dadc0*/  IADD3 R0, R14, R235, RZ ;  /* 0x000000eb0e007210 */ /* 0x002fe20007ffe0ff */
[----:B------:R-:W-:Y:S02]  /*dadd0*/  VIADD R16, R10, 0x127 ;  /* 0x000001270a107836 */ /* 0x000fe40000000000 */
[----:B------:R-:W1:Y:S01]  /*dade0*/  LDC R247, c[0x0][0x228] ;  /* 0x00008a00fff77b82 */ /* 0x000e620000000800 */
[----:B--2---:R2:W-:Y:S04]  /*dadf0*/  @P6 STG.E desc[UR60][R244.64], R197 ;  /* 0x000000c5f4006986 */ /* 0x0045e8000c10193c */
[----:B------:R3:W-:Y:S01]  /*dae00*/  @P4 STG.E desc[UR60][R242.64], R249 ;  /* 0x000000f9f2004986 */ /* 0x0007e2000c10193c */
[----:B------:R-:W-:-:S02]  /*dae10*/  ISETP.LT.AND P4, PT, R13, R199, !P5 ;  /* 0x000000c70d00720c */ /* 0x000fc40006f81270 */
[----:B--2---:R-:W2:Y:S01]  /*dae20*/  LDC R197, c[0x0][0x228] ;  /* 0x00008a00ffc57b82 */ /* 0x004ea20000000800 */
[----:B---3--:R-:W3:Y:S04]  /*dae30*/  LDL.LU R249, [R1+0xe4c] ;  /* 0x000e4c0001f97983 */ /* 0x008ee80000300800 */
[----:B------:R-:W4:Y:S01]  /*dae40*/  LDL.LU R199, [R1+0x163c] ;  /* 0x00163c0001c77983 */ /* 0x000f220000300800 */
[----:B------:R-:W-:-:S04]  /*dae50*/  IMAD.WIDE R244, R14, 0x4, R6 ;  /* 0x000000040ef47825 */ /* 0x000fc800078e0206 */
[----:B------:R-:W-:Y:S01]  /*dae60*/  IMAD.WIDE R242, R14, 0x4, R8 ;  /* 0x000000040ef27825 */ /* 0x000fe200078e0208 */
[----:B------:R-:W-:Y:S02]  /*dae70*/  ISETP.LT.AND P6, PT, R11, R236, !P5 ;  /* 0x000000ec0b00720c */ /* 0x000fe40006fc1270 */
[----:B------:R-:W1:Y:S01]  /*dae80*/  LDC.64 R236, c[0x0][0x228] ;  /* 0x00008a00ffec7b82 */ /* 0x000e620000000a00 */
[----:B------:R2:W-:Y:S04]  /*dae90*/  @P3 STG.E desc[UR60][R244.64], R248 ;  /* 0x000000f8f4003986 */ /* 0x0005e8000c10193c */
[----:B------:R2:W-:Y:S01]  /*daea0*/  @P2 STG.E desc[UR60][R242.64], R250 ;  /* 0x000000faf2002986 */ /* 0x0005e2000c10193c */
[----:B------:R-:W-:Y:S02]  /*daeb0*/  ISETP.LT.AND P2, PT, R17, R246, !P5 ;  /* 0x000000f61100720c */ /* 0x000fe40006f41270 */
[----:B------:R-:W-:Y:S01]  /*daec0*/  ISETP.LT.AND P5, PT, R15, R241, !P5 ;  /* 0x000000f10f00720c */ /* 0x000fe20006fa1270 */
[----:B------:R-:W1:Y:S01]  /*daed0*/  LDC R246, c[0x0][0x228] ;  /* 0x00008a00fff67b82 */ /* 0x000e620000000800 */
[----:B--2---:R-:W2:Y:S04]  /*daee0*/  LDL.LU R248, [R1+0x24c] ;  /* 0x00024c0001f87983 */ /* 0x004ea80000300800 */
[----:B------:R-:W2:Y:S04]  /*daef0*/  LDL.LU R250, [R1+0xa3c] ;  /* 0x000a3c0001fa7983 */ /* 0x000ea80000300800 */
[----:B------:R-:W3:Y:S01]  /*daf00*/  LDL.LU R241, [R1+0x1a3c] ;  /* 0x001a3c0001f17983 */ /* 0x000ee20000300800 */
[----:B------:R-:W-:-:S04]  /*daf10*/  IMAD.WIDE R244, R0, 0x4, R2 ;  /* 0x0000000400f47825 */ /* 0x000fc800078e0202 */
[----:B------:R-:W-:Y:S01]  /*daf20*/  IMAD.WIDE R242, R0, 0x4, R4 ;  /* 0x0000000400f27825 */ /* 0x000fe200078e0204 */
[----:B------:R-:W-:Y:S02]  /*daf30*/  ISETP.GE.AND P3, PT, R16, R239, PT ;  /* 0x000000ef1000720c */ /* 0x000fe40003f66270 */
[----:B------:R-:W-:Y:S01]  /*daf40*/  IADD3 R14, R0, R233, RZ ;  /* 0x000000e9000e7210 */ /* 0x000fe20007ffe0ff */
[----:B----4-:R4:W-:Y:S04]  /*daf50*/  @P6 STG.E desc[UR60][R244.64], R199 ;  /* 0x000000c7f4006986 */ /* 0x0109e8000c10193c */
[----:B------:R1:W-:Y:S01]  /*daf60*/  @P4 STG.E desc[UR60][R242.64], R252 ;  /* 0x000000fcf2004986 */ /* 0x0003e2000c10193c */
[----:B------:R-:W-:Y:S01]  /*daf70*/  VIADD R16, R10, 0x128 ;  /* 0x000001280a107836 */ /* 0x000fe20000000000 */
[----:B------:R-:W2:Y:S08]  /*daf80*/  LDC R239, c[0x0][0x248] ;  /* 0x00009200ffef7b82 */ /* 0x000eb00000000800 */
[----:B----4-:R-:W4:Y:S01]  /*daf90*/  LDC R199, c[0x0][0x228] ;  /* 0x00008a00ffc77b82 */ /* 0x010f220000000800 */
[----:B-1----:R-:W4:Y:S01]  /*dafa0*/  LDL.LU R252, [R1+0x63c] ;  /* 0x00063c0001fc7983 */ /* 0x002f220000300800 */
[----:B------:R-:W-:-:S02]  /*dafb0*/  ISETP.LT.AND P6, PT, R11, R234, !P3 ;  /* 0x000000ea0b00720c */ /* 0x000fc40005fc1270 */
[----:B------:R-:W-:Y:S01]  /*dafc0*/  ISETP.LT.AND P4, PT, R13, R197, !P3 ;  /* 0x000000c50d00720c */ /* 0x000fe20005f81270 */
[----:B------:R-:W-:-:S04]  /*dafd0*/  IMAD.WIDE R244, R0, 0x4, R6 ;  /* 0x0000000400f47825 */ /* 0x000fc800078e0206 */
[----:B------:R-:W-:Y:S01]  /*dafe0*/  IMAD.WIDE R242, R0, 0x4, R8 ;  /* 0x0000000400f27825 */ /* 0x000fe200078e0208 */
[----:B------:R-:W1:Y:S08]  /*daff0*/  LDC.64 R234, c[0x0][0x228] ;  /* 0x00008a00ffea7b82 */ /* 0x000e700000000a00 */
[----:B------:R-:W1:Y:S01]  /*db000*/  LDC R197, c[0x0][0x228] ;  /* 0x00008a00ffc57b82 */ /* 0x000e620000000800 */
[----:B---3--:R3:W-:Y:S04]  /*db010*/  @P2 STG.E desc[UR60][R244.64], R241 ;  /* 0x000000f1f4002986 */ /* 0x0087e8000c10193c */
[----:B------:R2:W-:Y:S01]  /*db020*/  @P5 STG.E desc[UR60][R242.64], R249 ;  /* 0x000000f9f2005986 */ /* 0x0005e2000c10193c */
[----:B------:R-:W-:-:S02]  /*db030*/  ISETP.GE.AND P2, PT, R16, R237, PT ;  /* 0x000000ed1000720c */ /* 0x000fc40003f46270 */
[----:B------:R-:W-:Y:S01]  /*db040*/  ISETP.LT.AND P5, PT, R17, R247, !P3 ;  /* 0x000000f71100720c */ /* 0x000fe20005fa1270 */
[----:B---3--:R-:W-:-:S04]  /*db050*/  IMAD.WIDE R244, R14, 0x4, R2 ;  /* 0x000000040ef47825 */ /* 0x008fc800078e0202 */
[----:B--2---:R-:W-:Y:S01]  /*db060*/  IMAD.WIDE R242, R14, 0x4, R4 ;  /* 0x000000040ef27825 */ /* 0x004fe200078e0204 */
[----:B------:R-:W2:Y:S04]  /*db070*/  LDL.LU R249, [R1+0x1240] ;  /* 0x0012400001f97983 */ /* 0x000ea80000300800 */
[----:B------:R-:W-:Y:S04]  /*db080*/  @P6 STG.E desc[UR60][R244.64], R250 ;  /* 0x000000faf4006986 */ /* 0x000fe8000c10193c */
[----:B------:R3:W-:Y:S01]  /*db090*/  @P4 STG.E desc[UR60][R242.64], R248 ;  /* 0x000000f8f2004986 */ /* 0x0007e2000c10193c */
[----:B----4-:R-:W-:-:S02]  /*db0a0*/  ISETP.LT.AND P4, PT, R13, R199, !P2 ;  /* 0x000000c70d00720c */ /* 0x010fc40005781270 */
[----:B------:R-:W-:Y:S02]  /*db0b0*/  ISETP.LT.AND P3, PT, R15, R246, !P3 ;  /* 0x000000f60f00720c */ /* 0x000fe40005f61270 */
[----:B------:R-:W-:Y:S01]  /*db0c0*/  ISETP.LT.AND P6, PT, R11, R232, !P2 ;  /* 0x000000e80b00720c */ /* 0x000fe200057c1270 */
[----:B------:R-:W4:Y:S08]  /*db0d0*/  LDC R241, c[0x0][0x228] ;  /* 0x00008a00fff17b82 */ /* 0x000f300000000800 */
[----:B------:R-:W4:Y:S08]  /*db0e0*/  LDC R247, c[0x0][0x228] ;  /* 0x00008a00fff77b82 */ /* 0x000f300000000800 */
[----:B------:R-:W4:Y:S01]  /*db0f0*/  LDC R237, c[0x0][0x248] ;  /* 0x00009200ffed7b82 */ /* 0x000f220000000800 */
[----:B---3--:R-:W3:Y:S04]  /*db100*/  LDL.LU R248, [R1+0x1a40] ;  /* 0x001a400001f87983 */ /* 0x008ee80000300800 */
[----:B------:R-:W3:Y:S04]  /*db110*/  LDL.LU R250, [R1+0xe50] ;  /* 0x000e500001fa7983 */ /* 0x000ee80000300800 */
[----:B------:R-:W2:Y:S01]  /*db120*/  LDL.LU R199, [R1+0x1640] ;  /* 0x0016400001c77983 */ /* 0x000ea20000300800 */
[----:B------:R-:W-:-:S04]  /*db130*/  IMAD.WIDE R232, R14, 0x4, R6 ;  /* 0x000000040ee87825 */ /* 0x000fc800078e0206 */
[----:B------:R-:W-:-:S04]  /*db140*/  IMAD.WIDE R244, R14, 0x4, R8 ;  /* 0x000000040ef47825 */ /* 0x000fc800078e0208 */
[----:B------:R-:W-:Y:S01]  /*db150*/  VIADD R16, R10, 0x129 ;  /* 0x000001290a107836 */ /* 0x000fe20000000000 */
[----:B------:R-:W3:Y:S01]  /*db160*/  LDC.64 R242, c[0x0][0x228] ;  /* 0x00008a00fff27b82 */ /* 0x000ee20000000a00 */
[----:B------:R-:W-:-:S07]  /*db170*/  IADD3 R0, R14, R239, RZ ;  /* 0x000000ef0e007210 */ /* 0x000fce0007ffe0ff */
[----:B------:R-:W3:Y:S08]  /*db180*/  LDC R246, c[0x0][0x228] ;  /* 0x00008a00fff67b82 */ /* 0x000ef00000000800 */
[----:B------:R-:W3:Y:S01]  /*db190*/  LDC R239, c[0x0][0x248] ;  /* 0x00009200ffef7b82 */ /* 0x000ee20000000800 */
[----:B------:R1:W-:Y:S04]  /*db1a0*/  @P5 STG.E desc[UR60][R232.64], R252 ;  /* 0x000000fce8005986 */ /* 0x0003e8000c10193c */
[----:B------:R4:W-:Y:S04]  /*db1b0*/  @P3 STG.E desc[UR60][R244.64], R251 ;  /* 0x000000fbf4003986 */ /* 0x0009e8000c10193c */
[----:B-1----:R-:W3:Y:S04]  /*db1c0*/  LDL.LU R252, [R1+0x640] ;  /* 0x0006400001fc7983 */ /* 0x002ee80000300800 */
[----:B----4-:R-:W4:Y:S01]  /*db1d0*/  LDL.LU R251, [R1+0xa40] ;  /* 0x000a400001fb7983 */ /* 0x010f220000300800 */
[----:B------:R-:W-:-:S02]  /*db1e0*/  ISETP.GE.AND P5, PT, R16, R235, PT ;  /* 0x000000eb1000720c */ /* 0x000fc40003fa6270 */
[----:B------:R-:W1:Y:S01]  /*db1f0*/  LDC R235, c[0x0][0x228] ;  /* 0x00008a00ffeb7b82 */ /* 0x000e620000000800 */
[----:B------:R-:W-:Y:S01]  /*db200*/  IMAD.WIDE R232, R0, 0x4, R2 ;  /* 0x0000000400e87825 */ /* 0x000fe200078e0202 */
[----:B------:R-:W-:-:S03]  /*db210*/  ISETP.LT.AND P3, PT, R17, R241, !P2 ;  /* 0x000000f11100720c */ /* 0x000fc60005761270 */
[C---:B------:R-:W-:Y:S01]  /*db220*/  IMAD.WIDE R244, R0.reuse, 0x4, R4 ;  /* 0x0000000400f47825 */ /* 0x040fe200078e0204 */
[----:B------:R-:W-:Y:S02]  /*db230*/  ISETP.LT.AND P2, PT, R15, R247, !P2 ;  /* 0x000000f70f00720c */ /* 0x000fe40005741270 */
[----:B------:R-:W-:Y:S01]  /*db240*/  IADD3 R14, R0, R237, RZ ;  /* 0x000000ed000e7210 */ /* 0x000fe20007ffe0ff */
[----:B------:R-:W-:Y:S01]  /*db250*/  VIADD R16, R10, 0x12a ;  /* 0x0000012a0a107836 */ /* 0x000fe20000000000 */
[----:B------:R-:W1:Y:S08]  /*db260*/  LDC R241, c[0x0][0x228] ;  /* 0x00008a00fff17b82 */ /* 0x000e700000000800 */
[----:B------:R-:W1:Y:S08]  /*db270*/  LDC R247, c[0x0][0x228] ;  /* 0x00008a00fff77b82 */ /* 0x000e700000000800 */
[----:B------:R-:W1:Y:S01]  /*db280*/  LDC R237, c[0x0][0x248] ;  /* 0x00009200ffed7b82 */ /* 0x000e620000000800 */
[----:B--2---:R2:W-:Y:S01]  /*db290*/  @P6 STG.E desc[UR60][R232.64], R199 ;  /* 0x000000c7e8006986 */ /* 0x0045e2000c10193c */
[----:B------:R-:W-:-:S03]  /*db2a0*/  ISETP.LT.AND P6, PT, R11, R198, !P5 ;  /* 0x000000c60b00720c */ /* 0x000fc60006fc1270 */
[----:B------:R1:W-:Y:S01]  /*db2b0*/  @P4 STG.E desc[UR60][R244.64], R249 ;  /* 0x000000f9f4004986 */ /* 0x0003e2000c10193c */
[----:B------:R-:W-:Y:S02]  /*db2c0*/  ISETP.LT.AND P4, PT, R13, R197, !P5 ;  /* 0x000000c50d00720c */ /* 0x000fe40006f81270 */
[----:B------:R-:W4:Y:S08]  /*db2d0*/  LDC R197, c[0x0][0x228] ;  /* 0x00008a00ffc57b82 */ /* 0x000f300000000800 */
[----:B--2---:R-:W2:Y:S01]  /*db2e0*/  LDC.64 R198, c[0x0][0x228] ;  /* 0x00008a00ffc67b82 */ /* 0x004ea20000000a00 */
[----:B------:R-:W-:-:S04]  /*db2f0*/  IMAD.WIDE R232, R0, 0x4, R6 ;  /* 0x0000000400e87825 */ /* 0x000fc800078e0206 */
[----:B-1----:R-:W-:Y:S01]  /*db300*/  IMAD.WIDE R244, R0, 0x4, R8 ;  /* 0x0000000400f47825 */ /* 0x002fe200078e0208 */
[----:B------:R-:W2:Y:S04]  /*db310*/  LDL.LU R249, [R1+0x250] ;  /* 0x0002500001f97983 */ /* 0x000ea80000300800 */
[----:B---3--:R1:W-:Y:S04]  /*db320*/  @P3 STG.E desc[UR60][R232.64], R248 ;  /* 0x000000f8e8003986 */ /* 0x0083e8000c10193c */
[----:B------:R3:W-:Y:S01]  /*db330*/  @P2 STG.E desc[UR60][R244.64], R250 ;  /* 0x000000faf4002986 */ /* 0x0007e2000c10193c */
[----:B------:R-:W-:-:S03]  /*db340*/  ISETP.GE.AND P3, PT, R16, R243, PT ;  /* 0x000000f31000720c */ /* 0x000fc60003f66270 */
[----:B------:R-:W2:Y:S01]  /*db350*/  LDL.LU R243, [R1+0x650] ;  /* 0x0006500001f37983 */ /* 0x000ea20000300800 */
[----:B-1----:R-:W-:-:S04]  /*db360*/  IMAD.WIDE R232, R14, 0x4, R2 ;  /* 0x000000040ee87825 */ /* 0x002fc800078e0202 */
[----:B---3--:R-:W-:Y:S01]  /*db370*/  IMAD.WIDE R244, R14, 0x4, R4 ;  /* 0x000000040ef47825 */ /* 0x008fe200078e0204 */
[----:B------:R-:W3:Y:S01]  /*db380*/  LDL.LU R250, [R1+0x1244] ;  /* 0x0012440001fa7983 */ /* 0x000ee20000300800 */
[----:B------:R-:W1:Y:S03]  /*db390*/  LDC R248, c[0x0][0x228] ;  /* 0x00008a00fff87b82 */ /* 0x000e660000000800 */
[----:B----4-:R4:W-:Y:S04]  /*db3a0*/  @P6 STG.E desc[UR60][R232.64], R251 ;  /* 0x000000fbe8006986 */ /* 0x0109e8000c10193c */
[----:B------:R1:W-:Y:S01]  /*db3b0*/  @P4 STG.E desc[UR60][R244.64], R252 ;  /* 0x000000fcf4004986 */ /* 0x0003e2000c10193c */
[----:B------:R-:W-:-:S03]  /*db3c0*/  ISETP.LT.AND P4, PT, R13, R235, !P3 ;  /* 0x000000eb0d00720c */ /* 0x000fc60005f81270 */
[----:B----4-:R-:W4:Y:S04]  /*db3d0*/  LDL.LU R251, [R1+0x1a44] ;  /* 0x001a440001fb7983 */ /* 0x010f280000300800 */
[----:B-1----:R-:W4:Y:S04]  /*db3e0*/  LDL.LU R252, [R1+0xe54] ;  /* 0x000e540001fc7983 */ /* 0x002f280000300800 */
[----:B------:R-:W3:Y:S01]  /*db3f0*/  LDL.LU R235, [R1+0x1644] ;  /* 0x0016440001eb7983 */ /* 0x000ee20000300800 */
[----:B------:R-:W-:Y:S02]  /*db400*/  ISETP.LT.AND P2, PT, R17, R246, !P5 ;  /* 0x000000f61100720c */ /* 0x000fe40006f41270 */
[----:B------:R-:W-:-:S02]  /*db410*/  ISETP.LT.AND P5, PT, R15, R241, !P5 ;  /* 0x000000f10f00720c */ /* 0x000fc40006fa1270 */
[----:B------:R-:W-:Y:S01]  /*db420*/  ISETP.LT.AND P6, PT, R11, R240, !P3 ;  /* 0x000000f00b00720c */ /* 0x000fe20005fc1270 */
[C---:B------:R-:W-:Y:S01]  /*db430*/  IMAD.WIDE R244, R14.reuse, 0x4, R6 ;  /* 0x000000040ef47825 */ /* 0x040fe200078e0206 */
[----:B------:R-:W-:-:S03]  /*db440*/  IADD3 R0, R14, R239, RZ ;  /* 0x000000ef0e007210 */ /* 0x000fc60007ffe0ff */
[----:B------:R-:W-:-:S04]  /*db450*/  IMAD.WIDE R240, R14, 0x4, R8 ;  /* 0x000000040ef07825 */ /* 0x000fc800078e0208 */
[----:B------:R-:W-:Y:S01]  /*db460*/  VIADD R16, R10, 0x12b ;  /* 0x0000012b0a107836 */ /* 0x000fe20000000000 */
[----:B------:R-:W1:Y:S08]  /*db470*/  LDC R246, c[0x0][0x228] ;  /* 0x00008a00fff67b82 */ /* 0x000e700000000800 */
[----:B------:R-:W1:Y:S01]  /*db480*/  LDC.64 R232, c[0x0][0x228] ;  /* 0x00008a00ffe87b82 */ /* 0x000e620000000a00 */
[----:B--2---:R2:W-:Y:S04]  /*db490*/  @P2 STG.E desc[UR60][R244.64], R243 ;  /* 0x000000f3f4002986 */ /* 0x0045e8000c10193c */
[----:B------:R1:W-:Y:S01]  /*db4a0*/  @P5 STG.E desc[UR60][R240.64], R249 ;  /* 0x000000f9f0005986 */ /* 0x0003e2000c10193c */
[----:B------:R-:W-:-:S02]  /*db4b0*/  ISETP.GE.AND P2, PT, R16, R199, PT ;  /* 0x000000c71000720c */ /* 0x000fc40003f46270 */
[----:B------:R-:W-:Y:S01]  /*db4c0*/  ISETP.LT.AND P5, PT, R17, R248, !P3 ;  /* 0x000000f81100720c */ /* 0x000fe20005fa1270 */
[----:B--2---:R-:W-:-:S04]  /*db4d0*/  IMAD.WIDE R244, R0, 0x4, R2 ;  /* 0x0000000400f47825 */ /* 0x004fc800078e0202 */
[C---:B-1----:R-:W-:Y:S01]  /*db4e0*/  IMAD.WIDE R240, R0.reuse, 0x4, R4 ;  /* 0x0000000400f07825 */ /* 0x042fe200078e0204 */
[----:B------:R-:W2:Y:S04]  /*db4f0*/  LDL.LU R249, [R1+0x644] ;  /* 0x0006440001f97983 */ /* 0x000ea80000300800 */
[----:B------:R-:W2:Y:S01]  /*db500*/  LDL.LU R248, [R1+0x654] ;  /* 0x0006540001f87983 */ /* 0x000ea20000300800 */
[----:B------:R-:W-:Y:S01]  /*db510*/  ISETP.LT.AND P3, PT, R15, R247, !P3 ;  /* 0x000000f70f00720c */ /* 0x000fe20005f61270 */
[----:B------:R-:W1:Y:S08]  /*db520*/  LDC R243, c[0x0][0x228] ;  /* 0x00008a00fff37b82 */ /* 0x000e700000000800 */
[----:B------:R-:W2:Y:S01]  /*db530*/  LDC R247, c[0x0][0x228] ;  /* 0x00008a00fff77b82 */ /* 0x000ea20000000800 */
[----:B------:R-:W-:Y:S01]  /*db540*/  IADD3 R14, R0, R237, RZ ;  /* 0x000000ed000e7210 */ /* 0x000fe20007ffe0ff */
[----:B------:R-:W-:-:S06]  /*db550*/  VIADD R16, R10, 0x12c ;  /* 0x0000012c0a107836 */ /* 0x000fcc0000000000 */
[----:B------:R-:W2:Y:S01]  /*db560*/  LDC R199, c[0x0][0x228] ;  /* 0x00008a00ffc77b82 */ /* 0x000ea20000000800 */
[----:B---3--:R3:W-:Y:S04]  /*db570*/  @P6 STG.E desc[UR60][R244.64], R235 ;  /* 0x000000ebf4006986 */ /* 0x0087e8000c10193c */
[----:B------:R1:W-:Y:S01]  /*db580*/  @P4 STG.E desc[UR60][R240.64], R250 ;  /* 0x000000faf0004986 */ /* 0x0003e2000c10193c */
[----:B------:R-:W-:Y:S02]  /*db590*/  ISETP.LT.AND P4, PT, R13, R197, !P2 ;  /* 0x000000c50d00720c */ /* 0x000fe40005781270 */
[----:B---3--:R-:W3:Y:S01]  /*db5a0*/  LDC R235, c[0x0][0x248] ;  /* 0x00009200ffeb7b82 */ /* 0x008ee20000000800 */
[----:B-1----:R-:W2:Y:S04]  /*db5b0*/  LDL.LU R250, [R1+0x254] ;  /* 0x0002540001fa7983 */ /* 0x002ea80000300800 */
[----:B------:R-:W2:Y:S01]  /*db5c0*/  LDL.LU R197, [R1+0xa44] ;  /* 0x000a440001c57983 */ /* 0x000ea20000300800 */
[----:B------:R-:W-:-:S04]  /*db5d0*/  IMAD.WIDE R244, R0, 0x4, R6 ;  /* 0x0000000400f47825 */ /* 0x000fc800078e0206 */
[----:B------:R-:W-:Y:S01]  /*db5e0*/  IMAD.WIDE R240, R0, 0x4, R8 ;  /* 0x0000000400f07825 */ /* 0x000fe200078e0208 */
[----:B----4-:R1:W-:Y:S04]  /*db5f0*/  @P5 STG.E desc[UR60][R244.64], R251 ;  /* 0x000000fbf4005986 */ /* 0x0103e8000c10193c */
[----:B------:R4:W-:Y:S04]  /*db600*/  @P3 STG.E desc[UR60][R240.64], R252 ;  /* 0x000000fcf0003986 */ /* 0x0009e8000c10193c */
[----:B-1----:R-:W2:Y:S04]  /*db610*/  LDL.LU R251, [R1+0x1648] ;  /* 0x0016480001fb7983 */ /* 0x002ea80000300800 */
[----:B----4-:R-:W4:Y:S01]  /*db620*/  LDL.LU R252, [R1+0x1248] ;  /* 0x0012480001fc7983 */ /* 0x010f220000300800 */
[----:B------:R-:W-:-:S02]  /*db630*/  ISETP.LT.AND P6, PT, R11, R238, !P2 ;  /* 0x000000ee0b00720c */ /* 0x000fc400057c1270 */
[----:B------:R-:W-:Y:S02]  /*db640*/  ISETP.LT.AND P3, PT, R17, R246, !P2 ;  /* 0x000000f61100720c */ /* 0x000fe40005761270 */
[----:B------:R-:W-:Y:S01]  /*db650*/  ISETP.LT.AND P2, PT, R15, R243, !P2 ;  /* 0x000000f30f00720c */ /* 0x000fe20005741270 */
[----:B------:R-:W-:-:S04]  /*db660*/  IMAD.WIDE R244, R14, 0x4, R2 ;  /* 0x000000040ef47825 */ /* 0x000fc800078e0202 */
[----:B------:R-:W-:Y:S01]  /*db670*/  IMAD.WIDE R240, R14, 0x4, R4 ;  /* 0x000000040ef07825 */ /* 0x000fe200078e0204 */
[----:B------:R-:W-:Y:S02]  /*db680*/  ISETP.GE.AND P5, PT, R16, R233, PT ;  /* 0x000000e91000720c */ /* 0x000fe40003fa6270 */
[C---:B---3--:R-:W-:Y:S01]  /*db690*/  IADD3 R0, R14.reuse, R235, RZ ;  /* 0x000000eb0e007210 */ /* 0x048fe20007ffe0ff */
[----:B------:R-:W1:Y:S08]  /*db6a0*/  LDC R233, c[0x0][0x228] ;  /* 0x00008a00ffe97b82 */ /* 0x000e700000000800 */
[----:B------:R-:W3:Y:S08]  /*db6b0*/  LDC.64 R238, c[0x0][0x228] ;  /* 0x00008a00ffee7b82 */ /* 0x000ef00000000a00 */
[----:B------:R-:W3:Y:S08]  /*db6c0*/  LDC R243, c[0x0][0x248] ;  /* 0x00009200fff37b82 */ /* 0x000ef00000000800 */
[----:B------:R-:W3:Y:S01]  /*db6d0*/  LDC R246, c[0x0][0x228] ;  /* 0x00008a00fff67b82 */ /* 0x000ee20000000800 */
[----:B--2---:R2:W-:Y:S04]  /*db6e0*/  @P6 STG.E desc[UR60][R244.64], R197 ;  /* 0x000000c5f4006986 */ /* 0x0045e8000c10193c */
[----:B------:R1:W-:Y:S01]  /*db6f0*/  @P4 STG.E desc[UR60][R240.64], R249 ;  /* 0x000000f9f0004986 */ /* 0x0003e2000c10193c */
[----:B--2---:R-:W-:-:S04]  /*db700*/  IMAD.WIDE R244, R14, 0x4, R6 ;  /* 0x000000040ef47825 */ /* 0x004fc800078e0206 */
[----:B-1----:R-:W-:Y:S01]  /*db710*/  IMAD.WIDE R240, R14, 0x4, R8 ;  /* 0x000000040ef07825 */ /* 0x002fe200078e0208 */
[----:B------:R-:W2:Y:S04]  /*db720*/  LDL.LU R249, [R1+0xe58] ;  /* 0x000e580001f97983 */ /* 0x000ea80000300800 */
[----:B------:R1:W-:Y:S04]  /*db730*/  @P3 STG.E desc[UR60][R244.64], R248 ;  /* 0x000000f8f4003986 */ /* 0x0003e8000c10193c */
[----:B------:R3:W-:Y:S01]  /*db740*/  @P2 STG.E desc[UR60][R240.64], R250 ;  /* 0x000000faf0002986 */ /* 0x0007e2000c10193c */
[----:B------:R-:W-:Y:S01]  /*db750*/  ISETP.LT.AND P2, PT, R17, R247, !P5 ;  /* 0x000000f71100720c */ /* 0x000fe20006f41270 */
[----:B------:R-:W4:Y:S02]  /*db760*/  LDC R197, c[0x0][0x228] ;  /* 0x00008a00ffc57b82 */ /* 0x000f240000000800 */
[----:B-1----:R-:W2:Y:S04]  /*db770*/  LDL.LU R248, [R1+0xa48] ;  /* 0x000a480001f87983 */ /* 0x002ea80000300800 */
[----:B---3--:R-:W3:Y:S04]  /*db780*/  LDL.LU R250, [R1+0x648] ;  /* 0x0006480001fa7983 */ /* 0x008ee80000300800 */
[----:B------:R-:W2:Y:S01]  /*db790*/  LDL.LU R247, [R1+0x1a48] ;  /* 0x001a480001f77983 */ /* 0x000ea20000300800 */
[----:B------:R-:W-:-:S02]  /*db7a0*/  ISETP.LT.AND P6, PT, R11, R236, !P5 ;  /* 0x000000ec0b00720c */ /* 0x000fc40006fc1270 */
[----:B------:R-:W-:Y:S01]  /*db7b0*/  ISETP.LT.AND P4, PT, R13, R199, !P5 ;  /* 0x000000c70d00720c */ /* 0x000fe20006f81270 */
[----:B------:R-:W-:-:S04]  /*db7c0*/  IMAD.WIDE R244, R0, 0x4, R2 ;  /* 0x0000000400f47825 */ /* 0x000fc800078e0202 */
[----:B------:R-:W-:Y:S01]  /*db7d0*/  IMAD.WIDE R240, R0, 0x4, R4 ;  /* 0x0000000400f07825 */ /* 0x000fe200078e0204 */
[----:B------:R-:W1:Y:S03]  /*db7e0*/  LDC.64 R236, c[0x0][0x228] ;  /* 0x00008a00ffec7b82 */ /* 0x000e660000000a00 */
[----:B------:R-:W-:-:S05]  /*db7f0*/  VIADD R16, R10, 0x12d ;  /* 0x0000012d0a107836 */ /* 0x000fca0000000000 */
[----:B------:R-:W3:Y:S01]  /*db800*/  LDC R199, c[0x0][0x228] ;  /* 0x00008a00ffc77b82 */ /* 0x000ee20000000800 */
[----:B------:R4:W-:Y:S04]  /*db810*/  @P6 STG.E desc[UR60][R244.64], R251 ;  /* 0x000000fbf4006986 */ /* 0x0009e8000c10193c */
[----:B----4-:R4:W-:Y:S04]  /*db820*/  @P4 STG.E desc[UR60][R240.64], R252 ;  /* 0x000000fcf0004986 */ /* 0x0109e8000c10193c */
[----:B------:R-:W3:Y:S04]  /*db830*/  LDL.LU R251, [R1+0x658] ;  /* 0x0006580001fb7983 */ /* 0x000ee80000300800 */
[----:B----4-:R-:W4:Y:S01]  /*db840*/  LDL.LU R252, [R1+0x258] ;  /* 0x0002580001fc7983 */ /* 0x010f220000300800 */
[----:B------:R-:W-:-:S02]  /*db850*/  ISETP.LT.AND P5, PT, R15, R233, !P5 ;  /* 0x000000e90f00720c */ /* 0x000fc40006fa1270 */
[----:B------:R-:W-:Y:S01]  /*db860*/  ISETP.GE.AND P3, PT, R16, R239, PT ;  /* 0x000000ef1000720c */ /* 0x000fe20003f66270 */
[C---:B------:R-:W-:Y:S01]  /*db870*/  IMAD.WIDE R244, R0.reuse, 0x4, R6 ;  /* 0x0000000400f47825 */ /* 0x040fe200078e0206 */
[----:B------:R-:W-:-:S03]  /*db880*/  IADD3 R14, R0, R243, RZ ;  /* 0x000000f3000e7210 */ /* 0x000fc60007ffe0ff */
[----:B------:R-:W-:Y:S01]  /*db890*/  IMAD.WIDE R240, R0, 0x4, R8 ;  /* 0x0000000400f07825 */ /* 0x000fe200078e0208 */
[----:B------:R-:W-:Y:S02]  /*db8a0*/  ISETP.LT.AND P6, PT, R11, R234, !P3 ;  /* 0x000000ea0b00720c */ /* 0x000fe40005fc1270 */
[----:B------:R-:W-:Y:S01]  /*db8b0*/  ISETP.LT.AND P4, PT, R13, R197, !P3 ;  /* 0x000000c50d00720c */ /* 0x000fe20005f81270 */
[----:B------:R-:W-:Y:S01]  /*db8c0*/  VIADD R16, R10, 0x12e ;  /* 0x0000012e0a107836 */ /* 0x000fe20000000000 */
[----:B------:R-:W3:Y:S08]  /*db8d0*/  LDC R239, c[0x0][0x228] ;  /* 0x00008a00ffef7b82 */ /* 0x000ef00000000800 */
[----:B------:R-:W3:Y:S08]  /*db8e0*/  LDC R233, c[0x0][0x248] ;  /* 0x00009200ffe97b82 */ /* 0x000ef00000000800 */
[----:B------:R-:W4:Y:S08]  /*db8f0*/  LDC.64 R234, c[0x0][0x228] ;  /* 0x00008a00ffea7b82 */ /* 0x000f300000000a00 */
[----:B------:R-:W4:Y:S01]  /*db900*/  LDC R197, c[0x0][0x228] ;  /* 0x00008a00ffc57b82 */ /* 0x000f220000000800 */
[----:B--2---:R2:W-:Y:S04]  /*db910*/  @P2 STG.E desc[UR60][R244.64], R247 ;  /* 0x000000f7f4002986 */ /* 0x0045e8000c10193c */
[----:B------:R2:W-:Y:S01]  /*db920*/  @P5 STG.E desc[UR60][R240.64], R249 ;  /* 0x000000f9f0005986 */ /* 0x0005e2000c10193c */
[----:B-1----:R-:W-:Y:S01]  /*db930*/  ISETP.GE.AND P2, PT, R16, R237, PT ;  /* 0x000000ed1000720c */ /* 0x002fe20003f46270 */
[----:B--2---:R-:W-:-:S04]  /*db940*/  IMAD.WIDE R244, R14, 0x4, R2 ;  /* 0x000000040ef47825 */ /* 0x004fc800078e0202 */
[----:B------:R-:W-:Y:S01]  /*db950*/  IMAD.WIDE R240, R14, 0x4, R4 ;  /* 0x000000040ef07825 */ /* 0x000fe200078e0204 */
[----:B------:R-:W2:Y:S04]  /*db960*/  LDL.LU R249, [R1+0x124c] ;  /* 0x00124c0001f97983 */ /* 0x000ea80000300800 */
[----:B------:R1:W-:Y:S04]  /*db970*/  @P6 STG.E desc[UR60][R244.64], R248 ;  /* 0x000000f8f4006986 */ /* 0x0003e8000c10193c */
[----:B---3--:R3:W-:Y:S01]  /*db980*/  @P4 STG.E desc[UR60][R240.64], R250 ;  /* 0x000000faf0004986 */ /* 0x0087e2000c10193c */
[----:B------:R-:W-:-:S02]  /*db990*/  ISETP.LT.AND P4, PT, R13, R199, !P2 ;  /* 0x000000c70d00720c */ /* 0x000fc40005781270 */
[----:B------:R-:W-:Y:S01]  /*db9a0*/  ISETP.LT.AND P5, PT, R17, R246, !P3 ;  /* 0x000000f61100720c */ /* 0x000fe20005fa1270 */
[----:B------:R-:W4:Y:S01]  /*db9b0*/  LDC R247, c[0x0][0x228] ;  /* 0x00008a00fff77b82 */ /* 0x000f220000000800 */
[----:B------:R-:W-:Y:S01]  /*db9c0*/  IADD3 R0, R14, R233, RZ ;  /* 0x000000e90e007210 */ /* 0x000fe20007ffe0ff */
[----:B------:R-:W-:-:S06]  /*db9d0*/  VIADD R16, R10, 0x12f ;  /* 0x0000012f0a107836 */ /* 0x000fcc0000000000 */
[----:B------:R-:W4:Y:S01]  /*db9e0*/  LDC R237, c[0x0][0x248] ;  /* 0x00009200ffed7b82 */ /* 0x000f220000000800 */
[----:B-1----:R-:W2:Y:S04]  /*db9f0*/  LDL.LU R248, [R1+0x1a4c] ;  /* 0x001a4c0001f87983 */ /* 0x002ea80000300800 */
[----:B---3--:R-:W3:Y:S04]  /*dba00*/  LDL.LU R250, [R1+0xe5c] ;  /* 0x000e5c0001fa7983 */ /* 0x008ee80000300800 */
[----:B------:R-:W2:Y:S01]  /*dba10*/  LDL.LU R199, [R1+0x164c] ;  /* 0x00164c0001c77983 */ /* 0x000ea20000300800 */
[----:B------:R-:W-:-:S02]  /*dba20*/  ISETP.LT.AND P3, PT, R15, R239, !P3 ;  /* 0x000000ef0f00720c */ /* 0x000fc40005f61270 */
[----:B------:R-:W-:Y:S01]  /*dba30*/  ISETP.LT.AND P6, PT, R11, R242, !P2 ;  /* 0x000000f20b00720c */ /* 0x000fe200057c1270 */
[----:B------:R-:W-:-:S04]  /*dba40*/  IMAD.WIDE R244, R14, 0x4, R6 ;  /* 0x000000040ef47825 */ /* 0x000fc800078e0206 */
[----:B------:R-:W-:Y:S01]  /*dba50*/  IMAD.WIDE R242, R14, 0x4, R8 ;  /* 0x000000040ef27825 */ /* 0x000fe200078e0208 */
[----:B------:R-:W1:Y:S08]  /*dba60*/  LDC R246, c[0x0][0x228] ;  /* 0x00008a00fff67b82 */ /* 0x000e700000000800 */
[----:B------:R-:W2:Y:S08]  /*dba70*/  LDC.64 R240, c[0x0][0x228] ;  /* 0x00008a00fff07b82 */ /* 0x000eb00000000a00 */
[----:B------:R-:W3:Y:S01]  /*dba80*/  LDC R239, c[0x0][0x228] ;  /* 0x00008a00ffef7b82 */ /* 0x000ee20000000800 */
[----:B------:R4:W-:Y:S07]  /*dba90*/  @P5 STG.E desc[UR60][R244.64], R251 ;  /* 0x000000fbf4005986 */ /* 0x0009ee000c10193c */
[----:B------:R-:W3:Y:S01]  /*dbaa0*/  LDC R233, c[0x0][0x228] ;  /* 0x00008a00ffe97b82 */ /* 0x000ee20000000800 */
[----:B----4-:R4:W-:Y:S04]  /*dbab0*/  @P3 STG.E desc[UR60][R242.64], R252 ;  /* 0x000000fcf2003986 */ /* 0x0109e8000c10193c */
[----:B------:R-:W3:Y:S04]  /*dbac0*/  LDL.LU R251, [R1+0xa4c] ;  /* 0x000a4c0001fb7983 */ /* 0x000ee80000300800 */
[----:B----4-:R-:W4:Y:S01]  /*dbad0*/  LDL.LU R252, [R1+0x64c] ;  /* 0x00064c0001fc7983 */ /* 0x010f220000300800 */
[----:B------:R-:W-:Y:S01]  /*dbae0*/  ISETP.LT.AND P3, PT, R17, R247, !P2 ;  /* 0x000000f71100720c */ /* 0x000fe20005761270 */
[----:B------:R-:W-:-:S04]  /*dbaf0*/  IMAD.WIDE R244, R0, 0x4, R2 ;  /* 0x0000000400f47825 */ /* 0x000fc800078e0202 */
[----:B------:R-:W-:Y:S01]  /*dbb00*/  IMAD.WIDE R242, R0, 0x4, R4 ;  /* 0x0000000400f27825 */ /* 0x000fe200078e0204 */
[----:B------:R-:W-:Y:S02]  /*dbb10*/  ISETP.GE.AND P5, PT, R16, R235, PT ;  /* 0x000000eb1000720c */ /* 0x000fe40003fa6270 */
[----:B-1----:R-:W-:Y:S01]  /*dbb20*/  ISETP.LT.AND P2, PT, R15, R246, !P2 ;  /* 0x000000f60f00720c */ /* 0x002fe20005741270 */
[----:B------:R-:W-:Y:S01]  /*dbb30*/  VIADD R16, R10, 0x130 ;  /* 0x000001300a107836 */ /* 0x000fe20000000000 */
[C---:B------:R-:W-:Y:S01]  /*dbb40*/  IADD3 R14, R0.reuse, R237, RZ ;  /* 0x000000ed000e7210 */ /* 0x040fe20007ffe0ff */
[----:B------:R-:W1:Y:S08]  /*dbb50*/  LDC R247, c[0x0][0x228] ;  /* 0x00008a00fff77b82 */ /* 0x000e700000000800 */
[----:B------:R-:W1:Y:S08]  /*dbb60*/  LDC R235, c[0x0][0x248] ;  /* 0x00009200ffeb7b82 */ /* 0x000e700000000800 */
[----:B------:R-:W1:Y:S08]  /*dbb70*/  LDC R246, c[0x0][0x228] ;  /* 0x00008a00fff67b82 */ /* 0x000e700000000800 */
[----:B------:R-:W1:Y:S01]  /*dbb80*/  LDC R237, c[0x0][0x248] ;  /* 0x00009200ffed7b82 */ /* 0x000e620000000800 */
[----:B--2---:R2:W-:Y:S04]  /*dbb90*/  @P6 STG.E desc[UR60][R244.64], R199 ;  /* 0x000000c7f4006986 */ /* 0x0045e8000c10193c */
[----:B------:R1:W-:Y:S01]  /*dbba0*/  @P4 STG.E desc[UR60][R242.64], R249 ;  /* 0x000000f9f2004986 */ /* 0x0003e2000c10193c */
[----:B--2---:R-:W-:-:S03]  /*dbbb0*/  IMAD.WIDE R244, R0, 0x4, R6 ;  /* 0x0000000400f47825 */ /* 0x004fc600078e0206 */
[----:B-1----:R-:W2:Y:S01]  /*dbbc0*/  LDL.LU R249, [R1+0x25c] ;  /* 0x00025c0001f97983 */ /* 0x002ea20000300800 */
[----:B------:R-:W-:-:S03]  /*dbbd0*/  IMAD.WIDE R242, R0, 0x4, R8 ;  /* 0x0000000400f27825 */ /* 0x000fc600078e0208 */
[----:B------:R1:W-:Y:S01]  /*dbbe0*/  @P3 STG.E desc[UR60][R244.64], R248 ;  /* 0x000000f8f4003986 */ /* 0x0003e2000c10193c */
[----:B------:R-:W-:-:S03]  /*dbbf0*/  ISETP.GE.AND P3, PT, R16, R241, PT ;  /* 0x000000f11000720c */ /* 0x000fc60003f66270 */
[----:B---3--:R3:W-:Y:S04]  /*dbc00*/  @P2 STG.E desc[UR60][R242.64], R250 ;  /* 0x000000faf2002986 */ /* 0x0087e8000c10193c */
[----:B-1----:R-:W2:Y:S04]  /*dbc10*/  LDL.LU R248, [R1+0x1a50] ;  /* 0x001a500001f87983 */ /* 0x002ea80000300800 */
[----:B------:R-:W2:Y:S04]  /*dbc20*/  LDL.LU R241, [R1+0x65c] ;  /* 0x00065c0001f17983 */ /* 0x000ea80000300800 */
[----:B---3--:R-:W3:Y:S01]  /*dbc30*/  LDL.LU R250, [R1+0x1650] ;  /* 0x0016500001fa7983 */ /* 0x008ee20000300800 */
[----:B------:R-:W-:-:S02]  /*dbc40*/  ISETP.LT.AND P6, PT, R11, R198, !P5 ;  /* 0x000000c60b00720c */ /* 0x000fc40006fc1270 */
[----:B------:R-:W-:Y:S01]  /*dbc50*/  ISETP.LT.AND P4, PT, R13, R197, !P5 ;  /* 0x000000c50d00720c */ /* 0x000fe20006f81270 */
[----:B------:R-:W-:-:S04]  /*dbc60*/  IMAD.WIDE R244, R14, 0x4, R2 ;  /* 0x000000040ef47825 */ /* 0x000fc800078e0202 */
[----:B------:R-:W-:Y:S01]  /*dbc70*/  IMAD.WIDE R242, R14, 0x4, R4 ;  /* 0x000000040ef27825 */ /* 0x000fe200078e0204 */
[----:B------:R-:W1:Y:S08]  /*dbc80*/  LDC.64 R198, c[0x0][0x228] ;  /* 0x00008a00ffc67b82 */ /* 0x000e700000000a00 */
[----:B------:R-:W3:Y:S01]  /*dbc90*/  LDC R197, c[0x0][0x228] ;  /* 0x00008a00ffc57b82 */ /* 0x000ee20000000800 */
[----:B------:R4:W-:Y:S04]  /*dbca0*/  @P6 STG.E desc[UR60][R244.64], R251 ;  /* 0x000000fbf4006986 */ /* 0x0009e8000c10193c */
[----:B----4-:R4:W-:Y:S04]  /*dbcb0*/  @P4 STG.E desc[UR60][R242.64], R252 ;  /* 0x000000fcf2004986 */ /* 0x0109e8000c10193c */
[----:B------:R-:W3:Y:S04]  /*dbcc0*/  LDL.LU R251, [R1+0x1e70] ;  /* 0x001e700001fb7983 */ /* 0x000ee80000300800 */
[----:B----4-:R-:W4:Y:S01]  /*dbcd0*/  LDL.LU R252, [R1+0x1250] ;  /* 0x0012500001fc7983 */ /* 0x010f220000300800 */
[----:B------:R-:W-:-:S02]  /*dbce0*/  ISETP.LT.AND P2, PT, R17, R239, !P5 ;  /* 0x000000ef1100720c */ /* 0x000fc40006f41270 */
[----:B------:R-:W-:Y:S02]  /*dbcf0*/  ISETP.LT.AND P5, PT, R15, R247, !P5 ;  /* 0x000000f70f00720c */ /* 0x000fe40006fa1270 */
[----:B------:R-:W-:Y:S02]  /*dbd00*/  ISETP.LT.AND P6, PT, R11, R232, !P3 ;  /* 0x000000e80b00720c */ /* 0x000fe40005fc1270 */
[----:B------:R-:W-:Y:S01]  /*dbd10*/  ISETP.LT.AND P4, PT, R13, R233, !P3 ;  /* 0x000000e90d00720c */ /* 0x000fe20005f81270 */
[C---:B------:R-:W-:Y:S01]  /*dbd20*/  IMAD.WIDE R232, R14.reuse, 0x4, R6 ;  /* 0x000000040ee87825 */ /* 0x040fe200078e0206 */
[----:B------:R-:W-:-:S03]  /*dbd30*/  IADD3 R0, R14, R235, RZ ;  /* 0x000000eb0e007210 */ /* 0x000fc60007ffe0ff */
[----:B------:R-:W-:-:S04]  /*dbd40*/  IMAD.WIDE R244, R14, 0x4, R8 ;  /* 0x000000040ef47825 */ /* 0x000fc800078e0208 */
[----:B------:R-:W-:Y:S01]  /*dbd50*/  VIADD R16, R10, 0x131 ;  /* 0x000001310a107836 */ /* 0x000fe20000000000 */
[----:B------:R-:W3:Y:S08]  /*dbd60*/  LDC R239, c[0x0][0x228] ;  /* 0x00008a00ffef7b82 */ /* 0x000ef00000000800 */
[----:B------:R-:W4:Y:S08]  /*dbd70*/  LDC.64 R242, c[0x0][0x228] ;  /* 0x00008a00fff27b82 */ /* 0x000f300000000a00 */
[----:B------:R-:W4:Y:S01]  /*dbd80*/  LDC R247, c[0x0][0x228] ;  /* 0x00008a00fff77b82 */ /* 0x000f220000000800 */
[----:B--2---:R2:W-:Y:S04]  /*dbd90*/  @P2 STG.E desc[UR60][R232.64], R241 ;  /* 0x000000f1e8002986 */ /* 0x0045e8000c10193c */
[----:B------:R2:W-:Y:S01]  /*dbda0*/  @P5 STG.E desc[UR60][R244.64], R249 ;  /* 0x000000f9f4005986 */ /* 0x0005e2000c10193c */
[----:B-1----:R-:W-:-:S02]  /*dbdb0*/  ISETP.GE.AND P2, PT, R16, R199, PT ;  /* 0x000000c71000720c */ /* 0x002fc40003f46270 */
[----:B------:R-:W1:Y:S01]  /*dbdc0*/  LDC R235, c[0x0][0x248] ;  /* 0x00009200ffeb7b82 */ /* 0x000e620000000800 */
[----:B--2---:R-:W-:-:S04]  /*dbdd0*/  IMAD.WIDE R232, R0, 0x4, R2 ;  /* 0x0000000400e87825 */ /* 0x004fc800078e0202 */
[----:B------:R-:W-:Y:S01]  /*dbde0*/  IMAD.WIDE R244, R0, 0x4, R4 ;  /* 0x0000000400f47825 */ /* 0x000fe200078e0204 */
[----:B------:R-:W2:Y:S04]  /*dbdf0*/  LDL.LU R249, [R1+0x660] ;  /* 0x0006600001f97983 */ /* 0x000ea80000300800 */
[----:B------:R4:W-:Y:S04]  /*dbe00*/  @P6 STG.E desc[UR60][R232.64], R248 ;  /* 0x000000f8e8006986 */ /* 0x0009e8000c10193c */
[----:B---3--:R3:W-:Y:S01]  /*dbe10*/  @P4 STG.E desc[UR60][R244.64], R250 ;  /* 0x000000faf4004986 */ /* 0x0087e2000c10193c */
[----:B------:R-:W-:-:S02]  /*dbe20*/  ISETP.LT.AND P4, PT, R13, R197, !P2 ;  /* 0x000000c50d00720c */ /* 0x000fc40005781270 */
[----:B------:R-:W-:Y:S01]  /*dbe30*/  ISETP.LT.AND P5, PT, R17, R246, !P3 ;  /* 0x000000f61100720c */ /* 0x000fe20005fa1270 */
[----:B------:R-:W1:Y:S01]  /*dbe40*/  LDC R241, c[0x0][0x228] ;  /* 0x00008a00fff17b82 */ /* 0x000e620000000800 */
[----:B------:R-:W-:-:S07]  /*dbe50*/  VIADD R16, R10, 0x132 ;  /* 0x000001320a107836 */ /* 0x000fce0000000000 */
[----:B------:R-:W2:Y:S01]  /*dbe60*/  LDC R199, c[0x0][0x228] ;  /* 0x00008a00ffc77b82 */ /* 0x000ea20000000800 */
[----:B----4-:R-:W4:Y:S04]  /*dbe70*/  LDL.LU R248, [R1+0xa50] ;  /* 0x000a500001f87983 */ /* 0x010f280000300800 */
[----:B---3--:R-:W3:Y:S04]  /*dbe80*/  LDL.LU R250, [R1+0x260] ;  /* 0x0002600001fa7983 */ /* 0x008ee80000300800 */
[----:B------:R-:W2:Y:S01]  /*dbe90*/  LDL.LU R197, [R1+0xe60] ;  /* 0x000e600001c57983 */ /* 0x000ea20000300800 */
[----:B------:R-:W-:-:S02]  /*dbea0*/  ISETP.LT.AND P3, PT, R15, R239, !P3 ;  /* 0x000000ef0f00720c */ /* 0x000fc40005f61270 */
[----:B------:R-:W-:Y:S01]  /*dbeb0*/  ISETP.LT.AND P6, PT, R11, R238, !P2 ;  /* 0x000000ee0b00720c */ /* 0x000fe200057c1270 */
[----:B------:R-:W-:-:S04]  /*dbec0*/  IMAD.WIDE R238, R0, 0x4, R6 ;  /* 0x0000000400ee7825 */ /* 0x000fc800078e0206 */
[C---:B------:R-:W-:Y:S01]  /*dbed0*/  IMAD.WIDE R244, R0.reuse, 0x4, R8 ;  /* 0x0000000400f47825 */ /* 0x040fe200078e0208 */
[----:B------:R-:W3:Y:S01]  /*dbee0*/  LDC R246, c[0x0][0x228] ;  /* 0x00008a00fff67b82 */ /* 0x000ee20000000800 */
[----:B------:R-:W-:-:S07]  /*dbef0*/  IADD3 R14, R0, R237, RZ ;  /* 0x000000ed000e7210 */ /* 0x000fce0007ffe0ff */
[----:B------:R-:W3:Y:S01]  /*dbf00*/  LDC.64 R232, c[0x0][0x228] ;  /* 0x00008a00ffe87b82 */ /* 0x000ee20000000a00 */
[----:B------:R1:W-:Y:S04]  /*dbf10*/  @P5 STG.E desc[UR60][R238.64], R251 ;  /* 0x000000fbee005986 */ /* 0x0003e8000c10193c */
[----:B------:R1:W-:Y:S04]  /*dbf20*/  @P3 STG.E desc[UR60][R244.64], R252 ;  /* 0x000000fcf4003986 */ /* 0x0003e8000c10193c */
[----:B-1----:R-:W3:Y:S04]  /*dbf30*/  LDL.LU R251, [R1+0x1a54] ;  /* 0x001a540001fb7983 */ /* 0x002ee80000300800 */
[----:B------:R-:W3:Y:S01]  /*dbf40*/  LDL.LU R252, [R1+0x1654] ;  /* 0x0016540001fc7983 */ /* 0x000ee20000300800 */
[----:B------:R-:W-:-:S02]  /*dbf50*/  ISETP.GE.AND P5, PT, R16, R243, PT ;  /* 0x000000f31000720c */ /* 0x000fc40003fa6270 */
[----:B------:R-:W1:Y:S01]  /*dbf60*/  LDC R243, c[0x0][0x228] ;  /* 0x00008a00fff37b82 */ /* 0x000e620000000800 */
[----:B------:R-:W-:Y:S01]  /*dbf70*/  ISETP.LT.AND P3, PT, R17, R247, !P2 ;  /* 0x000000f71100720c */ /* 0x000fe20005761270 */
[----:B------:R-:W-:Y:S01]  /*dbf80*/  IMAD.WIDE R238, R14, 0x4, R2 ;  /* 0x000000040eee7825 */ /* 0x000fe200078e0202 */
[----:B------:R-:W-:-:S03]  /*dbf90*/  ISETP.LT.AND P2, PT, R15, R241, !P2 ;  /* 0x000000f10f00720c */ /* 0x000fc60005741270 */
[C---:B------:R-:W-:Y:S01]  /*dbfa0*/  IMAD.WIDE R244, R14.reuse, 0x4, R4 ;  /* 0x000000040ef47825 */ /* 0x040fe200078e0204 */
[----:B------:R-:W-:Y:S01]  /*dbfb0*/  IADD3 R0, R14, R235, RZ ;  /* 0x000000eb0e007210 */ /* 0x000fe20007ffe0ff */
[----:B------:R-:W1:Y:S02]  /*dbfc0*/  LDC R241, c[0x0][0x248] ;  /* 0x00009200fff17b82 */ /* 0x000e640000000800 */
[----:B------:R-:W-:-:S06]  /*dbfd0*/  VIADD R16, R10, 0x133 ;  /* 0x000001330a107836 */ /* 0x000fcc0000000000 */
[----:B------:R-:W1:Y:S01]  /*dbfe0*/  LDC R247, c[0x0][0x228] ;  /* 0x00008a00fff77b82 */ /* 0x000e620000000800 */
[----:B--2---:R2:W-:Y:S04]  /*dbff0*/  @P6 STG.E desc[UR60][R238.64], R197 ;  /* 0x000000c5ee006986 */ /* 0x0045e8000c10193c */
[----:B------:R1:W-:Y:S01]  /*dc000*/  @P4 STG.E desc[UR60][R244.64], R249 ;  /* 0x000000f9f4004986 */ /* 0x0003e2000c10193c */
[----:B------:R-:W-:Y:S02]  /*dc010*/  ISETP.LT.AND P6, PT, R11, R236, !P5 ;  /* 0x000000ec0b00720c */ /* 0x000fe40006fc1270 */
[----:B------:R-:W-:Y:S01]  /*dc020*/  ISETP.LT.AND P4, PT, R13, R199, !P5 ;  /* 0x000000c70d00720c */ /* 0x000fe20006f81270 */
[----:B------:R-:W3:Y:S08]  /*dc030*/  LDC.64 R236, c[0x0][0x228] ;  /* 0x00008a00ffec7b82 */ /* 0x000ef00000000a00 */
[----:B------:R-:W3:Y:S08]  /*dc040*/  LDC R199, c[0x0][0x228] ;  /* 0x00008a00ffc77b82 */ /* 0x000ef00000000800 */
[----:B--2---:R-:W2:Y:S01]  /*dc050*/  LDC R197, c[0x0][0x228] ;  /* 0x00008a00ffc57b82 */ /* 0x004ea20000000800 */
[----:B------:R-:W-:-:S04]  /*dc060*/  IMAD.WIDE R238, R14, 0x4, R8 ;  /* 0x000000040eee7825 */ /* 0x000fc800078e0208 */
[----:B-1----:R-:W-:Y:S01]  /*dc070*/  IMAD.WIDE R244, R14, 0x4, R6 ;  /* 0x000000040ef47825 */ /* 0x002fe200078e0206 */
[----:B------:R-:W2:Y:S04]  /*dc080*/  LDL.LU R249, [R1+0x1254] ;  /* 0x0012540001f97983 */ /* 0x000ea80000300800 */
[----:B----4-:R1:W-:Y:S04]  /*dc090*/  @P3 STG.E desc[UR60][R244.64], R248 ;  /* 0x000000f8f4003986 */ /* 0x0103e8000c10193c */
[----:B---3--:R3:W-:Y:S01]  /*dc0a0*/  @P2 STG.E desc[UR60][R238.64], R250 ;  /* 0x000000faee002986 */ /* 0x0087e2000c10193c */
[----:B------:R-:W-:-:S02]  /*dc0b0*/  ISETP.LT.AND P2, PT, R17, R246, !P5 ;  /* 0x000000f61100720c */ /* 0x000fc40006f41270 */
[----:B------:R-:W-:Y:S01]  /*dc0c0*/  ISETP.LT.AND P5, PT, R15, R243, !P5 ;  /* 0x000000f30f00720c */ /* 0x000fe20006fa1270 */
[----:B------:R-:W4:Y:S01]  /*dc0d0*/  LDC R246, c[0x0][0x228] ;  /* 0x00008a00fff67b82 */ /* 0x000f220000000800 */
[----:B-1----:R-:W4:Y:S04]  /*dc0e0*/  LDL.LU R248, [R1+0xe64] ;  /* 0x000e640001f87983 */ /* 0x002f280000300800 */
[----:B---3--:R-:W3:Y:S04]  /*dc0f0*/  LDL.LU R250, [R1+0x664] ;  /* 0x0006640001fa7983 */ /* 0x008ee80000300800 */
[----:B------:R-:W4:Y:S01]  /*dc100*/  LDL.LU R243, [R1+0x1e74] ;  /* 0x001e740001f37983 */ /* 0x000f220000300800 */
[----:B------:R-:W-:-:S04]  /*dc110*/  IMAD.WIDE R244, R0, 0x4, R2 ;  /* 0x0000000400f47825 */ /* 0x000fc800078e0202 */
[----:B------:R-:W-:Y:S01]  /*dc120*/  IMAD.WIDE R238, R0, 0x4, R4 ;  /* 0x0000000400ee7825 */ /* 0x000fe200078e0204 */
[----:B------:R1:W-:Y:S04]  /*dc130*/  @P6 STG.E desc[UR60][R244.64], R251 ;  /* 0x000000fbf4006986 */ /* 0x0003e8000c10193c */
[----:B------:R1:W-:Y:S04]  /*dc140*/  @P4 STG.E desc[UR60][R238.64], R252 ;  /* 0x000000fcee004986 */ /* 0x0003e8000c10193c */
[----:B-1----:R-:W3:Y:S04]  /*dc150*/  LDL.LU R251, [R1+0xa54] ;  /* 0x000a540001fb7983 */ /* 0x002ee80000300800 */
[----:B------:R-:W3:Y:S01]  /*dc160*/  LDL.LU R252, [R1+0x264] ;  /* 0x0002640001fc7983 */ /* 0x000ee20000300800 */
[----:B------:R-:W-:Y:S01]  /*dc170*/  ISETP.GE.AND P3, PT, R16, R233, PT ;  /* 0x000000e91000720c */ /* 0x000fe20003f66270 */
[C---:B------:R-:W-:Y:S01]  /*dc180*/  IMAD.WIDE R244, R0.reuse, 0x4, R6 ;  /* 0x0000000400f47825 */ /* 0x040fe200078e0206 */
[----:B------:R-:W-:-:S03]  /*dc190*/  IADD3 R14, R0, R241, RZ ;  /* 0x000000f1000e7210 */ /* 0x000fc60007ffe0ff */
[----:B------:R-:W-:Y:S01]  /*dc1a0*/  IMAD.WIDE R238, R0, 0x4, R8 ;  /* 0x0000000400ee7825 */ /* 0x000fe200078e0208 */
[----:B------:R-:W-:Y:S02]  /*dc1b0*/  ISETP.LT.AND P6, PT, R11, R234, !P3 ;  /* 0x000000ea0b00720c */ /* 0x000fe40005fc1270 */
[----:B--2---:R-:W-:Y:S01]  /*dc1c0*/  ISETP.LT.AND P4, PT, R13, R197, !P3 ;  /* 0x000000c50d00720c */ /* 0x004fe20005f81270 */
[----:B------:R-:W-:Y:S01]  /*dc1d0*/  VIADD R16, R10, 0x134 ;  /* 0x000001340a107836 */ /* 0x000fe20000000000 */
[----:B------:R-:W1:Y:S08]  /*dc1e0*/  LDC R233, c[0x0][0x248] ;  /* 0x00009200ffe97b82 */ /* 0x000e700000000800 */
[----:B------:R-:W2:Y:S08]  /*dc1f0*/  LDC.64 R234, c[0x0][0x228] ;  /* 0x00008a00ffea7b82 */ /* 0x000eb00000000a00 */
[----:B------:R-:W2:Y:S01]  /*dc200*/  LDC R197, c[0x0][0x228] ;  /* 0x00008a00ffc57b82 */ /* 0x000ea20000000800 */
[----:B----4-:R4:W-:Y:S04]  /*dc210*/  @P2 STG.E desc[UR60][R244.64], R243 ;  /* 0x000000f3f4002986 */ /* 0x0109e8000c10193c */
[----:B------:R1:W-:Y:S01]  /*dc220*/  @P5 STG.E desc[UR60][R238.64], R249 ;  /* 0x000000f9ee005986 */ /* 0x0003e2000c10193c */
[----:B------:R-:W-:-:S02]  /*dc230*/  ISETP.GE.AND P2, PT, R16, R237, PT ;  /* 0x000000ed1000720c */ /* 0x000fc40003f46270 */
[----:B------:R-:W-:Y:S01]  /*dc240*/  ISETP.LT.AND P5, PT, R17, R247, !P3 ;  /* 0x000000f71100720c */ /* 0x000fe20005fa1270 */
[----:B----4-:R-:W-:-:S04]  /*dc250*/  IMAD.WIDE R244, R14, 0x4, R2 ;  /* 0x000000040ef47825 */ /* 0x010fc800078e0202 */
[----:B-1----:R-:W-:Y:S01]  /*dc260*/  IMAD.WIDE R238, R14, 0x4, R4 ;  /* 0x000000040eee7825 */ /* 0x002fe200078e0204 */
[----:B------:R-:W4:Y:S04]  /*dc270*/  LDL.LU R249, [R1+0x1658] ;  /* 0x0016580001f97983 */ /* 0x000f280000300800 */
[----:B------:R1:W-:Y:S04]  /*dc280*/  @P6 STG.E desc[UR60][R244.64], R248 ;  /* 0x000000f8f4006986 */ /* 0x0003e8000c10193c */
[----:B---3--:R3:W-:Y:S01]  /*dc290*/  @P4 STG.E desc[UR60][R238.64], R250 ;  /* 0x000000faee004986 */ /* 0x0087e2000c10193c */
[----:B------:R-:W-:-:S02]  /*dc2a0*/  ISETP.LT.AND P4, PT, R13, R199, !P2 ;  /* 0x000000c70d00720c */ /* 0x000fc40005781270 */
[----:B------:R-:W-:Y:S01]  /*dc2b0*/  ISETP.LT.AND P3, PT, R15, R246, !P3 ;  /* 0x000000f60f00720c */ /* 0x000fe20005f61270 */
[----:B------:R-:W2:Y:S08]  /*dc2c0*/  LDC R243, c[0x0][0x228] ;  /* 0x00008a00fff37b82 */ /* 0x000eb00000000800 */
[----:B------:R-:W2:Y:S08]  /*dc2d0*/  LDC R247, c[0x0][0x228] ;  /* 0x00008a00fff77b82 */ /* 0x000eb00000000800 */
[----:B------:R-:W2:Y:S01]  /*dc2e0*/  LDC R237, c[0x0][0x248] ;  /* 0x00009200ffed7b82 */ /* 0x000ea20000000800 */
[----:B-1----:R-:W4:Y:S04]  /*dc2f0*/  LDL.LU R248, [R1+0x1e78] ;  /* 0x001e780001f87983 */ /* 0x002f280000300800 */
[----:B---3--:R-:W3:Y:S04]  /*dc300*/  LDL.LU R250, [R1+0x1258] ;  /* 0x0012580001fa7983 */ /* 0x008ee80000300800 */
[----:B------:R-:W4:Y:S01]  /*dc310*/  LDL.LU R199, [R1+0x1a58] ;  /* 0x001a580001c77983 */ /* 0x000f220000300800 */
[----:B------:R-:W-:Y:S01]  /*dc320*/  ISETP.LT.AND P6, PT, R11, R240, !P2 ;  /* 0x000000f00b00720c */ /* 0x000fe200057c1270 */
[----:B------:R-:W-:-:S04]  /*dc330*/  IMAD.WIDE R244, R14, 0x4, R6 ;  /* 0x000000040ef47825 */ /* 0x000fc800078e0206 */
[C---:B------:R-:W-:Y:S01]  /*dc340*/  IMAD.WIDE R240, R14.reuse, 0x4, R8 ;  /* 0x000000040ef07825 */ /* 0x040fe200078e0208 */
[----:B------:R-:W1:Y:S01]  /*dc350*/  LDC.64 R238, c[0x0][0x228] ;  /* 0x00008a00ffee7b82 */ /* 0x000e620000000a00 */
[----:B------:R-:W-:Y:S02]  /*dc360*/  IADD3 R0, R14, R233, RZ ;  /* 0x000000e90e007210 */ /* 0x000fe40007ffe0ff */
[----:B------:R-:W-:Y:S01]  /*dc370*/  VIADD R16, R10, 0x135 ;  /* 0x000001350a107836 */ /* 0x000fe20000000000 */
[----:B------:R2:W-:Y:S04]  /*dc380*/  @P5 STG.E desc[UR60][R244.64], R251 ;  /* 0x000000fbf4005986 */ /* 0x0005e8000c10193c */
[----:B------:R2:W-:Y:S01]  /*dc390*/  @P3 STG.E desc[UR60][R240.64], R252 ;  /* 0x000000fcf0003986 */ /* 0x0005e2000c10193c */
[----:B------:R-:W1:Y:S08]  /*dc3a0*/  LDC R233, c[0x0][0x228] ;  /* 0x00008a00ffe97b82 */ /* 0x000e700000000800 */
[----:B------:R-:W1:Y:S01]  /*dc3b0*/  LDC R246, c[0x0][0x228] ;  /* 0x00008a00fff67b82 */ /* 0x000e620000000800 */
[----:B--2---:R-:W2:Y:S04]  /*dc3c0*/  LDL.LU R251, [R1+0xe68] ;  /* 0x000e680001fb7983 */ /* 0x004ea80000300800 */
[----:B------:R-:W2:Y:S01]  /*dc3d0*/  LDL.LU R252, [R1+0x668] ;  /* 0x0006680001fc7983 */ /* 0x000ea20000300800 */
[----:B------:R-:W-:Y:S01]  /*dc3e0*/  IMAD.WIDE R244, R0, 0x4, R2 ;  /* 0x0000000400f47825 */ /* 0x000fe200078e0202 */
[----:B------:R-:W-:-:S03]  /*dc3f0*/  ISETP.LT.AND P3, PT, R17, R243, !P2 ;  /* 0x000000f31100720c */ /* 0x000fc60005761270 */
[----:B------:R-:W-:Y:S01]  /*dc400*/  IMAD.WIDE R240, R0, 0x4, R4 ;  /* 0x0000000400f07825 */ /* 0x000fe200078e0204 */
[----:B------:R-:W-:Y:S02]  /*dc410*/  ISETP.LT.AND P2, PT, R15, R247, !P2 ;  /* 0x000000f70f00720c */ /* 0x000fe40005741270 */
[----:B------:R-:W-:Y:S02]  /*dc420*/  ISETP.GE.AND P5, PT, R16, R235, PT ;  /* 0x000000eb1000720c */ /* 0x000fe40003fa6270 */
[----:B------:R-:W-:Y:S01]  /*dc430*/  IADD3 R14, R0, R237, RZ ;  /* 0x000000ed000e7210 */ /* 0x000fe20007ffe0ff */
[----:B------:R-:W-:Y:S01]  /*dc440*/  VIADD R16, R10, 0x136 ;  /* 0x000001360a107836 */ /* 0x000fe20000000000 */
[----:B------:R-:W2:Y:S08]  /*dc450*/  LDC R243, c[0x0][0x228] ;  /* 0x00008a00fff37b82 */ /* 0x000eb00000000800 */
[----:B------:R-:W2:Y:S08]  /*dc460*/  LDC R235, c[0x0][0x248] ;  /* 0x00009200ffeb7b82 */ /* 0x000eb00000000800 */
[----:B------:R-:W2:Y:S08]  /*dc470*/  LDC R247, c[0x0][0x228] ;  /* 0x00008a00fff77b82 */ /* 0x000eb00000000800 */
[----:B------:R-:W2:Y:S01]  /*dc480*/  LDC R237, c[0x0][0x248] ;  /* 0x00009200ffed7b82 */ /* 0x000ea20000000800 */
[----:B----4-:R4:W-:Y:S01]  /*dc490*/  @P6 STG.E desc[UR60][R244.64], R199 ;  /* 0x000000c7f4006986 */ /* 0x0109e2000c10193c */
[----:B------:R-:W-:-:S03]  /*dc4a0*/  ISETP.LT.AND P6, PT, R11, R198, !P5 ;  /* 0x000000c60b00720c */ /* 0x000fc60006fc1270 */
[----:B------:R1:W-:Y:S01]  /*dc4b0*/  @P4 STG.E desc[UR60][R240.64], R249 ;  /* 0x000000f9f0004986 */ /* 0x0003e2000c10193c */
[----:B------:R-:W-:Y:S02]  /*dc4c0*/  ISETP.LT.AND P4, PT, R13, R197, !P5 ;  /* 0x000000c50d00720c */ /* 0x000fe40006f81270 */
[----:B------:R-:W2:Y:S08]  /*dc4d0*/  LDC R197, c[0x0][0x228] ;  /* 0x00008a00ffc57b82 */ /* 0x000eb00000000800 */
[----:B----4-:R-:W4:Y:S01]  /*dc4e0*/  LDC.64 R198, c[0x0][0x228] ;  /* 0x00008a00ffc67b82 */ /* 0x010f220000000a00 */
[----:B------:R-:W-:-:S04]  /*dc4f0*/  IMAD.WIDE R244, R0, 0x4, R6 ;  /* 0x0000000400f47825 */ /* 0x000fc800078e0206 */
[----:B-1----:R-:W-:Y:S01]  /*dc500*/  IMAD.WIDE R240, R0, 0x4, R8 ;  /* 0x0000000400f07825 */ /* 0x002fe200078e0208 */
[----:B------:R-:W4:Y:S04]  /*dc510*/  LDL.LU R249, [R1+0x268] ;  /* 0x0002680001f97983 */ /* 0x000f280000300800 */
[----:B------:R1:W-:Y:S04]  /*dc520*/  @P3 STG.E desc[UR60][R244.64], R248 ;  /* 0x000000f8f4003986 */ /* 0x0003e8000c10193c */
[----:B---3--:R3:W-:Y:S01]  /*dc530*/  @P2 STG.E desc[UR60][R240.64], R250 ;  /* 0x000000faf0002986 */ /* 0x0087e2000c10193c */
[----:B------:R-:W-:-:S03]  /*dc540*/  ISETP.GE.AND P3, PT, R16, R239, PT ;  /* 0x000000ef1000720c */ /* 0x000fc60003f66270 */
[----:B------:R-:W4:Y:S01]  /*dc550*/  LDL.LU R239, [R1+0xa58] ;  /* 0x000a580001ef7983 */ /* 0x000f220000300800 */
[----:B-1----:R-:W-:-:S04]  /*dc560*/  IMAD.WIDE R244, R14, 0x4, R2 ;  /* 0x000000040ef47825 */ /* 0x002fc800078e0202 */
[----:B---3--:R-:W-:Y:S01]  /*dc570*/  IMAD.WIDE R240, R14, 0x4, R4 ;  /* 0x000000040ef07825 */ /* 0x008fe200078e0204 */
[----:B------:R-:W3:Y:S04]  /*dc580*/  LDL.LU R250, [R1+0x165c] ;  /* 0x00165c0001fa7983 */ /* 0x000ee80000300800 */
[----:B--2---:R1:W-:Y:S04]  /*dc590*/  @P6 STG.E desc[UR60][R244.64], R251 ;  /* 0x000000fbf4006986 */ /* 0x0043e8000c10193c */
[----:B------:R2:W-:Y:S01]  /*dc5a0*/  @P4 STG.E desc[UR60][R240.64], R252 ;  /* 0x000000fcf0004986 */ /* 0x0005e2000c10193c */
[----:B------:R-:W-:Y:S01]  /*dc5b0*/  ISETP.LT.AND P4, PT, R13, R233, !P3 ;  /* 0x000000e90d00720c */ /* 0x000fe20005f81270 */
[----:B------:R-:W4:Y:S02]  /*dc5c0*/  LDC R248, c[0x0][0x228] ;  /* 0x00008a00fff87b82 */ /* 0x000f240000000800 */
[----:B-1----:R-:W3:Y:S04]  /*dc5d0*/  LDL.LU R251, [R1+0x1e7c] ;  /* 0x001e7c0001fb7983 */ /* 0x002ee80000300800 */
[----:B--2---:R-:W2:Y:S04]  /*dc5e0*/  LDL.LU R252, [R1+0x125c] ;  /* 0x00125c0001fc7983 */ /* 0x004ea80000300800 */
[----:B------:R-:W3:Y:S01]  /*dc5f0*/  LDL.LU R233, [R1+0x1a5c] ;  /* 0x001a5c0001e97983 */ /* 0x000ee20000300800 */
[----:B------:R-:W-:-:S02]  /*dc600*/  ISETP.LT.AND P2, PT, R17, R246, !P5 ;  /* 0x000000f61100720c */ /* 0x000fc40006f41270 */
[----:B------:R-:W-:Y:S02]  /*dc610*/  ISETP.LT.AND P5, PT, R15, R243, !P5 ;  /* 0x000000f30f00720c */ /* 0x000fe40006fa1270 */
[----:B------:R-:W-:Y:S01]  /*dc620*/  ISETP.LT.AND P6, PT, R11, R242, !P3 ;  /* 0x000000f20b00720c */ /* 0x000fe20005fc1270 */
[C---:B------:R-:W-:Y:S01]  /*dc630*/  IMAD.WIDE R244, R14.reuse, 0x4, R6 ;  /* 0x000000040ef47825 */ /* 0x040fe200078e0206 */
[----:B------:R-:W-:-:S03]  /*dc640*/  IADD3 R0, R14, R235, RZ ;  /* 0x000000eb0e007210 */ /* 0x000fc60007ffe0ff */
[----:B------:R-:W-:-:S04]  /*dc650*/  IMAD.WIDE R242, R14, 0x4, R8 ;  /* 0x000000040ef27825 */ /* 0x000fc800078e0208 */
[----:B------:R-:W-:Y:S01]  /*dc660*/  VIADD R16, R10, 0x137 ;  /* 0x000001370a107836 */ /* 0x000fe20000000000 */
[----:B------:R-:W1:Y:S08]  /*dc670*/  LDC R246, c[0x0][0x228] ;  /* 0x00008a00fff67b82 */ /* 0x000e700000000800 */
[----:B------:R-:W1:Y:S01]  /*dc680*/  LDC.64 R240, c[0x0][0x228] ;  /* 0x00008a00fff07b82 */ /* 0x000e620000000a00 */
[----:B----4-:R4:W-:Y:S04]  /*dc690*/  @P2 STG.E desc[UR60][R244.64], R239 ;  /* 0x000000eff4002986 */ /* 0x0109e8000c10193c */
[----:B------:R1:W-:Y:S01]  /*dc6a0*/  @P5 STG.E desc[UR60][R242.64], R249 ;  /* 0x000000f9f2005986 */ /* 0x0003e2000c10193c */
[----:B------:R-:W-:-:S02]  /*dc6b0*/  ISETP.GE.AND P2, PT, R16, R199, PT ;  /* 0x000000c71000720c */ /* 0x000fc40003f46270 */
[----:B------:R-:W-:Y:S02]  /*dc6c0*/  ISETP.LT.AND P5, PT, R17, R248, !P3 ;  /* 0x000000f81100720c */ /* 0x000fe40005fa1270 */
[----:B------:R-:W-:Y:S01]  /*dc6d0*/  ISETP.LT.AND P3, PT, R15, R247, !P3 ;  /* 0x000000f70f00720c */ /* 0x000fe20005f61270 */
[----:B------:R-:W2:Y:S08]  /*dc6e0*/  LDC R199, c[0x0][0x228] ;  /* 0x00008a00ffc77b82 */ /* 0x000eb00000000800 */
[----:B----4-:R-:W4:Y:S08]  /*dc6f0*/  LDC R239, c[0x0][0x228] ;  /* 0x00008a00ffef7b82 */ /* 0x010f300000000800 */
[----:B------:R-:W4:Y:S08]  /*dc700*/  LDC R248, c[0x0][0x228] ;  /* 0x00008a00fff87b82 */ /* 0x000f300000000800 */
[----:B------:R-:W4:Y:S01]  /*dc710*/  LDC R235, c[0x0][0x248] ;  /* 0x00009200ffeb7b82 */ /* 0x000f220000000800 */
[----:B------:R-:W-:-:S04]  /*dc720*/  IMAD.WIDE R244, R0, 0x4, R2 ;  /* 0x0000000400f47825 */ /* 0x000fc800078e0202 */
[----:B-1----:R-:W-:Y:S01]  /*dc730*/  IMAD.WIDE R242, R0, 0x4, R4 ;  /* 0x0000000400f27825 */ /* 0x002fe200078e0204 */
[----:B------:R-:W4:Y:S04]  /*dc740*/  LDL.LU R249, [R1+0x66c] ;  /* 0x00066c0001f97983 */ /* 0x000f280000300800 */
[----:B------:R-:W4:Y:S04]  /*dc750*/  LDL.LU R247, [R1+0xa5c] ;  /* 0x000a5c0001f77983 */ /* 0x000f280000300800 */
[----:B---3--:R-:W-:Y:S04]  /*dc760*/  @P6 STG.E desc[UR60][R244.64], R233 ;  /* 0x000000e9f4006986 */ /* 0x008fe8000c10193c */
[----:B------:R1:W-:Y:S01]  /*dc770*/  @P4 STG.E desc[UR60][R242.64], R250 ;  /* 0x000000faf2004986 */ /* 0x0003e2000c10193c */
[----:B------:R-:W-:-:S03]  /*dc780*/  ISETP.LT.AND P4, PT, R13, R197, !P2 ;  /* 0x000000c50d00720c */ /* 0x000fc60005781270 */
[----:B-1----:R-:W3:Y:S04]  /*dc790*/  LDL.LU R250, [R1+0x26c] ;  /* 0x00026c0001fa7983 */ /* 0x002ee80000300800 */
[----:B------:R-:W3:Y:S01]  /*dc7a0*/  LDL.LU R197, [R1+0xe6c] ;  /* 0x000e6c0001c57983 */ /* 0x000ee20000300800 */
[----:B------:R-:W-:-:S05]  /*dc7b0*/  IMAD.WIDE R244, R0, 0x4, R6 ;  /* 0x0000000400f47825 */ /* 0x000fca00078e0206 */
[----:B------:R1:W-:Y:S04]  /*dc7c0*/  @P5 STG.E desc[UR60][R244.64], R251 ;  /* 0x000000fbf4005986 */ /* 0x0003e8000c10193c */
[----:B-1----:R-:W3:Y:S01]  /*dc7d0*/  LDL.LU R251, [R1+0x1a60] ;  /* 0x001a600001fb7983 */ /* 0x002ee20000300800 */
[----:B------:R-:W-:-:S05]  /*dc7e0*/  IMAD.WIDE R242, R0, 0x4, R8 ;  /* 0x0000000400f27825 */ /* 0x000fca00078e0208 */
[----:B--2---:R1:W-:Y:S04]  /*dc7f0*/  @P3 STG.E desc[UR60][R242.64], R252 ;  /* 0x000000fcf2003986 */ /* 0x0043e8000c10193c */
[----:B-1----:R-:W2:Y:S01]  /*dc800*/  LDL.LU R252, [R1+0x1660] ;  /* 0x0016600001fc7983 */ /* 0x002ea20000300800 */
[----:B------:R-:W-:Y:S02]  /*dc810*/  ISETP.LT.AND P3, PT, R17, R246, !P2 ;  /* 0x000000f61100720c */ /* 0x000fe40005761270 */
[----:B------:R-:W-:Y:S01]  /*dc820*/  ISETP.LT.AND P6, PT, R11, R232, !P2 ;  /* 0x000000e80b00720c */ /* 0x000fe200057c1270 */
[----:B------:R-:W1:Y:S01]  /*dc830*/  LDC R246, c[0x0][0x228] ;  /* 0x00008a00fff67b82 */ /* 0x000e620000000800 */
[----:B------:R-:W-:Y:S01]  /*dc840*/  IADD3 R14, R0, R237, RZ ;  /* 0x000000ed000e7210 */ /* 0x000fe20007ffe0ff */
[----:B------:R-:W-:Y:S01]  /*dc850*/  VIADD R16, R10, 0x138 ;  /* 0x000001380a107836 */ /* 0x000fe20000000000 */
[----:B----4-:R-:W-:-:S05]  /*dc860*/  ISETP.LT.AND P2, PT, R15, R239, !P2 ;  /* 0x000000ef0f00720c */ /* 0x010fca0005741270 */
[----:B------:R-:W4:Y:S01]  /*dc870*/  LDC.64 R232, c[0x0][0x228] ;  /* 0x00008a00ffe87b82 */ /* 0x000f220000000a00 */
[C---:B------:R-:W-:Y:S01]  /*dc880*/  IADD3 R0, R14.reuse, R235, RZ ;  /* 0x000000eb0e007210 */ /* 0x040fe20007ffe0ff */
[----:B------:R-:W-:Y:S01]  /*dc890*/  IMAD.WIDE R244, R14, 0x4, R2 ;  /* 0x000000040ef47825 */ /* 0x000fe200078e0202 */
[----:B------:R-:W-:-:S03]  /*dc8a0*/  ISETP.GE.AND P5, PT, R16, R241, PT ;  /* 0x000000f11000720c */ /* 0x000fc60003fa6270 */
[C---:B------:R-:W-:Y:S02]  /*dc8b0*/  IMAD.WIDE R242, R14.reuse, 0x4, R4 ;  /* 0x000000040ef27825 */ /* 0x040fe400078e0204 */
[----:B------:R-:W4:Y:S01]  /*dc8c0*/  LDC R239, c[0x0][0x248] ;  /* 0x00009200ffef7b82 */ /* 0x000f220000000800 */
[----:B---3--:R3:W-:Y:S01]  /*dc8d0*/  @P6 STG.E desc[UR60][R244.64], R197 ;  /* 0x000000c5f4006986 */ /* 0x0087e2000c10193c */
[----:B------:R-:W-:Y:S01]  /*dc8e0*/  ISETP.LT.AND P6, PT, R11, R236, !P5 ;  /* 0x000000ec0b00720c */ /* 0x000fe20006fc1270 */
[----:B------:R-:W-:Y:S02]  /*dc8f0*/  IMAD.WIDE R236, R14, 0x4, R6 ;  /* 0x000000040eec7825 */ /* 0x000fe400078e0206 */
[----:B------:R1:W-:Y:S01]  /*dc900*/  @P4 STG.E desc[UR60][R242.64], R249 ;  /* 0x000000f9f2004986 */ /* 0x0003e2000c10193c */
[----:B------:R-:W-:Y:S01]  /*dc910*/  ISETP.LT.AND P4, PT, R13, R199, !P5 ;  /* 0x000000c70d00720c */ /* 0x000fe20006f81270 */
[----:B------:R-:W-:Y:S01]  /*dc920*/  VIADD R16, R10, 0x139 ;  /* 0x000001390a107836 */ /* 0x000fe20000000000 */
[----:B------:R-:W4:Y:S01]  /*dc930*/  LDC R199, c[0x0][0x228] ;  /* 0x00008a00ffc77b82 */ /* 0x000f220000000800 */
[----:B------:R2:W-:Y:S07]  /*dc940*/  @P3 STG.E desc[UR60][R236.64], R247 ;  /* 0x000000f7ec003986 */ /* 0x0005ee000c10193c */
[----:B---3--:R-:W3:Y:S08]  /*dc950*/  LDC R197, c[0x0][0x228] ;  /* 0x00008a00ffc57b82 */ /* 0x008ef00000000800 */
[----:B-1----:R-:W1:Y:S08]  /*dc960*/  LDC.64 R242, c[0x0][0x228] ;  /* 0x00008a00fff27b82 */ /* 0x002e700000000a00 */
[----:B------:R-:W1:Y:S01]  /*dc970*/  LDC R241, c[0x0][0x228] ;  /* 0x00008a00fff17b82 */ /* 0x000e620000000800 */
[----:B------:R-:W-:Y:S01]  /*dc980*/  IMAD.WIDE R244, R14, 0x4, R8 ;  /* 0x000000040ef47825 */ /* 0x000fe200078e0208 */
[----:B------:R-:W3:Y:S04]  /*dc990*/  LDL.LU R249, [R1+0x1260] ;  /* 0x0012600001f97983 */ /* 0x000ee80000300800 */
[----:B------:R4:W-:Y:S01]  /*dc9a0*/  @P2 STG.E desc[UR60][R244.64], R250 ;  /* 0x000000faf4002986 */ /* 0x0009e2000c10193c */
[----:B------:R-:W-:-:S02]  /*dc9b0*/  ISETP.LT.AND P2, PT, R17, R248, !P5 ;  /* 0x000000f81100720c */ /* 0x000fc40006f41270 */
[----:B------:R-:W-:Y:S01]  /*dc9c0*/  ISETP.LT.AND P5, PT, R15, R246, !P5 ;  /* 0x000000f60f00720c */ /* 0x000fe20006fa1270 */
[----:B--2---:R-:W2:Y:S01]  /*dc9d0*/  LDC R247, c[0x0][0x228] ;  /* 0x00008a00fff77b82 */ /* 0x004ea20000000800 */
[----:B----4-:R-:W4:Y:S04]  /*dc9e0*/  LDL.LU R250, [R1+0x670] ;  /* 0x0006700001fa7983 */ /* 0x010f280000300800 */
[----:B------:R-:W2:Y:S04]  /*dc9f0*/  LDL.LU R248, [R1+0xe70] ;  /* 0x000e700001f87983 */ /* 0x000ea80000300800 */
[----:B------:R-:W4:Y:S01]  /*dca00*/  LDL.LU R246, [R1+0x1e80] ;  /* 0x001e800001f67983 */ /* 0x000f220000300800 */
[----:B------:R-:W-:-:S05]  /*dca10*/  IMAD.WIDE R236, R0, 0x4, R2 ;  /* 0x0000000400ec7825 */ /* 0x000fca00078e0202 */
[----:B------:R1:W-:Y:S04]  /*dca20*/  @P6 STG.E desc[UR60][R236.64], R251 ;  /* 0x000000fbec006986 */ /* 0x0003e8000c10193c */
[----:B-1----:R-:W2:Y:S01]  /*dca30*/  LDL.LU R251, [R1+0xa60] ;  /* 0x000a600001fb7983 */ /* 0x002ea20000300800 */
[----:B------:R-:W-:-:S05]  /*dca40*/  IMAD.WIDE R244, R0, 0x4, R4 ;  /* 0x0000000400f47825 */ /* 0x000fca00078e0204 */
[----:B------:R1:W-:Y:S04]  /*dca50*/  @P4 STG.E desc[UR60][R244.64], R252 ;  /* 0x000000fcf4004986 */ /* 0x0003e8000c10193c */
[----:B-1----:R-:W2:Y:S01]  /*dca60*/  LDL.LU R252, [R1+0x270] ;  /* 0x0002700001fc7983 */ /* 0x002ea20000300800 */
[----:B------:R-:W-:Y:S01]  /*dca70*/  ISETP.GE.AND P3, PT, R16, R233, PT ;  /* 0x000000e91000720c */ /* 0x000fe20003f66270 */
[C---:B------:R-:W-:Y:S01]  /*dca80*/  IMAD.WIDE R236, R0.reuse, 0x4, R6 ;  /* 0x0000000400ec7825 */ /* 0x040fe200078e0206 */
[----:B------:R-:W-:-:S03]  /*dca90*/  IADD3 R14, R0, R239, RZ ;  /* 0x000000ef000e7210 */ /* 0x000fc60007ffe0ff */
[----:B------:R-:W-:Y:S01]  /*dcaa0*/  IMAD.WIDE R244, R0, 0x4, R8 ;  /* 0x0000000400f47825 */ /* 0x000fe200078e0208 */
[----:B------:R-:W-:Y:S02]  /*dcab0*/  ISETP.LT.AND P6, PT, R11, R234, !P3 ;  /* 0x000000ea0b00720c */ /* 0x000fe40005fc1270 */
[----:B---3--:R-:W-:Y:S01]  /*dcac0*/  ISETP.LT.AND P4, PT, R13, R197, !P3 ;  /* 0x000000c50d00720c */ /* 0x008fe20005f81270 */
[----:B------:R-:W-:Y:S01]  /*dcad0*/  VIADD R16, R10, 0x13a ;  /* 0x0000013a0a107836 */ /* 0x000fe20000000000 */
[----:B------:R-:W1:Y:S08]  /*dcae0*/  LDC R233, c[0x0][0x248] ;  /* 0x00009200ffe97b82 */ /* 0x000e700000000800 */
[----:B------:R-:W3:Y:S08]  /*dcaf0*/  LDC.64 R234, c[0x0][0x228] ;  /* 0x00008a00ffea7b82 */ /* 0x000ef00000000a00 */
[----:B------:R-:W3:Y:S01]  /*dcb00*/  LDC R197, c[0x0][0x228] ;  /* 0x00008a00ffc57b82 */ /* 0x000ee20000000800 */
[----:B----4-:R4:W-:Y:S04]  /*dcb10*/  @P2 STG.E desc[UR60][R236.64], R246 ;  /* 0x000000f6ec002986 */ /* 0x0109e8000c10193c */
[----:B------:R1:W-:Y:S01]  /*dcb20*/  @P5 STG.E desc[UR60][R244.64], R249 ;  /* 0x000000f9f4005986 */ /* 0x0003e2000c10193c */
[----:B------:R-:W-:Y:S01]  /*dcb30*/  ISETP.GE.AND P2, PT, R16, R243, PT ;  /* 0x000000f31000720c */ /* 0x000fe20003f46270 */
[----:B----4-:R-:W-:-:S04]  /*dcb40*/  IMAD.WIDE R236, R14, 0x4, R2 ;  /* 0x000000040eec7825 */ /* 0x010fc800078e0202 */
[----:B-1----:R-:W-:Y:S01]  /*dcb50*/  IMAD.WIDE R244, R14, 0x4, R4 ;  /* 0x000000040ef47825 */ /* 0x002fe200078e0204 */
[----:B------:R-:W4:Y:S04]  /*dcb60*/  LDL.LU R249, [R1+0x1664] ;  /* 0x0016640001f97983 */ /* 0x000f280000300800 */
[----:B--2---:R1:W-:Y:S04]  /*dcb70*/  @P6 STG.E desc[UR60][R236.64], R248 ;  /* 0x000000f8ec006986 */ /* 0x0043e8000c10193c */
[----:B------:R2:W-:Y:S01]  /*dcb80*/  @P4 STG.E desc[UR60][R244.64], R250 ;  /* 0x000000faf4004986 */ /* 0x0005e2000c10193c */
[----:B------:R-:W-:-:S02]  /*dcb90*/  ISETP.LT.AND P4, PT, R13, R199, !P2 ;  /* 0x000000c70d00720c */ /* 0x000fc40005781270 */
[----:B------:R-:W-:Y:S01]  /*dcba0*/  ISETP.LT.AND P5, PT, R17, R247, !P3 ;  /* 0x000000f71100720c */ /* 0x000fe20005fa1270 */
[----:B------:R-:W3:Y:S08]  /*dcbb0*/  LDC R246, c[0x0][0x228] ;  /* 0x00008a00fff67b82 */ /* 0x000ef00000000800 */
[----:B------:R-:W3:Y:S01]  /*dcbc0*/  LDC R243, c[0x0][0x228] ;  /* 0x00008a00fff37b82 */ /* 0x000ee20000000800 */
[----:B------:R-:W-:Y:S01]  /*dcbd0*/  IADD3 R0, R14, R233, RZ ;  /* 0x000000e90e007210 */ /* 0x000fe20007ffe0ff */
[----:B------:R-:W-:-:S06]  /*dcbe0*/  VIADD R16, R10, 0x13b ;  /* 0x0000013b0a107836 */ /* 0x000fcc0000000000 */
[----:B-1----:R-:W1:Y:S01]  /*dcbf0*/  LDC.64 R236, c[0x0][0x228] ;  /* 0x00008a00ffec7b82 */ /* 0x002e620000000a00 */
[----:B------:R-:W4:Y:S04]  /*dcc00*/  LDL.LU R248, [R1+0x1e84] ;  /* 0x001e840001f87983 */ /* 0x000f280000300800 */
[----:B--2---:R-:W2:Y:S04]  /*dcc10*/  LDL.LU R250, [R1+0x1264] ;  /* 0x0012640001fa7983 */ /* 0x004ea80000300800 */
[----:B------:R-:W4:Y:S01]  /*dcc20*/  LDL.LU R199, [R1+0x1a64] ;  /* 0x001a640001c77983 */ /* 0x000f220000300800 */
[----:B------:R-:W-:Y:S01]  /*dcc30*/  IMAD.WIDE R244, R14, 0x4, R6 ;  /* 0x000000040ef47825 */ /* 0x000fe200078e0206 */
[----:B------:R-:W-:-:S02]  /*dcc40*/  ISETP.LT.AND P3, PT, R15, R241, !P3 ;  /* 0x000000f10f00720c */ /* 0x000fc40005f61270 */
[----:B------:R-:W-:Y:S01]  /*dcc50*/  ISETP.LT.AND P6, PT, R11, R238, !P2 ;  /* 0x000000ee0b00720c */ /* 0x000fe200057c1270 */
[----:B------:R-:W1:Y:S08]  /*dcc60*/  LDC R247, c[0x0][0x228] ;  /* 0x00008a00fff77b82 */ /* 0x000e700000000800 */
[----:B------:R-:W1:Y:S01]  /*dcc70*/  LDC R233, c[0x0][0x228] ;  /* 0x00008a00ffe97b82 */ /* 0x000e620000000800 */
[----:B------:R3:W-:Y:S07]  /*dcc80*/  @P5 STG.E desc[UR60][R244.64], R251 ;  /* 0x000000fbf4005986 */ /* 0x0007ee000c10193c */
[----:B------:R-:W1:Y:S01]  /*dcc90*/  LDC R241, c[0x0][0x248] ;  /* 0x00009200fff17b82 */ /* 0x000e620000000800 */
[----:B---3--:R-:W3:Y:S01]  /*dcca0*/  LDL.LU R251, [R1+0xe74] ;  /* 0x000e740001fb7983 */ /* 0x008ee20000300800 */
[----:B------:R-:W-:-:S05]  /*dccb0*/  IMAD.WIDE R238, R14, 0x4, R8 ;  /* 0x000000040eee7825 */ /* 0x000fca00078e0208 */
[----:B------:R1:W-:Y:S04]  /*dccc0*/  @P3 STG.E desc[UR60][R238.64], R252 ;  /* 0x000000fcee003986 */ /* 0x0003e8000c10193c */
[----:B-1----:R-:W3:Y:S01]  /*dccd0*/  LDL.LU R252, [R1+0x674] ;  /* 0x0006740001fc7983 */ /* 0x002ee20000300800 */
[----:B------:R-:W-:Y:S02]  /*dcce0*/  ISETP.LT.AND P3, PT, R17, R246, !P2 ;  /* 0x000000f61100720c */ /* 0x000fe40005761270 */
[----:B------:R-:W1:Y:S01]  /*dccf0*/  LDC R246, c[0x0][0x228] ;  /* 0x00008a00fff67b82 */ /* 0x000e620000000800 */
[----:B------:R-:W-:Y:S01]  /*dcd00*/  ISETP.LT.AND P2, PT, R15, R243, !P2 ;  /* 0x000000f30f00720c */ /* 0x000fe20005741270 */
[----:B------:R-:W-:-:S04]  /*dcd10*/  IMAD.WIDE R244, R0, 0x4, R2 ;  /* 0x0000000400f47825 */ /* 0x000fc800078e0202 */
[----:B------:R-:W-:Y:S01]  /*dcd20*/  IMAD.WIDE R238, R0, 0x4, R4 ;  /* 0x0000000400ee7825 */ /* 0x000fe200078e0204 */
[----:B------:R-:W-:Y:S02]  /*dcd30*/  ISETP.GE.AND P5, PT, R16, R235, PT ;  /* 0x000000eb1000720c */ /* 0x000fe40003fa6270 */
[----:B------:R-:W-:Y:S01]  /*dcd40*/  IADD3 R14, R0, R241, RZ ;  /* 0x000000f1000e7210 */ /* 0x000fe20007ffe0ff */
[----:B------:R-:W1:Y:S08]  /*dcd50*/  LDC R235, c[0x0][0x248] ;  /* 0x00009200ffeb7b82 */ /* 0x000e700000000800 */
[----:B------:R-:W3:Y:S01]  /*dcd60*/  LDC R243, c[0x0][0x228] ;  /* 0x00008a00fff37b82 */ /* 0x000ee20000000800 */
[----:B----4-:R4:W-:Y:S04]  /*dcd70*/  @P6 STG.E desc[UR60][R244.64], R199 ;  /* 0x000000c7f4006986 */ /* 0x0109e8000c10193c */
[----:B------:R1:W-:Y:S01]  /*dcd80*/  @P4 STG.E desc[UR60][R238.64], R249 ;  /* 0x000000f9ee004986 */ /* 0x0003e2000c10193c */
[----:B------:R-:W-:-:S02]  /*dcd90*/  ISETP.LT.AND P6, PT, R11, R198, !P5 ;  /* 0x000000c60b00720c */ /* 0x000fc40006fc1270 */
[----:B------:R-:W-:Y:S01]  /*dcda0*/  ISETP.LT.AND P4, PT, R13, R197, !P5 ;  /* 0x000000c50d00720c */ /* 0x000fe20006f81270 */
[----:B------:R-:W-:Y:S01]  /*dcdb0*/  VIADD R16, R10, 0x13c ;  /* 0x0000013c0a107836 */ /* 0x000fe20000000000 */
[----:B------:R-:W3:Y:S08]  /*dcdc0*/  LDC R197, c[0x0][0x228] ;  /* 0x00008a00ffc57b82 */ /* 0x000ef00000000800 */
[----:B----4-:R-:W4:Y:S01]  /*dcdd0*/  LDC.64 R198, c[0x0][0x228] ;  /* 0x00008a00ffc67b82 */ /* 0x010f220000000a00 */
[----:B------:R-:W-:-:S04]  /*dcde0*/  IMAD.WIDE R244, R0, 0x4, R6 ;  /* 0x0000000400f47825 */ /* 0x000fc800078e0206 */
[----:B-1----:R-:W-:Y:S01]  /*dcdf0*/  IMAD.WIDE R238, R0, 0x4, R8 ;  /* 0x0000000400ee7825 */ /* 0x002fe200078e0208 */
[----:B------:R-:W4:Y:S04]  /*dce00*/  LDL.LU R249, [R1+0x274] ;  /* 0x0002740001f97983 */ /* 0x000f280000300800 */
[----:B------:R1:W-:Y:S04]  /*dce10*/  @P3 STG.E desc[UR60][R244.64], R248 ;  /* 0x000000f8f4003986 */ /* 0x0003e8000c10193c */
[----:B--2---:R2:W-:Y:S01]  /*dce20*/  @P2 STG.E desc[UR60][R238.64], R250 ;  /* 0x000000faee002986 */ /* 0x0045e2000c10193c */
[----:B------:R-:W-:-:S02]  /*dce30*/  ISETP.LT.AND P2, PT, R17, R247, !P5 ;  /* 0x000000f71100720c */ /* 0x000fc40006f41270 */
[----:B------:R-:W-:Y:S01]  /*dce40*/  ISETP.LT.AND P5, PT, R15, R246, !P5 ;  /* 0x000000f60f00720c */ /* 0x000fe20006fa1270 */
[----:B-1----:R-:W4:Y:S04]  /*dce50*/  LDL.LU R248, [R1+0x1a68] ;  /* 0x001a680001f87983 */ /* 0x002f280000300800 */
[----:B--2---:R-:W2:Y:S04]  /*dce60*/  LDL.LU R250, [R1+0x1668] ;  /* 0x0016680001fa7983 */ /* 0x004ea80000300800 */
[----:B------:R-:W4:Y:S01]  /*dce70*/  LDL.LU R246, [R1+0xa64] ;  /* 0x000a640001f67983 */ /* 0x000f220000300800 */
[----:B------:R-:W-:-:S04]  /*dce80*/  IMAD.WIDE R244, R14, 0x4, R2 ;  /* 0x000000040ef47825 */ /* 0x000fc800078e0202 */
[----:B------:R-:W-:Y:S01]  /*dce90*/  IMAD.WIDE R238, R14, 0x4, R4 ;  /* 0x000000040eee7825 */ /* 0x000fe200078e0204 */
[----:B------:R-:W-:Y:S02]  /*dcea0*/  ISETP.GE.AND P3, PT, R16, R237, PT ;  /* 0x000000ed1000720c */ /* 0x000fe40003f66270 */
[----:B------:R-:W-:Y:S01]  /*dceb0*/  IADD3 R0, R14, R235, RZ ;  /* 0x000000eb0e007210 */ /* 0x000fe20007ffe0ff */
[----:B------:R-:W1:Y:S01]  /*dcec0*/  LDC R247, c[0x0][0x228] ;  /* 0x00008a00fff77b82 */ /* 0x000e620000000800 */
[----:B---3--:R3:W-:Y:S01]  /*dced0*/  @P6 STG.E desc[UR60][R244.64], R251 ;  /* 0x000000fbf4006986 */ /* 0x0087e2000c10193c */
[----:B------:R-:W-:-:S06]  /*dcee0*/  VIADD R16, R10, 0x13d ;  /* 0x0000013d0a107836 */ /* 0x000fcc0000000000 */
[----:B------:R-:W1:Y:S08]  /*dcef0*/  LDC R237, c[0x0][0x248] ;  /* 0x00009200ffed7b82 */ /* 0x000e700000000800 */
[----:B------:R-:W1:Y:S01]  /*dcf00*/  LDC R235, c[0x0][0x248] ;  /* 0x00009200ffeb7b82 */ /* 0x000e620000000800 */
[----:B---3--:R-:W3:Y:S04]  /*dcf10*/  LDL.LU R251, [R1+0x1e88] ;  /* 0x001e880001fb7983 */ /* 0x008ee80000300800 */
[----:B------:R1:W-:Y:S04]  /*dcf20*/  @P4 STG.E desc[UR60][R238.64], R252 ;  /* 0x000000fcee004986 */ /* 0x0003e8000c10193c */
[----:B-1----:R-:W3:Y:S01]  /*dcf30*/  LDL.LU R252, [R1+0x1268] ;  /* 0x0012680001fc7983 */ /* 0x002ee20000300800 */
[----:B------:R-:W1:Y:S01]  /*dcf40*/  LDC.64 R238, c[0x0][0x228] ;  /* 0x00008a00ffee7b82 */ /* 0x000e620000000a00 */
[----:B------:R-:W-:Y:S01]  /*dcf50*/  ISETP.LT.AND P6, PT, R11, R240, !P3 ;  /* 0x000000f00b00720c */ /* 0x000fe20005fc1270 */
[----:B------:R-:W-:Y:S01]  /*dcf60*/  IMAD.WIDE R244, R14, 0x4, R6 ;  /* 0x000000040ef47825 */ /* 0x000fe200078e0206 */
[----:B------:R-:W-:-:S03]  /*dcf70*/  ISETP.LT.AND P4, PT, R13, R233, !P3 ;  /* 0x000000e90d00720c */ /* 0x000fc60005f81270 */
[----:B------:R-:W-:Y:S01]  /*dcf80*/  IMAD.WIDE R240, R14, 0x4, R8 ;  /* 0x000000040ef07825 */ /* 0x000fe200078e0208 */
[----:B----4-:R4:W-:Y:S04]  /*dcf90*/  @P2 STG.E desc[UR60][R244.64], R246 ;  /* 0x000000f6f4002986 */ /* 0x0109e8000c10193c */
[----:B------:R1:W-:Y:S01]  /*dcfa0*/  @P5 STG.E desc[UR60][R240.64], R249 ;  /* 0x000000f9f0005986 */ /* 0x0003e2000c10193c */
[----:B------:R-:W-:Y:S02]  /*dcfb0*/  ISETP.LT.AND P5, PT, R17, R243, !P3 ;  /* 0x000000f31100720c */ /* 0x000fe40005fa1270 */
[----:B------:R-:W-:Y:S01]  /*dcfc0*/  ISETP.GE.AND P2, PT, R16, R199, PT ;  /* 0x000000c71000720c */ /* 0x000fe20003f46270 */
[----:B------:R-:W-:Y:S02]  /*dcfd0*/  VIADD R16, R10, 0x13e ;  /* 0x0000013e0a107836 */ /* 0x000fe40000000000 */
[----:B----4-:R-:W-:-:S04]  /*dcfe0*/  IMAD.WIDE R244, R0, 0x4, R2 ;  /* 0x0000000400f47825 */ /* 0x010fc800078e0202 */
[----:B-1----:R-:W-:Y:S01]  /*dcff0*/  IMAD.WIDE R240, R0, 0x4, R4 ;  /* 0x0000000400f07825 */ /* 0x002fe200078e0204 */
[----:B------:R-:W4:Y:S04]  /*dd000*/  LDL.LU R249, [R1+0x678] ;  /* 0x0006780001f97983 */ /* 0x000f280000300800 */
[----:B------:R1:W-:Y:S04]  /*dd010*/  @P6 STG.E desc[UR60][R244.64], R248 ;  /* 0x000000f8f4006986 */ /* 0x0003e8000c10193c */
[----:B--2---:R2:W-:Y:S01]  /*dd020*/  @P4 STG.E desc[UR60][R240.64], R250 ;  /* 0x000000faf0004986 */ /* 0x0045e2000c10193c */
[----:B------:R-:W-:-:S02]  /*dd030*/  ISETP.LT.AND P4, PT, R13, R197, !P2 ;  /* 0x000000c50d00720c */ /* 0x000fc40005781270 */
[----:B------:R-:W-:Y:S01]  /*dd040*/  ISETP.LT.AND P3, PT, R15, R247, !P3 ;  /* 0x000000f70f00720c */ /* 0x000fe20005f61270 */
[----:B------:R-:W3:Y:S08]  /*dd050*/  LDC R246, c[0x0][0x228] ;  /* 0x00008a00fff67b82 */ /* 0x000ef00000000800 */
[----:B------:R-:W3:Y:S08]  /*dd060*/  LDC R243, c[0x0][0x228] ;  /* 0x00008a00fff37b82 */ /* 0x000ef00000000800 */
[----:B-1----:R-:W1:Y:S01]  /*dd070*/  LDC R248, c[0x0][0x228] ;  /* 0x00008a00fff87b82 */ /* 0x002e620000000800 */
[----:B------:R-:W-:-:S07]  /*dd080*/  IADD3 R14, R0, R237, RZ ;  /* 0x000000ed000e7210 */ /* 0x000fce0007ffe0ff */
[----:B------:R-:W1:Y:S01]  /*dd090*/  LDC R199, c[0x0][0x228] ;  /* 0x00008a00ffc77b82 */ /* 0x000e620000000800 */
[C---:B------:R-:W-:Y:S01]  /*dd0a0*/  IMAD.WIDE R244, R0.reuse, 0x4, R6 ;  /* 0x0000000400f47825 */ /* 0x040fe200078e0206 */
[----:B--2---:R-:W2:Y:S04]  /*dd0b0*/  LDL.LU R250, [R1+0x278] ;  /* 0x0002780001fa7983 */ /* 0x004ea80000300800 */
[----:B------:R-:W4:Y:S01]  /*dd0c0*/  LDL.LU R197, [R1+0xe78] ;  /* 0x000e780001c57983 */ /* 0x000f220000300800 */
[----:B------:R-:W-:Y:S01]  /*dd0d0*/  IMAD.WIDE R240, R0, 0x4, R8 ;  /* 0x0000000400f07825 */ /* 0x000fe200078e0208 */
[----:B------:R-:W-:Y:S02]  /*dd0e0*/  ISETP.LT.AND P6, PT, R11, R232, !P2 ;  /* 0x000000e80b00720c */ /* 0x000fe400057c1270 */
[----:B---3--:R3:W-:Y:S01]  /*dd0f0*/  @P5 STG.E desc[UR60][R244.64], R251 ;  /* 0x000000fbf4005986 */ /* 0x0087e2000c10193c */
[----:B------:R-:W-:Y:S01]  /*dd100*/  ISETP.GE.AND P5, PT, R16, R239, PT ;  /* 0x000000ef1000720c */ /* 0x000fe20003fa6270 */
[----:B------:R-:W1:Y:S01]  /*dd110*/  LDC R247, c[0x0][0x228] ;  /* 0x00008a00fff77b82 */ /* 0x000e620000000800 */
[----:B------:R-:W-:-:S07]  /*dd120*/  IADD3 R0, R14, R235, RZ ;  /* 0x000000eb0e007210 */ /* 0x000fce0007ffe0ff */
[----:B------:R-:W1:Y:S08]  /*dd130*/  LDC.64 R232, c[0x0][0x228] ;  /* 0x00008a00ffe87b82 */ /* 0x000e700000000a00 */
[----:B------:R-:W1:Y:S01]  /*dd140*/  LDC R237, c[0x0][0x248] ;  /* 0x00009200ffed7b82 */ /* 0x000e620000000800 */
[----:B---3--:R-:W3:Y:S04]  /*dd150*/  LDL.LU R251, [R1+0x1a6c] ;  /* 0x001a6c0001fb7983 */ /* 0x008ee80000300800 */
[----:B------:R-:W2:Y:S04]  /*dd160*/  LDL.LU R239, [R1+0xa68] ;  /* 0x000a680001ef7983 */ /* 0x000ea80000300800 */
[----:B------:R1:W-:Y:S04]  /*dd170*/  @P3 STG.E desc[UR60][R240.64], R252 ;  /* 0x000000fcf0003986 */ /* 0x0003e8000c10193c */
[----:B-1----:R-:W3:Y:S01]  /*dd180*/  LDL.LU R252, [R1+0x166c] ;  /* 0x00166c0001fc7983 */ /* 0x002ee20000300800 */
[----:B------:R-:W-:-:S02]  /*dd190*/  ISETP.LT.AND P3, PT, R17, R246, !P2 ;  /* 0x000000f61100720c */ /* 0x000fc40005761270 */
[----:B------:R-:W-:Y:S01]  /*dd1a0*/  ISETP.LT.AND P2, PT, R15, R243, !P2 ;  /* 0x000000f30f00720c */ /* 0x000fe20005741270 */
[----:B------:R-:W-:-:S04]  /*dd1b0*/  IMAD.WIDE R244, R14, 0x4, R2 ;  /* 0x000000040ef47825 */ /* 0x000fc800078e0202 */
[C---:B------:R-:W-:Y:S01]  /*dd1c0*/  IMAD.WIDE R240, R14.reuse, 0x4, R4 ;  /* 0x000000040ef07825 */ /* 0x040fe200078e0204 */
[----:B------:R-:W1:Y:S01]  /*dd1d0*/  LDC R246, c[0x0][0x228] ;  /* 0x00008a00fff67b82 */ /* 0x000e620000000800 */
[----:B----4-:R4:W-:Y:S01]  /*dd1e0*/  @P6 STG.E desc[UR60][R244.64], R197 ;  /* 0x000000c5f4006986 */ /* 0x0109e2000c10193c */
[----:B------:R-:W-:Y:S01]  /*dd1f0*/  ISETP.LT.AND P6, PT, R11, R242, !P5 ;  /* 0x000000f20b00720c */ /* 0x000fe20006fc1270 */
[C---:B------:R-:W-:Y:S02]  /*dd200*/  IMAD.WIDE R242, R14.reuse, 0x4, R8 ;  /* 0x000000040ef27825 */ /* 0x040fe400078e0208 */
[----:B------:R1:W-:Y:S02]  /*dd210*/  @P4 STG.E desc[UR60][R240.64], R249 ;  /* 0x000000f9f0004986 */ /* 0x0003e4000c10193c */
[----:B----4-:R-:W-:Y:S01]  /*dd220*/  IMAD.WIDE R244, R14, 0x4, R6 ;  /* 0x000000040ef47825 */ /* 0x010fe200078e0206 */
[----:B------:R-:W4:Y:S08]  /*dd230*/  LDC R197, c[0x0][0x228] ;  /* 0x00008a00ffc57b82 */ /* 0x000f300000000800 */
[----:B-1----:R-:W1:Y:S01]  /*dd240*/  LDC.64 R240, c[0x0][0x228] ;  /* 0x00008a00fff07b82 */ /* 0x002e620000000a00 */
[----:B------:R-:W4:Y:S04]  /*dd250*/  LDL.LU R249, [R1+0x126c] ;  /* 0x00126c0001f97983 */ /* 0x000f280000300800 */
[----:B--2---:R2:W-:Y:S04]  /*dd260*/  @P3 STG.E desc[UR60][R244.64], R239 ;  /* 0x000000eff4003986 */ /* 0x0045e8000c10193c */
[----:B------:R3:W-:Y:S01]  /*dd270*/  @P2 STG.E desc[UR60][R242.64], R250 ;  /* 0x000000faf2002986 */ /* 0x0007e2000c10193c */
[----:B------:R-:W-:-:S02]  /*dd280*/  ISETP.LT.AND P2, PT, R17, R248, !P5 ;  /* 0x000000f81100720c */ /* 0x000fc40006f41270 */
[----:B------:R-:W-:Y:S01]  /*dd290*/  ISETP.LT.AND P4, PT, R13, R199, !P5 ;  /* 0x000000c70d00720c */ /* 0x000fe20006f81270 */
[----:B------:R-:W-:Y:S01]  /*dd2a0*/  VIADD R16, R10, 0x13f ;  /* 0x0000013f0a107836 */ /* 0x000fe20000000000 */
[----:B--2---:R-:W2:Y:S01]  /*dd2b0*/  LDC R239, c[0x0][0x228] ;  /* 0x00008a00ffef7b82 */ /* 0x004ea20000000800 */
[----:B---3--:R-:W3:Y:S04]  /*dd2c0*/  LDL.LU R250, [R1+0x67c] ;  /* 0x00067c0001fa7983 */ /* 0x008ee80000300800 */
[----:B------:R-:W2:Y:S01]  /*dd2d0*/  LDL.LU R248, [R1+0x1e8c] ;  /* 0x001e8c0001f87983 */ /* 0x000ea20000300800 */
[----:B------:R-:W-:Y:S01]  /*dd2e0*/  ISETP.LT.AND P5, PT, R15, R247, !P5 ;  /* 0x000000f70f00720c */ /* 0x000fe20006fa1270 */
[C---:B------:R-:W-:Y:S02]  /*dd2f0*/  IMAD.WIDE R244, R0.reuse, 0x4, R2 ;  /* 0x0000000400f47825 */ /* 0x040fe400078e0202 */
[----:B------:R-:W3:Y:S02]  /*dd300*/  LDL.LU R247, [R1+0xe7c] ;  /* 0x000e7c0001f77983 */ /* 0x000ee40000300800 */
[C---:B------:R-:W-:Y:S01]  /*dd310*/  IMAD.WIDE R242, R0.reuse, 0x4, R4 ;  /* 0x0000000400f27825 */ /* 0x040fe200078e0204 */
[----:B------:R-:W3:Y:S01]  /*dd320*/  LDC R199, c[0x0][0x228] ;  /* 0x00008a00ffc77b82 */ /* 0x000ee20000000800 */
[----:B------:R1:W-:Y:S04]  /*dd330*/  @P6 STG.E desc[UR60][R244.64], R251 ;  /* 0x000000fbf4006986 */ /* 0x0003e8000c10193c */
[----:B------:R1:W-:Y:S04]  /*dd340*/  @P4 STG.E desc[UR60][R242.64], R252 ;  /* 0x000000fcf2004986 */ /* 0x0003e8000c10193c */
[----:B-1----:R-:W3:Y:S04]  /*dd350*/  LDL.LU R251, [R1+0xa6c] ;  /* 0x000a6c0001fb7983 */ /* 0x002ee80000300800 */
[----:B------:R-:W3:Y:S01]  /*dd360*/  LDL.LU R252, [R1+0x27c] ;  /* 0x00027c0001fc7983 */ /* 0x000ee20000300800 */
[----:B------:R-:W-:Y:S01]  /*dd370*/  IMAD.WIDE R244, R0, 0x4, R6 ;  /* 0x0000000400f47825 */ /* 0x000fe200078e0206 */
[----:B------:R-:W-:-:S03]  /*dd380*/  ISETP.GE.AND P3, PT, R16, R233, PT ;  /* 0x000000e91000720c */ /* 0x000fc60003f66270 */
[C---:B------:R-:W-:Y:S01]  /*dd390*/  IMAD.WIDE R242, R0.reuse, 0x4, R8 ;  /* 0x0000000400f27825 */ /* 0x040fe200078e0208 */
[----:B------:R-:W-:-:S03]  /*dd3a0*/  IADD3 R14, R0, R237, RZ ;  /* 0x000000ed000e7210 */ /* 0x000fc60007ffe0ff */
[----:B------:R-:W-:Y:S01]  /*dd3b0*/  VIADD R16, R10, 0x140 ;  /* 0x000001400a107836 */ /* 0x000fe20000000000 */
[----:B------:R-:W-:Y:S02]  /*dd3c0*/  ISETP.LT.AND P6, PT, R11, R234, !P3 ;  /* 0x000000ea0b00720c */ /* 0x000fe40005fc1270 */
[----:B----4-:R-:W-:Y:S01]  /*dd3d0*/  ISETP.LT.AND P4, PT, R13, R197, !P3 ;  /* 0x000000c50d00720c */ /* 0x010fe20005f81270 */
[----:B------:R-:W1:Y:S08]  /*dd3e0*/  LDC R233, c[0x0][0x248] ;  /* 0x00009200ffe97b82 */ /* 0x000e700000000800 */
[----:B------:R-:W4:Y:S08]  /*dd3f0*/  LDC.64 R234, c[0x0][0x228] ;  /* 0x00008a00ffea7b82 */ /* 0x000f300000000a00 */
[----:B------:R-:W4:Y:S01]  /*dd400*/  LDC R197, c[0x0][0x228] ;  /* 0x00008a00ffc57b82 */ /* 0x000f220000000800 */
[----:B--2---:R2:W-:Y:S04]  /*dd410*/  @P2 STG.E desc[UR60][R244.64], R248 ;  /* 0x000000f8f4002986 */ /* 0x0045e8000c10193c */
[----:B------:R1:W-:Y:S01]  /*dd420*/  @P5 STG.E desc[UR60][R242.64], R249 ;  /* 0x000000f9f2005986 */ /* 0x0003e2000c10193c */
[----:B------:R-:W-:-:S02]  /*dd430*/  ISETP.LT.AND P5, PT, R17, R246, !P3 ;  /* 0x000000f61100720c */ /* 0x000fc40005fa1270 */
[----:B--2---:R-:W2:Y:S01]  /*dd440*/  LDC R248, c[0x0][0x228] ;  /* 0x00008a00fff87b82 */ /* 0x004ea20000000800 */
[----:B------:R-:W-:Y:S01]  /*dd450*/  IMAD.WIDE R244, R14, 0x4, R2 ;  /* 0x000000040ef47825 */ /* 0x000fe200078e0202 */
[----:B------:R-:W-:Y:S02]  /*dd460*/  ISETP.LT.AND P3, PT, R15, R239, !P3 ;  /* 0x000000ef0f00720c */ /* 0x000fe40005f61270 */
[----:B------:R-:W-:Y:S01]  /*dd470*/  ISETP.GE.AND P2, PT, R16, R241, PT ;  /* 0x000000f11000720c */ /* 0x000fe20003f46270 */
[----:B-1----:R-:W-:Y:S01]  /*dd480*/  IMAD.WIDE R242, R14, 0x4, R4 ;  /* 0x000000040ef27825 */ /* 0x002fe200078e0204 */
[----:B------:R-:W4:Y:S04]  /*dd490*/  LDL.LU R249, [R1+0x1670] ;  /* 0x0016700001f97983 */ /* 0x000f280000300800 */
[----:B---3--:R1:W-:Y:S01]  /*dd4a0*/  @P6 STG.E desc[UR60][R244.64], R247 ;  /* 0x000000f7f4006986 */ /* 0x0083e2000c10193c */
[----:B------:R-:W-:-:S03]  /*dd4b0*/  ISETP.LT.AND P6, PT, R11, R236, !P2 ;  /* 0x000000ec0b00720c */ /* 0x000fc600057c1270 */
[----:B------:R3:W-:Y:S01]  /*dd4c0*/  @P4 STG.E desc[UR60][R242.64], R250 ;  /* 0x000000faf2004986 */ /* 0x0007e2000c10193c */
[C---:B------:R-:W-:Y:S01]  /*dd4d0*/  IMAD.WIDE R236, R14.reuse, 0x4, R6 ;  /* 0x000000040eec7825 */ /* 0x040fe200078e0206 */
[----:B------:R-:W-:Y:S01]  /*dd4e0*/  ISETP.LT.AND P4, PT, R13, R199, !P2 ;  /* 0x000000c70d00720c */ /* 0x000fe20005781270 */
[----:B------:R-:W2:Y:S08]  /*dd4f0*/  LDC R246, c[0x0][0x228] ;  /* 0x00008a00fff67b82 */ /* 0x000eb00000000800 */
[----:B-1----:R-:W1:Y:S01]  /*dd500*/  LDC R247, c[0x0][0x228] ;  /* 0x00008a00fff77b82 */ /* 0x002e620000000800 */
[----:B------:R-:W-:Y:S01]  /*dd510*/  IADD3 R0, R14, R233, RZ ;  /* 0x000000e90e007210 */ /* 0x000fe20007ffe0ff */
[----:B------:R2:W-:Y:S01]  /*dd520*/  @P5 STG.E desc[UR60][R236.64], R251 ;  /* 0x000000fbec005986 */ /* 0x0005e2000c10193c */
[----:B------:R-:W-:-:S05]  /*dd530*/  VIADD R16, R10, 0x141 ;  /* 0x000001410a107836 */ /* 0x000fca0000000000 */
[----:B------:R-:W1:Y:S08]  /*dd540*/  LDC R239, c[0x0][0x248] ;  /* 0x00009200ffef7b82 */ /* 0x000e700000000800 */
[----:B------:R-:W1:Y:S01]  /*dd550*/  LDC R241, c[0x0][0x228] ;  /* 0x00008a00fff17b82 */ /* 0x000e620000000800 */
[----:B------:R-:W-:-:S07]  /*dd560*/  IMAD.WIDE R244, R14, 0x4, R8 ;  /* 0x000000040ef47825 */ /* 0x000fce00078e0208 */
[----:B---3--:R-:W3:Y:S01]  /*dd570*/  LDC.64 R242, c[0x0][0x228] ;  /* 0x00008a00fff27b82 */ /* 0x008ee20000000a00 */
[----:B------:R-:W3:Y:S04]  /*dd580*/  LDL.LU R250, [R1+0x1270] ;  /* 0x0012700001fa7983 */ /* 0x000ee80000300800 */
[----:B------:R-:W3:Y:S04]  /*dd590*/  LDL.LU R199, [R1+0x1a70] ;  /* 0x001a700001c77983 */ /* 0x000ee80000300800 */
[----:B------:R2:W-:Y:S01]  /*dd5a0*/  @P3 STG.E desc[UR60][R244.64], R252 ;  /* 0x000000fcf4003986 */ /* 0x0005e2000c10193c */
[----:B------:R-:W3:Y:S01]  /*dd5b0*/  LDC R233, c[0x0][0x228] ;  /* 0x00008a00ffe97b82 */ /* 0x000ee20000000800 */
[----:B--2---:R-:W-:-:S02]  /*dd5c0*/  ISETP.LT.AND P3, PT, R17, R248, !P2 ;  /* 0x000000f81100720c */ /* 0x004fc40005761270 */
[----:B------:R-:W2:Y:S04]  /*dd5d0*/  LDL.LU R251, [R1+0xe80] ;  /* 0x000e800001fb7983 */ /* 0x000ea80000300800 */
[----:B------:R-:W2:Y:S04]  /*dd5e0*/  LDL.LU R252, [R1+0x680] ;  /* 0x0006800001fc7983 */ /* 0x000ea80000300800 */
[----:B------:R-:W2:Y:S01]  /*dd5f0*/  LDL.LU R248, [R1+0x1e90] ;  /* 0x001e900001f87983 */ /* 0x000ea20000300800 */
[----:B------:R-:W-:Y:S01]  /*dd600*/  ISETP.LT.AND P2, PT, R15, R246, !P2 ;  /* 0x000000f60f00720c */ /* 0x000fe20005741270 */
[----:B------:R-:W-:-:S04]  /*dd610*/  IMAD.WIDE R236, R0, 0x4, R2 ;  /* 0x0000000400ec7825 */ /* 0x000fc800078e0202 */
[----:B------:R-:W-:Y:S01]  /*dd620*/  IMAD.WIDE R244, R0, 0x4, R4 ;  /* 0x0000000400f47825 */ /* 0x000fe200078e0204 */
[----:B----4-:R-:W-:Y:S02]  /*dd630*/  ISETP.GE.AND P5, PT, R16, R235, PT ;  /* 0x000000eb1000720c */ /* 0x010fe40003fa6270 */
[C---:B-1----:R-:W-:Y:S01]  /*dd640*/  IADD3 R14, R0.reuse, R239, RZ ;  /* 0x000000ef000e7210 */ /* 0x042fe20007ffe0ff */
[----:B------:R-:W1:Y:S08]  /*dd650*/  LDC R235, c[0x0][0x248] ;  /* 0x00009200ffeb7b82 */ /* 0x000e700000000800 */
[----:B------:R-:W4:Y:S01]  /*dd660*/  LDC R246, c[0x0][0x228] ;  /* 0x00008a00fff67b82 */ /* 0x000f220000000800 */
[----:B---3--:R3:W-:Y:S04]  /*dd670*/  @P6 STG.E desc[UR60][R236.64], R199 ;  /* 0x000000c7ec006986 */ /* 0x0087e8000c10193c */
[----:B------:R1:W-:Y:S01]  /*dd680*/  @P4 STG.E desc[UR60][R244.64], R249 ;  /* 0x000000f9f4004986 */ /* 0x0003e2000c10193c */
[----:B---3--:R-:W-:-:S04]  /*dd690*/  IMAD.WIDE R236, R0, 0x4, R6 ;  /* 0x0000000400ec7825 */ /* 0x008fc800078e0206 */
[----:B-1----:R-:W-:Y:S01]  /*dd6a0*/  IMAD.WIDE R244, R0, 0x4, R8 ;  /* 0x0000000400f47825 */ /* 0x002fe200078e0208 */
[----:B------:R-:W3:Y:S04]  /*dd6b0*/  LDL.LU R249, [R1+0x280] ;  /* 0x0002800001f97983 */ /* 0x000ee80000300800 */
[----:B--2---:R1:W-:Y:S04]  /*dd6c0*/  @P3 STG.E desc[UR60][R236.64], R248 ;  /* 0x000000f8ec003986 */ /* 0x0043e8000c10193c */
[----:B------:R2:W-:Y:S01]  /*dd6d0*/  @P2 STG.E desc[UR60][R244.64], R250 ;  /* 0x000000faf4002986 */ /* 0x0005e2000c10193c */
[----:B------:R-:W-:-:S03]  /*dd6e0*/  ISETP.LT.AND P2, PT, R17, R247, !P5 ;  /* 0x000000f71100720c */ /* 0x000fc60006f41270 */
[----:B-1----:R-:W4:Y:S04]  /*dd6f0*/  LDL.LU R248, [R1+0x1a74] ;  /* 0x001a740001f87983 */ /* 0x002f280000300800 */
[----:B--2---:R-:W2:Y:S04]  /*dd700*/  LDL.LU R250, [R1+0x1674] ;  /* 0x0016740001fa7983 */ /* 0x004ea80000300800 */
[----:B------:R-:W3:Y:S01]  /*dd710*/  LDL.LU R247, [R1+0xa70] ;  /* 0x000a700001f77983 */ /* 0x000ee20000300800 */
[----:B------:R-:W-:Y:S02]  /*dd720*/  ISETP.LT.AND P6, PT, R11, R198, !P5 ;  /* 0x000000c60b00720c */ /* 0x000fe40006fc1270 */
[----:B------:R-:W-:Y:S01]  /*dd730*/  ISETP.LT.AND P4, PT, R13, R197, !P5 ;  /* 0x000000c50d00720c */ /* 0x000fe20006f81270 */
[----:B------:R-:W-:-:S04]  /*dd740*/  IMAD.WIDE R236, R14, 0x4, R2 ;  /* 0x000000040eec7825 */ /* 0x000fc800078e0202 */
[----:B------:R-:W-:Y:S01]  /*dd750*/  IMAD.WIDE R244, R14, 0x4, R4 ;  /* 0x000000040ef47825 */ /* 0x000fe200078e0204 */
[----:B------:R-:W1:Y:S03]  /*dd760*/  LDC.64 R198, c[0x0][0x228] ;  /* 0x00008a00ffc67b82 */ /* 0x000e660000000a00 */
[----:B------:R-:W-:-:S05]  /*dd770*/  VIADD R16, R10, 0x142 ;  /* 0x000001420a107836 */ /* 0x000fca0000000000 */
[----:B------:R-:W2:Y:S01]  /*dd780*/  LDC R197, c[0x0][0x228] ;  /* 0x00008a00ffc57b82 */ /* 0x000ea20000000800 */
[----:B------:R1:W-:Y:S04]  /*dd790*/  @P6 STG.E desc[UR60][R236.64], R251 ;  /* 0x000000fbec006986 */ /* 0x0003e8000c10193c */
[----:B------:R1:W-:Y:S04]  /*dd7a0*/  @P4 STG.E desc[UR60][R244.64], R252 ;  /* 0x000000fcf4004986 */ /* 0x0003e8000c10193c */
[----:B-1----:R-:W2:Y:S04]  /*dd7b0*/  LDL.LU R251, [R1+0x1e94] ;  /* 0x001e940001fb7983 */ /* 0x002ea80000300800 */
[----:B------:R-:W2:Y:S01]  /*dd7c0*/  LDL.LU R252, [R1+0x1274] ;  /* 0x0012740001fc7983 */ /* 0x000ea20000300800 */
[----:B------:R-:W-:-:S02]  /*dd7d0*/  ISETP.LT.AND P5, PT, R15, R241, !P5 ;  /* 0x000000f10f00720c */ /* 0x000fc40006fa1270 */
[----:B------:R-:W-:Y:S01]  /*dd7e0*/  ISETP.GE.AND P3, PT, R16, R243, PT ;  /* 0x000000f31000720c */ /* 0x000fe20003f66270 */
[C---:B------:R-:W-:Y:S01]  /*dd7f0*/  IMAD.WIDE R244, R14.reuse, 0x4, R6 ;  /* 0x000000040ef47825 */ /* 0x040fe200078e0206 */
[----:B------:R-:W-:-:S03]  /*dd800*/  IADD3 R0, R14, R235, RZ ;  /* 0x000000eb0e007210 */ /* 0x000fc60007ffe0ff */
[----:B------:R-:W-:Y:S01]  /*dd810*/  VIADD R16, R10, 0x143 ;  /* 0x000001430a107836 */ /* 0x000fe20000000000 */
[----:B------:R-:W-:Y:S02]  /*dd820*/  ISETP.LT.AND P6, PT, R11, R238, !P3 ;  /* 0x000000ee0b00720c */ /* 0x000fe40005fc1270 */
[----:B------:R-:W-:Y:S01]  /*dd830*/  ISETP.LT.AND P4, PT, R13, R233, !P3 ;  /* 0x000000e90d00720c */ /* 0x000fe20005f81270 */
[----:B------:R-:W-:Y:S01]  /*dd840*/  IMAD.WIDE R238, R14, 0x4, R8 ;  /* 0x000000040eee7825 */ /* 0x000fe200078e0208 */
[----:B------:R-:W1:Y:S08]  /*dd850*/  LDC R243, c[0x0][0x228] ;  /* 0x00008a00fff37b82 */ /* 0x000e700000000800 */
[----:B------:R-:W1:Y:S08]  /*dd860*/  LDC R241, c[0x0][0x248] ;  /* 0x00009200fff17b82 */ /* 0x000e700000000800 */
[----:B------:R-:W1:Y:S08]  /*dd870*/  LDC.64 R236, c[0x0][0x228] ;  /* 0x00008a00ffec7b82 */ /* 0x000e700000000a00 */
[----:B------:R-:W1:Y:S01]  /*dd880*/  LDC R235, c[0x0][0x248] ;  /* 0x00009200ffeb7b82 */ /* 0x000e620000000800 */
[----:B---3--:R3:W-:Y:S04]  /*dd890*/  @P2 STG.E desc[UR60][R244.64], R247 ;  /* 0x000000f7f4002986 */ /* 0x0087e8000c10193c */
[----:B------:R1:W-:Y:S01]  /*dd8a0*/  @P5 STG.E desc[UR60][R238.64], R249 ;  /* 0x000000f9ee005986 */ /* 0x0003e2000c10193c */
[----:B------:R-:W-:Y:S01]  /*dd8b0*/  ISETP.GE.AND P2, PT, R16, R199, PT ;  /* 0x000000c71000720c */ /* 0x000fe20003f46270 */
[----:B---3--:R-:W-:-:S04]  /*dd8c0*/  IMAD.WIDE R244, R0, 0x4, R2 ;  /* 0x0000000400f47825 */ /* 0x008fc800078e0202 */
[----:B-1----:R-:W-:Y:S01]  /*dd8d0*/  IMAD.WIDE R238, R0, 0x4, R4 ;  /* 0x0000000400ee7825 */ /* 0x002fe200078e0204 */
[----:B------:R-:W3:Y:S04]  /*dd8e0*/  LDL.LU R249, [R1+0x684] ;  /* 0x0006840001f97983 */ /* 0x000ee80000300800 */
[----:B----4-:R1:W-:Y:S04]  /*dd8f0*/  @P6 STG.E desc[UR60][R244.64], R248 ;  /* 0x000000f8f4006986 */ /* 0x0103e8000c10193c */
[----:B--2---:R2:W-:Y:S01]  /*dd900*/  @P4 STG.E desc[UR60][R238.64], R250 ;  /* 0x000000faee004986 */ /* 0x0045e2000c10193c */
[----:B------:R-:W-:-:S02]  /*dd910*/  ISETP.LT.AND P4, PT, R13, R197, !P2 ;  /* 0x000000c50d00720c */ /* 0x000fc40005781270 */
[----:B------:R-:W-:Y:S01]  /*dd920*/  ISETP.LT.AND P5, PT, R17, R246, !P3 ;  /* 0x000000f61100720c */ /* 0x000fe20005fa1270 */
[----:B------:R-:W4:Y:S01]  /*dd930*/  LDC R247, c[0x0][0x228] ;  /* 0x00008a00fff77b82 */ /* 0x000f220000000800 */
[----:B------:R-:W-:-:S07]  /*dd940*/  IADD3 R14, R0, R241, RZ ;  /* 0x000000f1000e7210 */ /* 0x000fce0007ffe0ff */
[----:B------:R-:W3:Y:S01]  /*dd950*/  LDC R199, c[0x0][0x228] ;  /* 0x00008a00ffc77b82 */ /* 0x000ee20000000800 */
[----:B-1----:R-:W3:Y:S04]  /*dd960*/  LDL.LU R248, [R1+0xa74] ;  /* 0x000a740001f87983 */ /* 0x002ee80000300800 */
[----:B--2---:R-:W2:Y:S04]  /*dd970*/  LDL.LU R250, [R1+0x284] ;  /* 0x0002840001fa7983 */ /* 0x004ea80000300800 */
[----:B------:R-:W3:Y:S01]  /*dd980*/  LDL.LU R197, [R1+0xe84] ;  /* 0x000e840001c57983 */ /* 0x000ee20000300800 */
[----:B------:R-:W-:Y:S01]  /*dd990*/  ISETP.LT.AND P3, PT, R15, R243, !P3 ;  /* 0x000000f30f00720c */ /* 0x000fe20005f61270 */
[----:B------:R-:W-:-:S04]  /*dd9a0*/  IMAD.WIDE R244, R0, 0x4, R6 ;  /* 0x0000000400f47825 */ /* 0x000fc800078e0206 */
[----:B------:R-:W-:Y:S01]  /*dd9b0*/  IMAD.WIDE R238, R0, 0x4, R8 ;  /* 0x0000000400ee7825 */ /* 0x000fe200078e0208 */
[----:B------:R-:W-:Y:S01]  /*dd9c0*/  ISETP.LT.AND P6, PT, R11, R232, !P2 ;  /* 0x000000e80b00720c */ /* 0x000fe200057c1270 */
[----:B------:R-:W1:Y:S08]  /*dd9d0*/  LDC R246, c[0x0][0x228] ;  /* 0x00008a00fff67b82 */ /* 0x000e700000000800 */
[----:B------:R-:W2:Y:S01]  /*dd9e0*/  LDC R243, c[0x0][0x228] ;  /* 0x00008a00fff37b82 */ /* 0x000ea20000000800 */
[----:B------:R4:W-:Y:S07]  /*dd9f0*/  @P5 STG.E desc[UR60][R244.64], R251 ;  /* 0x000000fbf4005986 */ /* 0x0009ee000c10193c */
[----:B------:R-:W2:Y:S01]  /*dda00*/  LDC.64 R232, c[0x0][0x228] ;  /* 0x00008a00ffe87b82 */ /* 0x000ea20000000a00 */
[----:B------:R4:W-:Y:S04]  /*dda10*/  @P3 STG.E desc[UR60][R238.64], R252 ;  /* 0x000000fcee003986 */ /* 0x0009e8000c10193c */
[----:B----4-:R-:W4:Y:S04]  /*dda20*/  LDL.LU R251, [R1+0x1a78] ;  /* 0x001a780001fb7983 */ /* 0x010f280000300800 */
[----:B------:R-:W4:Y:S01]  /*dda30*/  LDL.LU R252, [R1+0x1678] ;  /* 0x0016780001fc7983 */ /* 0x000f220000300800 */
[----:B------:R-:W-:-:S04]  /*dda40*/  IMAD.WIDE R244, R14, 0x4, R2 ;  /* 0x000000040ef47825 */ /* 0x000fc800078e0202 */
[----:B------:R-:W-:Y:S01]  /*dda50*/  IMAD.WIDE R238, R14, 0x4, R4 ;  /* 0x000000040eee7825 */ /* 0x000fe200078e0204 */
[----:B------:R-:W-:Y:S02]  /*dda60*/  ISETP.LT.AND P3, PT, R17, R247, !P2 ;  /* 0x000000f71100720c */ /* 0x000fe40005761270 */
[----:B------:R-:W2:Y:S01]  /*dda70*/  LDC R247, c[0x0][0x228] ;  /* 0x00008a00fff77b82 */ /* 0x000ea20000000800 */
[----:B------:R-:W-:Y:S01]  /*dda80*/  VIADD R16, R10, 0x144 ;  /* 0x000001440a107836 */ /* 0x000fe20000000000 */
[----:B-1----:R-:W-:Y:S02]  /*dda90*/  ISETP.LT.AND P2, PT, R15, R246, !P2 ;  /* 0x000000f60f00720c */ /* 0x002fe40005741270 */
[----:B------:R-:W-:-:S04]  /*ddaa0*/  IADD3 R0, R14, R235, RZ ;  /* 0x000000eb0e007210 */ /* 0x000fc80007ffe0ff */
[----:B------:R-:W1:Y:S01]  /*ddab0*/  LDC R246, c[0x0][0x228] ;  /* 0x00008a00fff67b82 */ /* 0x000e620000000800 */
[----:B------:R-:W-:Y:S01]  /*ddac0*/  ISETP.GE.AND P5, PT, R16, R237, PT ;  /* 0x000000ed1000720c */ /* 0x000fe20003fa6270 */
[----:B------:R-:W-:-:S06]  /*ddad0*/  VIADD R16, R10, 0x145 ;  /* 0x000001450a107836 */ /* 0x000fcc0000000000 */
[----:B------:R-:W1:Y:S01]  /*ddae0*/  LDC R237, c[0x0][0x248] ;  /* 0x00009200ffed7b82 */ /* 0x000e620000000800 */
[----:B---3--:R3:W-:Y:S04]  /*ddaf0*/  @P6 STG.E desc[UR60][R244.64], R197 ;  /* 0x000000c5f4006986 */ /* 0x0087e8000c10193c */
[----:B------:R1:W-:Y:S03]  /*ddb00*/  @P4 STG.E desc[UR60][R238.64], R249 ;  /* 0x000000f9ee004986 */ /* 0x0003e6000c10193c */
[----:B---3--:R-:W3:Y:S01]  /*ddb10*/  LDC R197, c[0x0][0x228] ;  /* 0x00008a00ffc57b82 */ /* 0x008ee20000000800 */
[----:B-1----:R-:W3:Y:S01]  /*ddb20*/  LDL.LU R249, [R1+0x1e98] ;  /* 0x001e980001f97983 */ /* 0x002ee20000300800 */
[----:B------:R-:W-:-:S02]  /*ddb30*/  ISETP.LT.AND P6, PT, R11, R240, !P5 ;  /* 0x000000f00b00720c */ /* 0x000fc40006fc1270 */
[----:B------:R-:W-:Y:S01]  /*ddb40*/  ISETP.LT.AND P4, PT, R13, R199, !P5 ;  /* 0x000000c70d00720c */ /* 0x000fe20006f81270 */
[----:B------:R-:W-:-:S04]  /*ddb50*/  IMAD.WIDE R244, R14, 0x4, R6 ;  /* 0x000000040ef47825 */ /* 0x000fc800078e0206 */
[----:B------:R-:W-:Y:S01]  /*ddb60*/  IMAD.WIDE R240, R14, 0x4, R8 ;  /* 0x000000040ef07825 */ /* 0x000fe200078e0208 */
[----:B------:R-:W1:Y:S08]  /*ddb70*/  LDC.64 R238, c[0x0][0x228] ;  /* 0x00008a00ffee7b82 */ /* 0x000e700000000a00 */
[----:B------:R-:W1:Y:S01]  /*ddb80*/  LDC R199, c[0x0][0x228] ;  /* 0x00008a00ffc77b82 */ /* 0x000e620000000800 */
[----:B------:R4:W-:Y:S04]  /*ddb90*/  @P3 STG.E desc[UR60][R244.64], R248 ;  /* 0x000000f8f4003986 */ /* 0x0009e8000c10193c */
[----:B--2---:R2:W-:Y:S01]  /*ddba0*/  @P2 STG.E desc[UR60][R240.64], R250 ;  /* 0x000000faf0002986 */ /* 0x0045e2000c10193c */
[----:B------:R-:W-:-:S02]  /*ddbb0*/  ISETP.LT.AND P2, PT, R17, R243, !P5 ;  /* 0x000000f31100720c */ /* 0x000fc40006f41270 */
[----:B------:R-:W-:Y:S02]  /*ddbc0*/  ISETP.LT.AND P5, PT, R15, R247, !P5 ;  /* 0x000000f70f00720c */ /* 0x000fe40006fa1270 */
[----:B------:R-:W-:Y:S01]  /*ddbd0*/  ISETP.GE.AND P3, PT, R16, R233, PT ;  /* 0x000000e91000720c */ /* 0x000fe20003f66270 */
[----:B----4-:R-:W-:-:S04]  /*ddbe0*/  IMAD.WIDE R244, R0, 0x4, R2 ;  /* 0x0000000400f47825 */ /* 0x010fc800078e0202 */
[----:B--2---:R-:W-:Y:S01]  /*ddbf0*/  IMAD.WIDE R240, R0, 0x4, R4 ;  /* 0x0000000400f07825 */ /* 0x004fe200078e0204 */
[----:B------:R-:W2:Y:S04]  /*ddc00*/  LDL.LU R250, [R1+0x688] ;  /* 0x0006880001fa7983 */ /* 0x000ea80000300800 */
[----:B------:R-:W4:Y:S04]  /*ddc10*/  LDL.LU R247, [R1+0x1278] ;  /* 0x0012780001f77983 */ /* 0x000f280000300800 */
[----:B------:R1:W-:Y:S04]  /*ddc20*/  @P6 STG.E desc[UR60][R244.64], R251 ;  /* 0x000000fbf4006986 */ /* 0x0003e8000c10193c */
[----:B------:R1:W-:Y:S01]  /*ddc30*/  @P4 STG.E desc[UR60][R240.64], R252 ;  /* 0x000000fcf0004986 */ /* 0x0003e2000c10193c */
[----:B---3--:R-:W-:Y:S01]  /*ddc40*/  ISETP.LT.AND P4, PT, R13, R197, !P3 ;  /* 0x000000c50d00720c */ /* 0x008fe20005f81270 */
[----:B------:R-:W-:Y:S01]  /*ddc50*/  VIADD R16, R10, 0x146 ;  /* 0x000001460a107836 */ /* 0x000fe20000000000 */
[C---:B------:R-:W-:Y:S01]  /*ddc60*/  IADD3 R14, R0.reuse, R237, RZ ;  /* 0x000000ed000e7210 */ /* 0x040fe20007ffe0ff */
[----:B------:R-:W3:Y:S08]  /*ddc70*/  LDC R243, c[0x0][0x228] ;  /* 0x00008a00fff37b82 */ /* 0x000ef00000000800 */
[----:B------:R-:W3:Y:S08]  /*ddc80*/  LDC R233, c[0x0][0x248] ;  /* 0x00009200ffe97b82 */ /* 0x000ef00000000800 */
[----:B------:R-:W3:Y:S01]  /*ddc90*/  LDC R248, c[0x0][0x228] ;  /* 0x00008a00fff87b82 */ /* 0x000ee20000000800 */
[C---:B-1----:R-:W-:Y:S01]  /*ddca0*/  IMAD.WIDE R244, R0.reuse, 0x4, R6 ;  /* 0x0000000400f47825 */ /* 0x042fe200078e0206 */
[----:B------:R-:W3:Y:S04]  /*ddcb0*/  LDL.LU R252, [R1+0x288] ;  /* 0x0002880001fc7983 */ /* 0x000ee80000300800 */
[----:B------:R-:W2:Y:S04]  /*ddcc0*/  LDL.LU R197, [R1+0xe88] ;  /* 0x000e880001c57983 */ /* 0x000ea80000300800 */
[----:B------:R-:W3:Y:S01]  /*ddcd0*/  LDL.LU R251, [R1+0x1a7c] ;  /* 0x001a7c0001fb7983 */ /* 0x000ee20000300800 */
[----:B------:R-:W-:Y:S01]  /*ddce0*/  ISETP.LT.AND P6, PT, R11, R234, !P3 ;  /* 0x000000ea0b00720c */ /* 0x000fe20005fc1270 */
[----:B------:R-:W-:Y:S01]  /*ddcf0*/  IMAD.WIDE R240, R0, 0x4, R8 ;  /* 0x0000000400f07825 */ /* 0x000fe200078e0208 */
[----:B------:R-:W1:Y:S08]  /*ddd00*/  LDC.64 R234, c[0x0][0x228] ;  /* 0x00008a00ffea7b82 */ /* 0x000e700000000a00 */
[----:B------:R-:W1:Y:S01]  /*ddd10*/  LDC R237, c[0x0][0x248] ;  /* 0x00009200ffed7b82 */ /* 0x000e620000000800 */
[----:B------:R1:W-:Y:S01]  /*ddd20*/  @P2 STG.E desc[UR60][R244.64], R249 ;  /* 0x000000f9f4002986 */ /* 0x0003e2000c10193c */
[----:B------:R-:W-:-:S03]  /*ddd30*/  ISETP.GE.AND P2, PT, R16, R239, PT ;  /* 0x000000ef1000720c */ /* 0x000fc60003f46270 */
[----:B-1----:R-:W3:Y:S04]  /*ddd40*/  LDL.LU R249, [R1+0x167c] ;  /* 0x00167c0001f97983 */ /* 0x002ee80000300800 */
[----:B------:R-:W3:Y:S01]  /*ddd50*/  LDL.LU R239, [R1+0xa78] ;  /* 0x000a780001ef7983 */ /* 0x000ee20000300800 */
[----:B------:R-:W-:-:S03]  /*ddd60*/  IMAD.WIDE R244, R14, 0x4, R2 ;  /* 0x000000040ef47825 */ /* 0x000fc600078e0202 */
[----:B----4-:R1:W-:Y:S02]  /*ddd70*/  @P5 STG.E desc[UR60][R240.64], R247 ;  /* 0x000000f7f0005986 */ /* 0x0103e4000c10193c */
[----:B-1----:R-:W-:Y:S01]  /*ddd80*/  IMAD.WIDE R240, R14, 0x4, R4 ;  /* 0x000000040ef07825 */ /* 0x002fe200078e0204 */
[----:B------:R-:W1:Y:S01]  /*ddd90*/  LDC R247, c[0x0][0x228] ;  /* 0x00008a00fff77b82 */ /* 0x000e620000000800 */
[----:B--2---:R2:W-:Y:S04]  /*ddda0*/  @P6 STG.E desc[UR60][R244.64], R197 ;  /* 0x000000c5f4006986 */ /* 0x0045e8000c10193c */
[----:B------:R4:W-:Y:S01]  /*dddb0*/  @P4 STG.E desc[UR60][R240.64], R250 ;  /* 0x000000faf0004986 */ /* 0x0009e2000c10193c */
[----:B------:R-:W-:Y:S02]  /*dddc0*/  ISETP.LT.AND P5, PT, R17, R246, !P3 ;  /* 0x000000f61100720c */ /* 0x000fe40005fa1270 */
[----:B--2---:R-:W2:Y:S01]  /*dddd0*/  LDC R197, c[0x0][0x228] ;  /* 0x00008a00ffc57b82 */ /* 0x004ea20000000800 */
[----:B----4-:R-:W4:Y:S01]  /*ddde0*/  LDL.LU R250, [R1+0x1e9c] ;  /* 0x001e9c0001fa7983 */ /* 0x010f220000300800 */
[----:B---3--:R-:W-:-:S02]  /*dddf0*/  ISETP.LT.AND P3, PT, R15, R243, !P3 ;  /* 0x000000f30f00720c */ /* 0x008fc40005f61270 */
[----:B------:R-:W-:Y:S02]  /*dde00*/  ISETP.LT.AND P6, PT, R11, R242, !P2 ;  /* 0x000000f20b00720c */ /* 0x000fe400057c1270 */
[----:B------:R-:W-:Y:S01]  /*dde10*/  ISETP.LT.AND P4, PT, R13, R199, !P2 ;  /* 0x000000c70d00720c */ /* 0x000fe20005781270 */
[C---:B------:R-:W-:Y:S01]  /*dde20*/  IMAD.WIDE R244, R14.reuse, 0x4, R6 ;  /* 0x000000040ef47825 */ /* 0x040fe200078e0206 */
[----:B------:R-:W-:-:S03]  /*dde30*/  IADD3 R0, R14, R233, RZ ;  /* 0x000000e90e007210 */ /* 0x000fc60007ffe0ff */
[----:B------:R-:W-:-:S04]  /*dde40*/  IMAD.WIDE R242, R14, 0x4, R8 ;  /* 0x000000040ef27825 */ /* 0x000fc800078e0208 */
[----:B------:R-:W-:Y:S01]  /*dde50*/  VIADD R16, R10, 0x147 ;  /* 0x000001470a107836 */ /* 0x000fe20000000000 */
[----:B------:R-:W3:Y:S01]  /*dde60*/  LDC R246, c[0x0][0x228] ;  /* 0x00008a00fff67b82 */ /* 0x000ee20000000800 */
[----:B------:R-:W-:-:S07]  /*dde70*/  IADD3 R14, R0, R237, RZ ;  /* 0x000000ed000e7210 */ /* 0x000fce0007ffe0ff */
[----:B------:R-:W4:Y:S08]  /*dde80*/  LDC.64 R240, c[0x0][0x228] ;  /* 0x00008a00fff07b82 */ /* 0x000f300000000a00 */
[----:B------:R-:W3:Y:S01]  /*dde90*/  LDC R233, c[0x0][0x228] ;  /* 0x00008a00ffe97b82 */ /* 0x000ee20000000800 */
[----:B------:R2:W-:Y:S04]  /*ddea0*/  @P5 STG.E desc[UR60][R244.64], R239 ;  /* 0x000000eff4005986 */ /* 0x0005e8000c10193c */
[----:B------:R3:W-:Y:S01]  /*ddeb0*/  @P3 STG.E desc[UR60][R242.64], R252 ;  /* 0x000000fcf2003986 */ /* 0x0007e2000c10193c */
[----:B------:R-:W-:-:S02]  /*ddec0*/  ISETP.GE.AND P5, PT, R16, R235, PT ;  /* 0x000000eb1000720c */ /* 0x000fc40003fa6270 */
[----:B------:R-:W-:Y:S02]  /*dded0*/  ISETP.LT.AND P3, PT, R17, R248, !P2 ;  /* 0x000000f81100720c */ /* 0x000fe40005761270 */
[----:B-1----:R-:W-:Y:S01]  /*ddee0*/  ISETP.LT.AND P2, PT, R15, R247, !P2 ;  /* 0x000000f70f00720c */ /* 0x002fe20005741270 */
[----:B------:R-:W1:Y:S08]  /*ddef0*/  LDC R235, c[0x0][0x248] ;  /* 0x00009200ffeb7b82 */ /* 0x000e700000000800 */
[----:B--2---:R-:W2:Y:S08]  /*ddf00*/  LDC R239, c[0x0][0x228] ;  /* 0x00008a00ffef7b82 */ /* 0x004eb00000000800 */
[----:B------:R-:W2:Y:S01]  /*ddf10*/  LDC R248, c[0x0][0x228] ;  /* 0x00008a00fff87b82 */ /* 0x000ea20000000800 */
[----:B------:R-:W-:-:S04]  /*ddf20*/  IMAD.WIDE R244, R0, 0x4, R2 ;  /* 0x0000000400f47825 */ /* 0x000fc800078e0202 */
[----:B---3--:R-:W-:Y:S01]  /*ddf30*/  IMAD.WIDE R242, R0, 0x4, R4 ;  /* 0x0000000400f27825 */ /* 0x008fe200078e0204 */
[----:B------:R-:W3:Y:S04]  /*ddf40*/  LDL.LU R252, [R1+0x68c] ;  /* 0x00068c0001fc7983 */ /* 0x000ee80000300800 */
[----:B------:R-:W-:Y:S04]  /*ddf50*/  @P6 STG.E desc[UR60][R244.64], R251 ;  /* 0x000000fbf4006986 */ /* 0x000fe8000c10193c */
[----:B------:R1:W-:Y:S04]  /*ddf60*/  @P4 STG.E desc[UR60][R242.64], R249 ;  /* 0x000000f9f2004986 */ /* 0x0003e8000c10193c */
[----:B------:R-:W3:Y:S01]  /*ddf70*/  LDL.LU R247, [R1+0xa7c] ;  /* 0x000a7c0001f77983 */ /* 0x000ee20000300800 */
[----:B------:R-:W-:-:S03]  /*ddf80*/  ISETP.LT.AND P4, PT, R13, R197, !P5 ;  /* 0x000000c50d00720c */ /* 0x000fc60006f81270 */
[----:B-1----:R-:W3:Y:S04]  /*ddf90*/  LDL.LU R249, [R1+0x28c] ;  /* 0x00028c0001f97983 */ /* 0x002ee80000300800 */
[----:B------:R-:W2:Y:S04]  /*ddfa0*/  LDL.LU R197, [R1+0xe8c] ;  /* 0x000e8c0001c57983 */ /* 0x000ea80000300800 */
[----:B------:R-:W3:Y:S01]  /*ddfb0*/  LDL.LU R237, [R1+0x127c] ;  /* 0x00127c0001ed7983 */ /* 0x000ee20000300800 */
[----:B------:R-:W-:-:S03]  /*ddfc0*/  IMAD.WIDE R244, R0, 0x4, R6 ;  /* 0x0000000400f47825 */ /* 0x000fc600078e0206 */
[----:B------:R-:W2:Y:S04]  /*ddfd0*/  LDL.LU R251, [R1+0x1a80] ;  /* 0x001a800001fb7983 */ /* 0x000ea80000300800 */
[----:B----4-:R1:W-:Y:S04]  /*ddfe0*/  @P3 STG.E desc[UR60][R244.64], R250 ;  /* 0x000000faf4003986 */ /* 0x0103e8000c10193c */
[----:B-1----:R-:W4:Y:S01]  /*ddff0*/  LDL.LU R250, [R1+0x1680] ;  /* 0x0016800001fa7983 */ /* 0x002f220000300800 */
[----:B------:R-:W-:Y:S01]  /*de000*/  ISETP.LT.AND P6, PT, R11, R198, !P5 ;  /* 0x000000c60b00720c */ /* 0x000fe20006fc1270 */
[----:B------:R-:W-:-:S04]  /*de010*/  IMAD.WIDE R242, R0, 0x4, R8 ;  /* 0x0000000400f27825 */ /* 0x000fc800078e0208 */
[----:B------:R-:W-:Y:S01]  /*de020*/  IMAD.WIDE R244, R14, 0x4, R2 ;  /* 0x000000040ef47825 */ /* 0x000fe200078e0202 */
[----:B------:R-:W1:Y:S03]  /*de030*/  LDC.64 R198, c[0x0][0x228] ;  /* 0x00008a00ffc67b82 */ /* 0x000e660000000a00 */
[----:B------:R-:W-:-:S05]  /*de040*/  VIADD R16, R10, 0x148 ;  /* 0x000001480a107836 */ /* 0x000fca0000000000 */
[----:B------:R-:W-:Y:S02]  /*de050*/  ISETP.GE.AND P3, PT, R16, R241, PT ;  /* 0x000000f11000720c */ /* 0x000fe40003f66270 */
[----:B------:R-:W-:Y:S01]  /*de060*/  IADD3 R0, R14, R235, RZ ;  /* 0x000000eb0e007210 */ /* 0x000fe20007ffe0ff */
[----:B------:R-:W-:Y:S01]  /*de070*/  VIADD R16, R10, 0x149 ;  /* 0x000001490a107836 */ /* 0x000fe20000000000 */
[----:B------:R-:W4:Y:S08]  /*de080*/  LDC R241, c[0x0][0x228] ;  /* 0x00008a00fff17b82 */ /* 0x000f300000000800 */
[----:B------:R-:W4:Y:S01]  /*de090*/  LDC R235, c[0x0][0x248] ;  /* 0x00009200ffeb7b82 */ /* 0x000f220000000800 */
[----:B---3--:R3:W-:Y:S01]  /*de0a0*/  @P2 STG.E desc[UR60][R242.64], R237 ;  /* 0x000000edf2002986 */ /* 0x0087e2000c10193c */
[----:B------:R-:W-:-:S03]  /*de0b0*/  ISETP.LT.AND P2, PT, R17, R246, !P5 ;  /* 0x000000f61100720c */ /* 0x000fc60006f41270 */
[----:B--2---:R2:W-:Y:S01]  /*de0c0*/  @P6 STG.E desc[UR60][R244.64], R197 ;  /* 0x000000c5f4006986 */ /* 0x0045e2000c10193c */
[----:B------:R-:W-:Y:S02]  /*de0d0*/  ISETP.LT.AND P5, PT, R15, R239, !P5 ;  /* 0x000000ef0f00720c */ /* 0x000fe40006fa1270 */
[----:B------:R-:W4:Y:S08]  /*de0e0*/  LDC R246, c[0x0][0x228] ;  /* 0x00008a00fff67b82 */ /* 0x000f300000000800 */
[----:B------:R-:W4:Y:S01]  /*de0f0*/  LDC R239, c[0x0][0x248] ;  /* 0x00009200ffef7b82 */ /* 0x000f220000000800 */
[----:B---3--:R-:W-:-:S07]  /*de100*/  IMAD.WIDE R242, R14, 0x4, R4 ;  /* 0x000000040ef27825 */ /* 0x008fce00078e0204 */
[----:B--2---:R-:W2:Y:S01]  /*de110*/  LDC R197, c[0x0][0x228] ;  /* 0x00008a00ffc57b82 */ /* 0x004ea20000000800 */
[----:B------:R3:W-:Y:S01]  /*de120*/  @P4 STG.E desc[UR60][R242.64], R252 ;  /* 0x000000fcf2004986 */ /* 0x0007e2000c10193c */
[----:B------:R-:W-:Y:S02]  /*de130*/  ISETP.LT.AND P6, PT, R11, R236, !P3 ;  /* 0x000000ec0b00720c */ /* 0x000fe40005fc1270 */
[----:B------:R-:W-:Y:S01]  /*de140*/  ISETP.LT.AND P4, PT, R13, R233, !P3 ;  /* 0x000000e90d00720c */ /* 0x000fe20005f81270 */
[C---:B------:R-:W-:Y:S01]  /*de150*/  IMAD.WIDE R236, R14.reuse, 0x4, R6 ;  /* 0x000000040eec7825 */ /* 0x040fe200078e0206 */
[----:B---3--:R-:W3:Y:S03]  /*de160*/  LDL.LU R252, [R1+0x1ea0] ;  /* 0x001ea00001fc7983 */ /* 0x008ee60000300800 */
[----:B------:R-:W-:Y:S01]  /*de170*/  IMAD.WIDE R244, R14, 0x4, R8 ;  /* 0x000000040ef47825 */ /* 0x000fe200078e0208 */
[----:B------:R4:W-:Y:S01]  /*de180*/  @P2 STG.E desc[UR60][R236.64], R247 ;  /* 0x000000f7ec002986 */ /* 0x0009e2000c10193c */
[----:B-1----:R-:W-:-:S02]  /*de190*/  ISETP.GE.AND P2, PT, R16, R199, PT ;  /* 0x000000c71000720c */ /* 0x002fc40003f46270 */
[----:B----4-:R-:W-:Y:S01]  /*de1a0*/  IADD3 R14, R0, R239, RZ ;  /* 0x000000ef000e7210 */ /* 0x010fe20007ffe0ff */
[----:B------:R-:W1:Y:S01]  /*de1b0*/  LDC.64 R242, c[0x0][0x228] ;  /* 0x00008a00fff27b82 */ /* 0x000e620000000a00 */
[----:B------:R4:W-:Y:S01]  /*de1c0*/  @P5 STG.E desc[UR60][R244.64], R249 ;  /* 0x000000f9f4005986 */ /* 0x0009e2000c10193c */
[----:B------:R-:W-:-:S06]  /*de1d0*/  ISETP.LT.AND P5, PT, R17, R248, !P3 ;  /* 0x000000f81100720c */ /* 0x000fcc0005fa1270 */
[----:B------:R-:W1:Y:S08]  /*de1e0*/  LDC R199, c[0x0][0x228] ;  /* 0x00008a00ffc77b82 */ /* 0x000e700000000800 */
[----:B------:R-:W1:Y:S01]  /*de1f0*/  LDC R247, c[0x0][0x228] ;  /* 0x00008a00fff77b82 */ /* 0x000e620000000800 */
[----:B------:R-:W-:-:S04]  /*de200*/  IMAD.WIDE R236, R0, 0x4, R2 ;  /* 0x0000000400ec7825 */ /* 0x000fc800078e0202 */
[----:B----4-:R-:W-:Y:S01]  /*de210*/  IMAD.WIDE R244, R0, 0x4, R4 ;  /* 0x0000000400f47825 */ /* 0x010fe200078e0204 */
[----:B------:R-:W4:Y:S04]  /*de220*/  LDL.LU R249, [R1+0x690] ;  /* 0x0006900001f97983 */ /* 0x000f280000300800 */
[----:B------:R-:W-:Y:S04]  /*de230*/  @P6 STG.E desc[UR60][R236.64], R251 ;  /* 0x000000fbec006986 */ /* 0x000fe8000c10193c */
[----:B------:R2:W-:Y:S04]  /*de240*/  @P4 STG.E desc[UR60][R244.64], R250 ;  /* 0x000000faf4004986 */ /* 0x0005e8000c10193c */
[----:B------:R-:W4:Y:S01]  /*de250*/  LDL.LU R248, [R1+0xa90] ;  /* 0x000a900001f87983 */ /* 0x000f220000300800 */
[----:B--2---:R-:W-:-:S03]  /*de260*/  ISETP.LT.AND P4, PT, R13, R197, !P2 ;  /* 0x000000c50d00720c */ /* 0x004fc60005781270 */
[----:B------:R-:W2:Y:S04]  /*de270*/  LDL.LU R250, [R1+0xa80] ;  /* 0x000a800001fa7983 */ /* 0x000ea80000300800 */
[----:B------:R-:W4:Y:S04]  /*de280*/  LDL.LU R197, [R1+0xe90] ;  /* 0x000e900001c57983 */ /* 0x000f280000300800 */
[----:B------:R-:W2:Y:S01]  /*de290*/  LDL.LU R239, [R1+0x1280] ;  /* 0x0012800001ef7983 */ /* 0x000ea20000300800 */
[----:B------:R-:W-:-:S03]  /*de2a0*/  IMAD.WIDE R236, R0, 0x4, R6 ;  /* 0x0000000400ec7825 */ /* 0x000fc600078e0206 */
[----:B------:R-:W4:Y:S01]  /*de2b0*/  LDL.LU R251, [R1+0x1a84] ;  /* 0x001a840001fb7983 */ /* 0x000f220000300800 */
[----:B------:R-:W-:Y:S02]  /*de2c0*/  ISETP.LT.AND P3, PT, R15, R246, !P3 ;  /* 0x000000f60f00720c */ /* 0x000fe40005f61270 */
[----:B------:R-:W-:Y:S01]  /*de2d0*/  ISETP.LT.AND P6, PT, R11, R232, !P2 ;  /* 0x000000e80b00720c */ /* 0x000fe200057c1270 */
[----:B------:R-:W-:Y:S01]  /*de2e0*/  IMAD.WIDE R244, R0, 0x4, R8 ;  /* 0x0000000400f47825 */ /* 0x000fe200078e0208 */
[----:B------:R-:W1:Y:S01]  /*de2f0*/  LDC.64 R232, c[0x0][0x228] ;  /* 0x00008a00ffe87b82 */ /* 0x000e620000000a00 */
[----:B---3--:R3:W-:Y:S02]  /*de300*/  @P5 STG.E desc[UR60][R236.64], R252 ;  /* 0x000000fcec005986 */ /* 0x0087e4000c10193c */
[----:B------:R-:W-:-:S05]  /*de310*/  VIADD R16, R10, 0x14a ;  /* 0x0000014a0a107836 */ /* 0x000fca0000000000 */
[----:B------:R-:W1:Y:S01]  /*de320*/  LDC R246, c[0x0][0x228] ;  /* 0x00008a00fff67b82 */ /* 0x000e620000000800 */
[----:B---3--:R-:W3:Y:S01]  /*de330*/  LDL.LU R252, [R1+0x1684] ;  /* 0x0016840001fc7983 */ /* 0x008ee20000300800 */
[----:B------:R-:W-:-:S03]  /*de340*/  IMAD.WIDE R236, R14, 0x4, R2 ;  /* 0x000000040eec7825 */ /* 0x000fc600078e0202 */
[----:B--2---:R2:W-:Y:S04]  /*de350*/  @P3 STG.E desc[UR60][R244.64], R239 ;  /* 0x000000eff4003986 */ /* 0x0045e8000c10193c */
[----:B----4-:R4:W-:Y:S01]  /*de360*/  @P6 STG.E desc[UR60][R236.64], R197 ;  /* 0x000000c5ec006986 */ /* 0x0109e2000c10193c */
[----:B--2---:R-:W-:Y:S01]  /*de370*/  IMAD.WIDE R244, R14, 0x4, R4 ;  /* 0x000000040ef47825 */ /* 0x004fe200078e0204 */
[----:B-1----:R-:W-:Y:S01]  /*de380*/  ISETP.LT.AND P3, PT, R17, R247, !P2 ;  /* 0x000000f71100720c */ /* 0x002fe20005761270 */
[----:B----4-:R-:W1:Y:S01]  /*de390*/  LDC R197, c[0x0][0x228] ;  /* 0x00008a00ffc57b82 */ /* 0x010e620000000800 */
[----:B------:R-:W-:Y:S02]  /*de3a0*/  ISETP.GE.AND P5, PT, R16, R243, PT ;  /* 0x000000f31000720c */ /* 0x000fe40003fa6270 */
[----:B------:R-:W-:Y:S01]  /*de3b0*/  IADD3 R0, R14, R235, RZ ;  /* 0x000000eb0e007210 */ /* 0x000fe20007ffe0ff */
[----:B------:R2:W-:Y:S01]  /*de3c0*/  @P4 STG.E desc[UR60][R244.64], R249 ;  /* 0x000000f9f4004986 */ /* 0x0005e2000c10193c */
[----:B------:R-:W-:-:S03]  /*de3d0*/  ISETP.LT.AND P2, PT, R15, R241, !P2 ;  /* 0x000000f10f00720c */ /* 0x000fc60005741270 */
[----:B------:R-:W4:Y:S01]  /*de3e0*/  LDC R241, c[0x0][0x248] ;  /* 0x00009200fff17b82 */ /* 0x000f220000000800 */
[----:B------:R-:W-:-:S07]  /*de3f0*/  VIADD R16, R10, 0x14b ;  /* 0x0000014b0a107836 */ /* 0x000fce0000000000 */
[----:B------:R-:W1:Y:S08]  /*de400*/  LDC R243, c[0x0][0x228] ;  /* 0x00008a00fff37b82 */ /* 0x000e700000000800 */
[----:B------:R-:W1:Y:S08]  /*de410*/  LDC R247, c[0x0][0x228] ;  /* 0x00008a00fff77b82 */ /* 0x000e700000000800 */
[----:B------:R-:W1:Y:S01]  /*de420*/  LDC.64 R236, c[0x0][0x228] ;  /* 0x00008a00ffec7b82 */ /* 0x000e620000000a00 */
[----:B--2---:R-:W2:Y:S01]  /*de430*/  LDL.LU R249, [R1+0x1ea4] ;  /* 0x001ea40001f97983 */ /* 0x004ea20000300800 */
[----:B------:R-:W-:-:S02]  /*de440*/  ISETP.LT.AND P6, PT, R11, R238, !P5 ;  /* 0x000000ee0b00720c */ /* 0x000fc40006fc1270 */
[----:B------:R-:W-:Y:S01]  /*de450*/  ISETP.LT.AND P4, PT, R13, R199, !P5 ;  /* 0x000000c70d00720c */ /* 0x000fe20006f81270 */
[----:B------:R-:W-:-:S04]  /*de460*/  IMAD.WIDE R244, R14, 0x4, R6 ;  /* 0x000000040ef47825 */ /* 0x000fc800078e0206 */
[----:B------:R-:W-:Y:S01]  /*de470*/  IMAD.WIDE R238, R14, 0x4, R8 ;  /* 0x000000040eee7825 */ /* 0x000fe200078e0208 */
[----:B------:R-:W2:Y:S01]  /*de480*/  LDC R199, c[0x0][0x228] ;  /* 0x00008a00ffc77b82 */ /* 0x000ea20000000800 */
[----:B------:R4:W-:Y:S04]  /*de490*/  @P3 STG.E desc[UR60][R244.64], R248 ;  /* 0x000000f8f4003986 */ /* 0x0009e8000c10193c */
[----:B------:R4:W-:Y:S01]  /*de4a0*/  @P2 STG.E desc[UR60][R238.64], R250 ;  /* 0x000000faee002986 */ /* 0x0009e2000c10193c */
[----:B------:R-:W-:Y:S01]  /*de4b0*/  ISETP.GE.AND P3, PT, R16, R233, PT ;  /* 0x000000e91000720c */ /* 0x000fe20003f66270 */
[----:B----4-:R-:W-:-:S04]  /*de4c0*/  IMAD.WIDE R244, R0, 0x4, R2 ;  /* 0x0000000400f47825 */ /* 0x010fc800078e0202 */
[C---:B------:R-:W-:Y:S01]  /*de4d0*/  IMAD.WIDE R238, R0.reuse, 0x4, R4 ;  /* 0x0000000400ee7825 */ /* 0x040fe200078e0204 */
[----:B------:R-:W4:Y:S04]  /*de4e0*/  LDL.LU R250, [R1+0x694] ;  /* 0x0006940001fa7983 */ /* 0x000f280000300800 */
[----:B------:R1:W-:Y:S04]  /*de4f0*/  @P6 STG.E desc[UR60][R244.64], R251 ;  /* 0x000000fbf4006986 */ /* 0x0003e8000c10193c */
[----:B------:R-:W4:Y:S01]  /*de500*/  LDL.LU R248, [R1+0xa94] ;  /* 0x000a940001f87983 */ /* 0x000f220000300800 */
[----:B------:R-:W-:-:S02]  /*de510*/  IADD3 R14, R0, R241, RZ ;  /* 0x000000f1000e7210 */ /* 0x000fc40007ffe0ff */
[----:B------:R-:W-:Y:S01]  /*de520*/  ISETP.LT.AND P2, PT, R17, R246, !P5 ;  /* 0x000000f61100720c */ /* 0x000fe20006f41270 */
[----:B------:R-:W2:Y:S08]  /*de530*/  LDC R233, c[0x0][0x248] ;  /* 0x00009200ffe97b82 */ /* 0x000eb00000000800 */
[----:B------:R-:W2:Y:S01]  /*de540*/  LDC R246, c[0x0][0x228] ;  /* 0x00008a00fff67b82 */ /* 0x000ea20000000800 */
[----:B-1----:R-:W-:Y:S01]  /*de550*/  IMAD.WIDE R244, R0, 0x4, R6 ;  /* 0x0000000400f47825 */ /* 0x002fe200078e0206 */
[----:B---3--:R1:W-:Y:S01]  /*de560*/  @P4 STG.E desc[UR60][R238.64], R252 ;  /* 0x000000fcee004986 */ /* 0x0083e2000c10193c */
[----:B------:R-:W-:-:S03]  /*de570*/  ISETP.LT.AND P4, PT, R13, R197, !P3 ;  /* 0x000000c50d00720c */ /* 0x000fc60005f81270 */
[----:B-1----:R-:W3:Y:S04]  /*de580*/  LDL.LU R252, [R1+0xa84] ;  /* 0x000a840001fc7983 */ /* 0x002ee80000300800 */
[----:B------:R-:W4:Y:S04]  /*de590*/  LDL.LU R197, [R1+0xe94] ;  /* 0x000e940001c57983 */ /* 0x000f280000300800 */
[----:B------:R-:W3:Y:S04]  /*de5a0*/  LDL.LU R241, [R1+0x1284] ;  /* 0x0012840001f17983 */ /* 0x000ee80000300800 */
[----:B------:R-:W4:Y:S04]  /*de5b0*/  LDL.LU R251, [R1+0x1a88] ;  /* 0x001a880001fb7983 */ /* 0x000f280000300800 */
[----:B--2---:R1:W-:Y:S04]  /*de5c0*/  @P2 STG.E desc[UR60][R244.64], R249 ;  /* 0x000000f9f4002986 */ /* 0x0043e8000c10193c */
[----:B-1----:R-:W2:Y:S01]  /*de5d0*/  LDL.LU R249, [R1+0x1688] ;  /* 0x0016880001f97983 */ /* 0x002ea20000300800 */
[----:B------:R-:W-:-:S02]  /*de5e0*/  ISETP.LT.AND P5, PT, R15, R243, !P5 ;  /* 0x000000f30f00720c */ /* 0x000fc40006fa1270 */
[----:B------:R-:W-:Y:S01]  /*de5f0*/  ISETP.LT.AND P6, PT, R11, R234, !P3 ;  /* 0x000000ea0b00720c */ /* 0x000fe20005fc1270 */
[----:B------:R-:W-:-:S04]  /*de600*/  IMAD.WIDE R238, R0, 0x4, R8 ;  /* 0x0000000400ee7825 */ /* 0x000fc800078e0208 */
[----:B------:R-:W-:-:S04]  /*de610*/  IMAD.WIDE R244, R14, 0x4, R2 ;  /* 0x000000040ef47825 */ /* 0x000fc800078e0202 */
[----:B------:R-:W-:Y:S01]  /*de620*/  VIADD R16, R10, 0x14c ;  /* 0x0000014c0a107836 */ /* 0x000fe20000000000 */
[----:B------:R-:W1:Y:S08]  /*de630*/  LDC.64 R234, c[0x0][0x228] ;  /* 0x00008a00ffea7b82 */ /* 0x000e700000000a00 */
[----:B------:R-:W1:Y:S01]  /*de640*/  LDC R243, c[0x0][0x228] ;  /* 0x00008a00fff37b82 */ /* 0x000e620000000800 */
[----:B------:R-:W-:-:S07]  /*de650*/  ISETP.GE.AND P2, PT, R16, R237, PT ;  /* 0x000000ed1000720c */ /* 0x000fce0003f46270 */
[----:B------:R-:W1:Y:S01]  /*de660*/  LDC R237, c[0x0][0x248] ;  /* 0x00009200ffed7b82 */ /* 0x000e620000000800 */
[----:B------:R-:W-:Y:S01]  /*de670*/  IADD3 R0, R14, R233, RZ ;  /* 0x000000e90e007210 */ /* 0x000fe20007ffe0ff */
[----:B------:R-:W-:-:S06]  /*de680*/  VIADD R16, R10, 0x14d ;  /* 0x0000014d0a107836 */ /* 0x000fcc0000000000 */
[----:B------:R-:W2:Y:S01]  /*de690*/  LDC R233, c[0x0][0x228] ;  /* 0x00008a00ffe97b82 */ /* 0x000ea20000000800 */
[----:B---3--:R3:W-:Y:S01]  /*de6a0*/  @P5 STG.E desc[UR60][R238.64], R241 ;  /* 0x000000f1ee005986 */ /* 0x0087e2000c10193c */
[----:B------:R-:W-:-:S03]  /*de6b0*/  ISETP.LT.AND P5, PT, R17, R247, !P3 ;  /* 0x000000f71100720c */ /* 0x000fc60005fa1270 */
[----:B----4-:R4:W-:Y:S03]  /*de6c0*/  @P6 STG.E desc[UR60][R244.64], R197 ;  /* 0x000000c5f4006986 */ /* 0x0109e6000c10193c */
[----:B------:R-:W1:Y:S01]  /*de6d0*/  LDC R247, c[0x0][0x228] ;  /* 0x00008a00fff77b82 */ /* 0x000e620000000800 */
[----:B------:R-:W-:Y:S01]  /*de6e0*/  ISETP.LT.AND P3, PT, R15, R246, !P3 ;  /* 0x000000f60f00720c */ /* 0x000fe20005f61270 */
[----:B---3--:R-:W-:-:S06]  /*de6f0*/  IMAD.WIDE R238, R14, 0x4, R4 ;  /* 0x000000040eee7825 */ /* 0x008fcc00078e0204 */
[----:B----4-:R-:W3:Y:S01]  /*de700*/  LDC R197, c[0x0][0x228] ;  /* 0x00008a00ffc57b82 */ /* 0x010ee20000000800 */
[----:B------:R-:W-:Y:S01]  /*de710*/  ISETP.LT.AND P6, PT, R11, R240, !P2 ;  /* 0x000000f00b00720c */ /* 0x000fe200057c1270 */
[C---:B------:R-:W-:Y:S01]  /*de720*/  IMAD.WIDE R244, R14.reuse, 0x4, R6 ;  /* 0x000000040ef47825 */ /* 0x040fe200078e0206 */
[----:B------:R4:W-:Y:S01]  /*de730*/  @P4 STG.E desc[UR60][R238.64], R250 ;  /* 0x000000faee004986 */ /* 0x0009e2000c10193c */
[----:B------:R-:W-:Y:S02]  /*de740*/  ISETP.LT.AND P4, PT, R13, R199, !P2 ;  /* 0x000000c70d00720c */ /* 0x000fe40005781270 */
[----:B------:R-:W-:Y:S02]  /*de750*/  IMAD.WIDE R240, R14, 0x4, R8 ;  /* 0x000000040ef07825 */ /* 0x000fe400078e0208 */
[----:B------:R-:W3:Y:S01]  /*de760*/  LDC R246, c[0x0][0x228] ;  /* 0x00008a00fff67b82 */ /* 0x000ee20000000800 */
[----:B----4-:R-:W4:Y:S04]  /*de770*/  LDL.LU R250, [R1+0x1ea8] ;  /* 0x001ea80001fa7983 */ /* 0x010f280000300800 */
[----:B------:R3:W-:Y:S04]  /*de780*/  @P5 STG.E desc[UR60][R244.64], R248 ;  /* 0x000000f8f4005986 */ /* 0x0007e8000c10193c */
[----:B------:R3:W-:Y:S01]  /*de790*/  @P3 STG.E desc[UR60][R240.64], R252 ;  /* 0x000000fcf0003986 */ /* 0x0007e2000c10193c */
[----:B-1----:R-:W-:-:S02]  /*de7a0*/  ISETP.GE.AND P5, PT, R16, R235, PT ;  /* 0x000000eb1000720c */ /* 0x002fc40003fa6270 */
[----:B------:R-:W-:Y:S02]  /*de7b0*/  ISETP.LT.AND P3, PT, R17, R243, !P2 ;  /* 0x000000f31100720c */ /* 0x000fe40005761270 */
[----:B------:R-:W-:Y:S02]  /*de7c0*/  ISETP.LT.AND P2, PT, R15, R247, !P2 ;  /* 0x000000f70f00720c */ /* 0x000fe40005741270 */
[C---:B------:R-:W-:Y:S01]  /*de7d0*/  IADD3 R14, R0.reuse, R237, RZ ;  /* 0x000000ed000e7210 */ /* 0x040fe20007ffe0ff */
[----:B------:R-:W1:Y:S08]  /*de7e0*/  LDC R243, c[0x0][0x228] ;  /* 0x00008a00fff37b82 */ /* 0x000e700000000800 */
[----:B------:R-:W1:Y:S08]  /*de7f0*/  LDC.64 R238, c[0x0][0x228] ;  /* 0x00008a00ffee7b82 */ /* 0x000e700000000a00 */
[----:B------:R-:W1:Y:S08]  /*de800*/  LDC R235, c[0x0][0x248] ;  /* 0x00009200ffeb7b82 */ /* 0x000e700000000800 */
[----:B---3--:R-:W3:Y:S01]  /*de810*/  LDC R248, c[0x0][0x228] ;  /* 0x00008a00fff87b82 */ /* 0x008ee20000000800 */
[----:B------:R-:W-:-:S04]  /*de820*/  IMAD.WIDE R244, R0, 0x4, R2 ;  /* 0x0000000400f47825 */ /* 0x000fc800078e0202 */
[----:B------:R-:W-:Y:S01]  /*de830*/  IMAD.WIDE R240, R0, 0x4, R4 ;  /* 0x0000000400f07825 */ /* 0x000fe200078e0204 */
[----:B------:R-:W3:Y:S04]  /*de840*/  LDL.LU R252, [R1+0x698] ;  /* 0x0006980001fc7983 */ /* 0x000ee80000300800 */
[----:B------:R-:W-:Y:S04]  /*de850*/  @P6 STG.E desc[UR60][R244.64], R251 ;  /* 0x000000fbf4006986 */ /* 0x000fe8000c10193c */
[----:B------:R-:W3:Y:S04]  /*de860*/  LDL.LU R247, [R1+0xa98] ;  /* 0x000a980001f77983 */ /* 0x000ee80000300800 */
[----:B--2---:R2:W-:Y:S01]  /*de870*/  @P4 STG.E desc[UR60][R240.64], R249 ;  /* 0x000000f9f0004986 */ /* 0x0045e2000c10193c */
[----:B------:R-:W-:-:S03]  /*de880*/  ISETP.LT.AND P4, PT, R13, R197, !P5 ;  /* 0x000000c50d00720c */ /* 0x000fc60006f81270 */
[----:B--2---:R-:W2:Y:S04]  /*de890*/  LDL.LU R249, [R1+0xa88] ;  /* 0x000a880001f97983 */ /* 0x004ea80000300800 */
[----:B------:R-:W3:Y:S04]  /*de8a0*/  LDL.LU R197, [R1+0xe98] ;  /* 0x000e980001c57983 */ /* 0x000ee80000300800 */
[----:B------:R-:W2:Y:S01]  /*de8b0*/  LDL.LU R237, [R1+0x1288] ;  /* 0x0012880001ed7983 */ /* 0x000ea20000300800 */
[----:B------:R-:W-:-:S03]  /*de8c0*/  IMAD.WIDE R244, R0, 0x4, R6 ;  /* 0x0000000400f47825 */ /* 0x000fc600078e0206 */
[----:B------:R-:W3:Y:S01]  /*de8d0*/  LDL.LU R251, [R1+0x1a8c] ;  /* 0x001a8c0001fb7983 */ /* 0x000ee20000300800 */
[----:B------:R-:W-:Y:S01]  /*de8e0*/  ISETP.LT.AND P6, PT, R11, R198, !P5 ;  /* 0x000000c60b00720c */ /* 0x000fe20006fc1270 */
[----:B------:R-:W-:Y:S01]  /*de8f0*/  IMAD.WIDE R240, R0, 0x4, R8 ;  /* 0x0000000400f07825 */ /* 0x000fe200078e0208 */
[----:B------:R-:W1:Y:S01]  /*de900*/  LDC.64 R198, c[0x0][0x228] ;  /* 0x00008a00ffc67b82 */ /* 0x000e620000000a00 */
[----:B----4-:R4:W-:Y:S04]  /*de910*/  @P3 STG.E desc[UR60][R244.64], R250 ;  /* 0x000000faf4003986 */ /* 0x0109e8000c10193c */
[----:B----4-:R-:W4:Y:S01]  /*de920*/  LDL.LU R250, [R1+0x168c] ;  /* 0x00168c0001fa7983 */ /* 0x010f220000300800 */
[----:B------:R-:W-:-:S03]  /*de930*/  IMAD.WIDE R244, R14, 0x4, R2 ;  /* 0x000000040ef47825 */ /* 0x000fc600078e0202 */
[----:B--2---:R2:W-:Y:S04]  /*de940*/  @P2 STG.E desc[UR60][R240.64], R237 ;  /* 0x000000edf0002986 */ /* 0x0045e8000c10193c */
[----:B---3--:R3:W-:Y:S01]  /*de950*/  @P6 STG.E desc[UR60][R244.64], R197 ;  /* 0x000000c5f4006986 */ /* 0x0087e2000c10193c */
[----:B--2---:R-:W-:-:S04]  /*de960*/  IMAD.WIDE R240, R14, 0x4, R4 ;  /* 0x000000040ef07825 */ /* 0x004fc800078e0204 */
[----:B------:R-:W-:Y:S01]  /*de970*/  VIADD R16, R10, 0x14e ;  /* 0x0000014e0a107836 */ /* 0x000fe20000000000 */
[----:B---3--:R-:W2:Y:S08]  /*de980*/  LDC R197, c[0x0][0x228] ;  /* 0x00008a00ffc57b82 */ /* 0x008eb00000000800 */
[----:B------:R-:W3:Y:S01]  /*de990*/  LDC R237, c[0x0][0x248] ;  /* 0x00009200ffed7b82 */ /* 0x000ee20000000800 */
[----:B------:R1:W-:Y:S04]  /*de9a0*/  @P4 STG.E desc[UR60][R240.64], R252 ;  /* 0x000000fcf0004986 */ /* 0x0003e8000c10193c */
[----:B-1----:R-:W2:Y:S01]  /*de9b0*/  LDL.LU R252, [R1+0x1eac] ;  /* 0x001eac0001fc7983 */ /* 0x002ea20000300800 */
[----:B------:R-:W-:-:S02]  /*de9c0*/  ISETP.LT.AND P2, PT, R17, R246, !P5 ;  /* 0x000000f61100720c */ /* 0x000fc40006f41270 */
[----:B------:R-:W-:Y:S02]  /*de9d0*/  ISETP.LT.AND P5, PT, R15, R243, !P5 ;  /* 0x000000f30f00720c */ /* 0x000fe40006fa1270 */
        /* <DEDUP_REMOVED lines=9> */
[----:B------:R-:W1:Y:S01]  /*dea70*/  LDC.64 R240, c[0x0][0x228] ;  /* 0x00008a00fff07b82 */ /* 0x000e620000000a00 */
[----:B------:R3:W-:Y:S04]  /*dea80*/  @P2 STG.E desc[UR60][R244.64], R247 ;  /* 0x000000f7f4002986 */ /* 0x0007e8000c10193c */
[----:B------:R3:W-:Y:S01]  /*dea90*/  @P5 STG.E desc[UR60][R242.64], R249 ;  /* 0x000000f9f2005986 */ /* 0x0007e2000c10193c */
[----:B------:R-:W-:-:S02]  /*deaa0*/  ISETP.GE.AND P2, PT, R16, R199, PT ;  /* 0x000000c71000720c */ /* 0x000fc40003f46270 */
[----:B------:R-:W-:Y:S02]  /*deab0*/  ISETP.LT.AND P5, PT, R17, R248, !P3 ;  /* 0x000000f81100720c */ /* 0x000fe40005fa1270 */
[C---:B---3--:R-:W-:Y:S01]  /*deac0*/  IADD3 R14, R0.reuse, R237, RZ ;  /* 0x000000ed000e7210 */ /* 0x048fe20007ffe0ff */
[----:B------:R-:W3:Y:S01]  /*dead0*/  LDC R199, c[0x0][0x228] ;  /* 0x00008a00ffc77b82 */ /* 0x000ee20000000800 */
[----:B------:R-:W-:-:S07]  /*deae0*/  IMAD.WIDE R244, R0, 0x4, R2 ;  /* 0x0000000400f47825 */ /* 0x000fce00078e0202 */
[----:B------:R-:W3:Y:S08]  /*deaf0*/  LDC R235, c[0x0][0x248] ;  /* 0x00009200ffeb7b82 */ /* 0x000ef00000000800 */
[----:B------:R-:W3:Y:S01]  /*deb00*/  LDC R247, c[0x0][0x228] ;  /* 0x00008a00fff77b82 */ /* 0x000ee20000000800 */
[C---:B------:R-:W-:Y:S01]  /*deb10*/  IMAD.WIDE R242, R0.reuse, 0x4, R4 ;  /* 0x0000000400f27825 */ /* 0x040fe200078e0204 */
[----:B------:R-:W3:Y:S04]  /*deb20*/  LDL.LU R249, [R1+0x69c] ;  /* 0x00069c0001f97983 */ /* 0x000ee80000300800 */
[----:B------:R1:W-:Y:S04]  /*deb30*/  @P6 STG.E desc[UR60][R244.64], R251 ;  /* 0x000000fbf4006986 */ /* 0x0003e8000c10193c */
[----:B------:R-:W3:Y:S01]  /*deb40*/  LDL.LU R248, [R1+0xa9c] ;  /* 0x000a9c0001f87983 */ /* 0x000ee20000300800 */
[----:B-1----:R-:W-:-:S03]  /*deb50*/  IMAD.WIDE R244, R0, 0x4, R6 ;  /* 0x0000000400f47825 */ /* 0x002fc600078e0206 */
[----:B----4-:R1:W-:Y:S01]  /*deb60*/  @P4 STG.E desc[UR60][R242.64], R250 ;  /* 0x000000faf2004986 */ /* 0x0103e2000c10193c */
[----:B--2---:R-:W-:-:S03]  /*deb70*/  ISETP.LT.AND P4, PT, R13, R197, !P2 ;  /* 0x000000c50d00720c */ /* 0x004fc60005781270 */
[----:B-1----:R-:W2:Y:S04]  /*deb80*/  LDL.LU R250, [R1+0xa8c] ;  /* 0x000a8c0001fa7983 */ /* 0x002ea80000300800 */
[----:B------:R-:W4:Y:S04]  /*deb90*/  LDL.LU R197, [R1+0xe9c] ;  /* 0x000e9c0001c57983 */ /* 0x000f280000300800 */
[----:B------:R-:W2:Y:S04]  /*deba0*/  LDL.LU R237, [R1+0x128c] ;  /* 0x00128c0001ed7983 */ /* 0x000ea80000300800 */
[----:B------:R-:W4:Y:S04]  /*debb0*/  LDL.LU R251, [R1+0x1a90] ;  /* 0x001a900001fb7983 */ /* 0x000f280000300800 */
[----:B------:R1:W-:Y:S04]  /*debc0*/  @P5 STG.E desc[UR60][R244.64], R252 ;  /* 0x000000fcf4005986 */ /* 0x0003e8000c10193c */
[----:B-1----:R-:W4:Y:S01]  /*debd0*/  LDL.LU R252, [R1+0x1690] ;  /* 0x0016900001fc7983 */ /* 0x002f220000300800 */
[----:B------:R-:W-:-:S02]  /*debe0*/  ISETP.LT.AND P3, PT, R15, R246, !P3 ;  /* 0x000000f60f00720c */ /* 0x000fc40005f61270 */
[----:B------:R-:W-:Y:S01]  /*debf0*/  ISETP.LT.AND P6, PT, R11, R232, !P2 ;  /* 0x000000e80b00720c */ /* 0x000fe200057c1270 */
[----:B------:R-:W-:-:S04]  /*dec00*/  IMAD.WIDE R242, R0, 0x4, R8 ;  /* 0x0000000400f27825 */ /* 0x000fc800078e0208 */
[----:B------:R-:W-:Y:S01]  /*dec10*/  IMAD.WIDE R244, R14, 0x4, R2 ;  /* 0x000000040ef47825 */ /* 0x000fe200078e0202 */
[----:B------:R-:W1:Y:S03]  /*dec20*/  LDC.64 R232, c[0x0][0x228] ;  /* 0x00008a00ffe87b82 */ /* 0x000e660000000a00 */
[----:B------:R-:W-:-:S05]  /*dec30*/  VIADD R16, R10, 0x150 ;  /* 0x000001500a107836 */ /* 0x000fca0000000000 */
[----:B------:R-:W1:Y:S01]  /*dec40*/  LDC R246, c[0x0][0x228] ;  /* 0x00008a00fff67b82 */ /* 0x000e620000000800 */
[----:B------:R-:W-:Y:S02]  /*dec50*/  ISETP.GE.AND P5, PT, R16, R241, PT ;  /* 0x000000f11000720c */ /* 0x000fe40003fa6270 */
[----:B---3--:R-:W-:Y:S01]  /*dec60*/  IADD3 R0, R14, R235, RZ ;  /* 0x000000eb0e007210 */ /* 0x008fe20007ffe0ff */
[----:B------:R-:W-:-:S04]  /*dec70*/  VIADD R16, R10, 0x151 ;  /* 0x000001510a107836 */ /* 0x000fc80000000000 */
[----:B------:R-:W3:Y:S01]  /*dec80*/  LDC R241, c[0x0][0x228] ;  /* 0x00008a00fff17b82 */ /* 0x000ee20000000800 */
[----:B--2---:R2:W-:Y:S01]  /*dec90*/  @P3 STG.E desc[UR60][R242.64], R237 ;  /* 0x000000edf2003986 */ /* 0x0045e2000c10193c */
[----:B------:R-:W-:-:S03]  /*deca0*/  ISETP.LT.AND P3, PT, R17, R247, !P2 ;  /* 0x000000f71100720c */ /* 0x000fc60005761270 */
[----:B----4-:R4:W-:Y:S01]  /*decb0*/  @P6 STG.E desc[UR60][R244.64], R197 ;  /* 0x000000c5f4006986 */ /* 0x0109e2000c10193c */
[----:B------:R-:W-:Y:S02]  /*decc0*/  ISETP.LT.AND P2, PT, R15, R239, !P2 ;  /* 0x000000ef0f00720c */ /* 0x000fe40005741270 */
[----:B------:R-:W3:Y:S08]  /*decd0*/  LDC R247, c[0x0][0x228] ;  /* 0x00008a00fff77b82 */ /* 0x000ef00000000800 */
[----:B------:R-:W3:Y:S01]  /*dece0*/  LDC R239, c[0x0][0x248] ;  /* 0x00009200ffef7b82 */ /* 0x000ee20000000800 */
[----:B--2---:R-:W-:-:S07]  /*decf0*/  IMAD.WIDE R242, R14, 0x4, R4 ;  /* 0x000000040ef27825 */ /* 0x004fce00078e0204 */
[----:B----4-:R-:W2:Y:S01]  /*ded00*/  LDC R197, c[0x0][0x228] ;  /* 0x00008a00ffc57b82 */ /* 0x010ea20000000800 */
[----:B------:R4:W-:Y:S01]  /*ded10*/  @P4 STG.E desc[UR60][R242.64], R249 ;  /* 0x000000f9f2004986 */ /* 0x0009e2000c10193c */
[----:B------:R-:W-:Y:S02]  /*ded20*/  ISETP.LT.AND P6, PT, R11, R236, !P5 ;  /* 0x000000ec0b00720c */ /* 0x000fe40006fc1270 */
[----:B------:R-:W-:Y:S01]  /*ded30*/  ISETP.LT.AND P4, PT, R13, R199, !P5 ;  /* 0x000000c70d00720c */ /* 0x000fe20006f81270 */
[----:B------:R-:W-:-:S03]  /*ded40*/  IMAD.WIDE R244, R14, 0x4, R6 ;  /* 0x000000040ef47825 */ /* 0x000fc600078e0206 */
[----:B------:R-:W2:Y:S08]  /*ded50*/  LDC.64 R236, c[0x0][0x228] ;  /* 0x00008a00ffec7b82 */ /* 0x000eb00000000a00 */
[----:B------:R-:W2:Y:S01]  /*ded60*/  LDC R199, c[0x0][0x228] ;  /* 0x00008a00ffc77b82 */ /* 0x000ea20000000800 */
[----:B----4-:R-:W4:Y:S01]  /*ded70*/  LDL.LU R249, [R1+0x1eb0] ;  /* 0x001eb00001f97983 */ /* 0x010f220000300800 */
[----:B------:R-:W-:-:S03]  /*ded80*/  IMAD.WIDE R242, R14, 0x4, R8 ;  /* 0x000000040ef27825 */ /* 0x000fc600078e0208 */
[----:B------:R3:W-:Y:S01]  /*ded90*/  @P3 STG.E desc[UR60][R244.64], R248 ;  /* 0x000000f8f4003986 */ /* 0x0007e2000c10193c */
[----:B-1----:R-:W-:Y:S02]  /*deda0*/  ISETP.GE.AND P3, PT, R16, R233, PT ;  /* 0x000000e91000720c */ /* 0x002fe40003f66270 */
[C---:B---3--:R-:W-:Y:S01]  /*dedb0*/  IADD3 R14, R0.reuse, R239, RZ ;  /* 0x000000ef000e7210 */ /* 0x048fe20007ffe0ff */
[----:B------:R-:W1:Y:S01]  /*dedc0*/  LDC R233, c[0x0][0x248] ;  /* 0x00009200ffe97b82 */ /* 0x000e620000000800 */
[----:B------:R3:W-:Y:S01]  /*dedd0*/  @P2 STG.E desc[UR60][R242.64], R250 ;  /* 0x000000faf2002986 */ /* 0x0007e2000c10193c */
[----:B------:R-:W-:-:S04]  /*dede0*/  IMAD.WIDE R244, R0, 0x4, R2 ;  /* 0x0000000400f47825 */ /* 0x000fc800078e0202 */
[----:B---3--:R-:W-:Y:S01]  /*dedf0*/  IMAD.WIDE R242, R0, 0x4, R4 ;  /* 0x0000000400f27825 */ /* 0x008fe200078e0204 */
[----:B------:R-:W3:Y:S04]  /*dee00*/  LDL.LU R250, [R1+0x2a0] ;  /* 0x0002a00001fa7983 */ /* 0x000ee80000300800 */
[----:B------:R-:W-:Y:S04]  /*dee10*/  @P6 STG.E desc[UR60][R244.64], R251 ;  /* 0x000000fbf4006986 */ /* 0x000fe8000c10193c */
[----:B------:R1:W-:Y:S04]  /*dee20*/  @P4 STG.E desc[UR60][R242.64], R252 ;  /* 0x000000fcf2004986 */ /* 0x0003e8000c10193c */
[----:B------:R-:W3:Y:S01]  /*dee30*/  LDL.LU R248, [R1+0xaa0] ;  /* 0x000aa00001f87983 */ /* 0x000ee20000300800 */
[----:B--2---:R-:W-:-:S03]  /*dee40*/  ISETP.LT.AND P4, PT, R13, R197, !P3 ;  /* 0x000000c50d00720c */ /* 0x004fc60005f81270 */
[----:B-1----:R-:W2:Y:S04]  /*dee50*/  LDL.LU R252, [R1+0x6a0] ;  /* 0x0006a00001fc7983 */ /* 0x002ea80000300800 */
[----:B------:R-:W3:Y:S04]  /*dee60*/  LDL.LU R197, [R1+0xea0] ;  /* 0x000ea00001c57983 */ /* 0x000ee80000300800 */
[----:B------:R-:W2:Y:S01]  /*dee70*/  LDL.LU R239, [R1+0x1290] ;  /* 0x0012900001ef7983 */ /* 0x000ea20000300800 */
[----:B------:R-:W-:Y:S01]  /*dee80*/  ISETP.LT.AND P2, PT, R17, R246, !P5 ;  /* 0x000000f61100720c */ /* 0x000fe20006f41270 */
[----:B------:R-:W-:-:S02]  /*dee90*/  IMAD.WIDE R244, R0, 0x4, R6 ;  /* 0x0000000400f47825 */ /* 0x000fc400078e0206 */
[----:B------:R-:W3:Y:S01]  /*deea0*/  LDL.LU R251, [R1+0x1a94] ;  /* 0x001a940001fb7983 */ /* 0x000ee20000300800 */
[----:B------:R-:W-:Y:S02]  /*deeb0*/  ISETP.LT.AND P5, PT, R15, R241, !P5 ;  /* 0x000000f10f00720c */ /* 0x000fe40006fa1270 */
[----:B------:R-:W-:Y:S01]  /*deec0*/  ISETP.LT.AND P6, PT, R11, R234, !P3 ;  /* 0x000000ea0b00720c */ /* 0x000fe20005fc1270 */
[----:B------:R-:W-:Y:S01]  /*deed0*/  IMAD.WIDE R242, R0, 0x4, R8 ;  /* 0x0000000400f27825 */ /* 0x000fe200078e0208 */
[----:B------:R-:W1:Y:S03]  /*deee0*/  LDC R246, c[0x0][0x228] ;  /* 0x00008a00fff67b82 */ /* 0x000e660000000800 */
[----:B------:R-:W-:-:S05]  /*deef0*/  VIADD R16, R10, 0x152 ;  /* 0x000001520a107836 */ /* 0x000fca0000000000 */
[----:B------:R-:W1:Y:S08]  /*def00*/  LDC.64 R234, c[0x0][0x228] ;  /* 0x00008a00ffea7b82 */ /* 0x000e700000000a00 */
[----:B------:R-:W1:Y:S01]  /*def10*/  LDC R241, c[0x0][0x228] ;  /* 0x00008a00fff17b82 */ /* 0x000e620000000800 */
[----:B----4-:R4:W-:Y:S04]  /*def20*/  @P2 STG.E desc[UR60][R244.64], R249 ;  /* 0x000000f9f4002986 */ /* 0x0109e8000c10193c */
[----:B----4-:R-:W4:Y:S01]  /*def30*/  LDL.LU R249, [R1+0x1694] ;  /* 0x0016940001f97983 */ /* 0x010f220000300800 */
[----:B------:R-:W-:-:S03]  /*def40*/  IMAD.WIDE R244, R14, 0x4, R2 ;  /* 0x000000040ef47825 */ /* 0x000fc600078e0202 */
[----:B--2---:R2:W-:Y:S04]  /*def50*/  @P5 STG.E desc[UR60][R242.64], R239 ;  /* 0x000000eff2005986 */ /* 0x0045e8000c10193c */
[----:B---3--:R3:W-:Y:S01]  /*def60*/  @P6 STG.E desc[UR60][R244.64], R197 ;  /* 0x000000c5f4006986 */ /* 0x0087e2000c10193c */
[----:B--2---:R-:W-:Y:S01]  /*def70*/  IMAD.WIDE R242, R14, 0x4, R4 ;  /* 0x000000040ef27825 */ /* 0x004fe200078e0204 */
[----:B------:R-:W-:Y:S02]  /*def80*/  ISETP.LT.AND P5, PT, R17, R247, !P3 ;  /* 0x000000f71100720c */ /* 0x000fe40005fa1270 */
[----:B------:R-:W-:Y:S01]  /*def90*/  ISETP.GE.AND P2, PT, R16, R237, PT ;  /* 0x000000ed1000720c */ /* 0x000fe20003f46270 */
[----:B------:R-:W2:Y:S08]  /*defa0*/  LDC R247, c[0x0][0x228] ;  /* 0x00008a00fff77b82 */ /* 0x000eb00000000800 */
[----:B---3--:R-:W3:Y:S01]  /*defb0*/  LDC R197, c[0x0][0x228] ;  /* 0x00008a00ffc57b82 */ /* 0x008ee20000000800 */
[----:B------:R1:W-:Y:S07]  /*defc0*/  @P4 STG.E desc[UR60][R242.64], R250 ;  /* 0x000000faf2004986 */ /* 0x0003ee000c10193c */
[----:B------:R-:W3:Y:S01]  /*defd0*/  LDC R237, c[0x0][0x248] ;  /* 0x00009200ffed7b82 */ /* 0x000ee20000000800 */
[----:B-1----:R-:W4:Y:S01]  /*defe0*/  LDL.LU R250, [R1+0x1eb4] ;  /* 0x001eb40001fa7983 */ /* 0x002f220000300800 */
[----:B------:R-:W-:-:S02]  /*deff0*/  ISETP.LT.AND P3, PT, R15, R246, !P3 ;  /* 0x000000f60f00720c */ /* 0x000fc40005f61270 */
[----:B------:R-:W-:Y:S02]  /*df000*/  ISETP.LT.AND P6, PT, R11, R238, !P2 ;  /* 0x000000ee0b00720c */ /* 0x000fe400057c1270 */
[----:B------:R-:W-:Y:S01]  /*df010*/  ISETP.LT.AND P4, PT, R13, R199, !P2 ;  /* 0x000000c70d00720c */ /* 0x000fe20005781270 */
[C---:B------:R-:W-:Y:S01]  /*df020*/  IMAD.WIDE R244, R14.reuse, 0x4, R6 ;  /* 0x000000040ef47825 */ /* 0x040fe200078e0206 */
[----:B------:R-:W-:-:S03]  /*df030*/  IADD3 R0, R14, R233, RZ ;  /* 0x000000e90e007210 */ /* 0x000fc60007ffe0ff */
[----:B------:R-:W-:-:S04]  /*df040*/  IMAD.WIDE R242, R14, 0x4, R8 ;  /* 0x000000040ef27825 */ /* 0x000fc800078e0208 */
[----:B------:R-:W-:Y:S01]  /*df050*/  VIADD R16, R10, 0x153 ;  /* 0x000001530a107836 */ /* 0x000fe20000000000 */
[----:B------:R-:W1:Y:S01]  /*df060*/  LDC R246, c[0x0][0x228] ;  /* 0x00008a00fff67b82 */ /* 0x000e620000000800 */
[----:B------:R2:W-:Y:S07]  /*df070*/  @P5 STG.E desc[UR60][R244.64], R248 ;  /* 0x000000f8f4005986 */ /* 0x0005ee000c10193c */
[----:B------:R-:W1:Y:S08]  /*df080*/  LDC.64 R238, c[0x0][0x228] ;  /* 0x00008a00ffee7b82 */ /* 0x000e700000000a00 */
[----:B------:R-:W1:Y:S01]  /*df090*/  LDC R233, c[0x0][0x228] ;  /* 0x00008a00ffe97b82 */ /* 0x000e620000000800 */
[----:B------:R3:W-:Y:S01]  /*df0a0*/  @P3 STG.E desc[UR60][R242.64], R252 ;  /* 0x000000fcf2003986 */ /* 0x0007e2000c10193c */
[----:B------:R-:W-:-:S02]  /*df0b0*/  ISETP.GE.AND P5, PT, R16, R235, PT ;  /* 0x000000eb1000720c */ /* 0x000fc40003fa6270 */
[----:B------:R-:W-:Y:S01]  /*df0c0*/  ISETP.LT.AND P3, PT, R17, R241, !P2 ;  /* 0x000000f11100720c */ /* 0x000fe20005761270 */
[C---:B--2---:R-:W-:Y:S01]  /*df0d0*/  IMAD.WIDE R244, R0.reuse, 0x4, R2 ;  /* 0x0000000400f47825 */ /* 0x044fe200078e0202 */
[----:B------:R-:W-:Y:S02]  /*df0e0*/  ISETP.LT.AND P2, PT, R15, R247, !P2 ;  /* 0x000000f70f00720c */ /* 0x000fe40005741270 */
[C---:B---3--:R-:W-:Y:S01]  /*df0f0*/  IADD3 R14, R0.reuse, R237, RZ ;  /* 0x000000ed000e7210 */ /* 0x048fe20007ffe0ff */
[----:B------:R-:W2:Y:S08]  /*df100*/  LDC R241, c[0x0][0x228] ;  /* 0x00008a00fff17b82 */ /* 0x000eb00000000800 */
[----:B------:R-:W3:Y:S01]  /*df110*/  LDC R235, c[0x0][0x248] ;  /* 0x00009200ffeb7b82 */ /* 0x000ee20000000800 */
[C---:B------:R-:W-:Y:S01]  /*df120*/  IMAD.WIDE R242, R0.reuse, 0x4, R4 ;  /* 0x0000000400f27825 */ /* 0x040fe200078e0204 */
[----:B------:R-:W2:Y:S04]  /*df130*/  LDL.LU R252, [R1+0x2a4] ;  /* 0x0002a40001fc7983 */ /* 0x000ea80000300800 */
[----:B------:R1:W-:Y:S04]  /*df140*/  @P6 STG.E desc[UR60][R244.64], R251 ;  /* 0x000000fbf4006986 */ /* 0x0003e8000c10193c */
[----:B------:R-:W2:Y:S01]  /*df150*/  LDL.LU R247, [R1+0xaa4] ;  /* 0x000aa40001f77983 */ /* 0x000ea20000300800 */
[----:B------:R-:W2:Y:S01]  /*df160*/  LDC R248, c[0x0][0x228] ;  /* 0x00008a00fff87b82 */ /* 0x000ea20000000800 */
[----:B-1----:R-:W-:-:S02]  /*df170*/  IMAD.WIDE R244, R0, 0x4, R6 ;  /* 0x0000000400f47825 */ /* 0x002fc400078e0206 */
[----:B----4-:R1:W-:Y:S01]  /*df180*/  @P4 STG.E desc[UR60][R242.64], R249 ;  /* 0x000000f9f2004986 */ /* 0x0103e2000c10193c */
[----:B------:R-:W-:-:S03]  /*df190*/  ISETP.LT.AND P4, PT, R13, R197, !P5 ;  /* 0x000000c50d00720c */ /* 0x000fc60006f81270 */
[----:B-1----:R-:W4:Y:S04]  /*df1a0*/  LDL.LU R249, [R1+0x6a4] ;  /* 0x0006a40001f97983 */ /* 0x002f280000300800 */
[----:B------:R-:W2:Y:S04]  /*df1b0*/  LDL.LU R197, [R1+0xea4] ;  /* 0x000ea40001c57983 */ /* 0x000ea80000300800 */
[----:B------:R-:W4:Y:S04]  /*df1c0*/  LDL.LU R237, [R1+0x1294] ;  /* 0x0012940001ed7983 */ /* 0x000f280000300800 */
[----:B------:R-:W2:Y:S04]  /*df1d0*/  LDL.LU R251, [R1+0x1a98] ;  /* 0x001a980001fb7983 */ /* 0x000ea80000300800 */
[----:B------:R1:W-:Y:S04]  /*df1e0*/  @P3 STG.E desc[UR60][R244.64], R250 ;  /* 0x000000faf4003986 */ /* 0x0003e8000c10193c */
[----:B-1----:R-:W2:Y:S01]  /*df1f0*/  LDL.LU R250, [R1+0x1698] ;  /* 0x0016980001fa7983 */ /* 0x002ea20000300800 */
[----:B------:R-:W-:Y:S01]  /*df200*/  ISETP.LT.AND P6, PT, R11, R198, !P5 ;  /* 0x000000c60b00720c */ /* 0x000fe20006fc1270 */
[----:B------:R-:W-:-:S04]  /*df210*/  IMAD.WIDE R242, R0, 0x4, R8 ;  /* 0x0000000400f27825 */ /* 0x000fc800078e0208 */
[----:B------:R-:W-:Y:S01]  /*df220*/  IMAD.WIDE R244, R14, 0x4, R2 ;  /* 0x000000040ef47825 */ /* 0x000fe200078e0202 */
[----:B------:R-:W1:Y:S03]  /*df230*/  LDC.64 R198, c[0x0][0x228] ;  /* 0x00008a00ffc67b82 */ /* 0x000e660000000a00 */
[----:B------:R-:W-:-:S05]  /*df240*/  VIADD R16, R10, 0x154 ;  /* 0x000001540a107836 */ /* 0x000fca0000000000 */
[----:B------:R-:W-:Y:S02]  /*df250*/  ISETP.GE.AND P3, PT, R16, R239, PT ;  /* 0x000000ef1000720c */ /* 0x000fe40003f66270 */
[----:B---3--:R-:W-:Y:S01]  /*df260*/  IADD3 R0, R14, R235, RZ ;  /* 0x000000eb0e007210 */ /* 0x008fe20007ffe0ff */
[----:B------:R-:W-:Y:S01]  /*df270*/  VIADD R16, R10, 0x155 ;  /* 0x000001550a107836 */ /* 0x000fe20000000000 */
[----:B------:R-:W3:Y:S08]  /*df280*/  LDC R239, c[0x0][0x228] ;  /* 0x00008a00ffef7b82 */ /* 0x000ef00000000800 */
[----:B------:R-:W3:Y:S01]  /*df290*/  LDC R235, c[0x0][0x248] ;  /* 0x00009200ffeb7b82 */ /* 0x000ee20000000800 */
[----:B----4-:R4:W-:Y:S04]  /*df2a0*/  @P2 STG.E desc[UR60][R242.64], R237 ;  /* 0x000000edf2002986 */ /* 0x0109e8000c10193c */
[----:B--2---:R2:W-:Y:S01]  /*df2b0*/  @P6 STG.E desc[UR60][R244.64], R197 ;  /* 0x000000c5f4006986 */ /* 0x0045e2000c10193c */
[----:B------:R-:W-:-:S02]  /*df2c0*/  ISETP.LT.AND P2, PT, R17, R246, !P5 ;  /* 0x000000f61100720c */ /* 0x000fc40006f41270 */
[----:B------:R-:W-:Y:S01]  /*df2d0*/  ISETP.LT.AND P5, PT, R15, R241, !P5 ;  /* 0x000000f10f00720c */ /* 0x000fe20006fa1270 */
[C---:B----4-:R-:W-:Y:S01]  /*df2e0*/  IMAD.WIDE R242, R14.reuse, 0x4, R4 ;  /* 0x000000040ef27825 */ /* 0x050fe200078e0204 */
[----:B--2---:R-:W2:Y:S08]  /*df2f0*/  LDC R197, c[0x0][0x228] ;  /* 0x00008a00ffc57b82 */ /* 0x004eb00000000800 */
[----:B------:R-:W4:Y:S01]  /*df300*/  LDC R237, c[0x0][0x248] ;  /* 0x00009200ffed7b82 */ /* 0x000f220000000800 */
[----:B------:R-:W-:Y:S01]  /*df310*/  ISETP.LT.AND P6, PT, R11, R240, !P3 ;  /* 0x000000f00b00720c */ /* 0x000fe20005fc1270 */
[----:B------:R-:W-:Y:S01]  /*df320*/  IMAD.WIDE R244, R14, 0x4, R6 ;  /* 0x000000040ef47825 */ /* 0x000fe200078e0206 */
[----:B------:R1:W-:Y:S01]  /*df330*/  @P4 STG.E desc[UR60][R242.64], R252 ;  /* 0x000000fcf2004986 */ /* 0x0003e2000c10193c */
[----:B------:R-:W-:-:S04]  /*df340*/  ISETP.LT.AND P4, PT, R13, R233, !P3 ;  /* 0x000000e90d00720c */ /* 0x000fc80005f81270 */
[----:B------:R-:W3:Y:S08]  /*df350*/  LDC R246, c[0x0][0x228] ;  /* 0x00008a00fff67b82 */ /* 0x000ef00000000800 */
[----:B------:R-:W3:Y:S01]  /*df360*/  LDC.64 R240, c[0x0][0x228] ;  /* 0x00008a00fff07b82 */ /* 0x000ee20000000a00 */
[----:B-1----:R-:W3:Y:S01]  /*df370*/  LDL.LU R252, [R1+0x1eb8] ;  /* 0x001eb80001fc7983 */ /* 0x002ee20000300800 */
[----:B------:R-:W-:-:S03]  /*df380*/  IMAD.WIDE R242, R14, 0x4, R8 ;  /* 0x000000040ef27825 */ /* 0x000fc600078e0208 */
[----:B------:R1:W-:Y:S01]  /*df390*/  @P2 STG.E desc[UR60][R244.64], R247 ;  /* 0x000000f7f4002986 */ /* 0x0003e2000c10193c */
[----:B------:R-:W-:Y:S02]  /*df3a0*/  ISETP.GE.AND P2, PT, R16, R199, PT ;  /* 0x000000c71000720c */ /* 0x000fe40003f46270 */
[----:B------:R-:W3:Y:S01]  /*df3b0*/  LDC R199, c[0x0][0x228] ;  /* 0x00008a00ffc77b82 */ /* 0x000ee20000000800 */
[----:B------:R4:W-:Y:S01]  /*df3c0*/  @P5 STG.E desc[UR60][R242.64], R249 ;  /* 0x000000f9f2005986 */ /* 0x0009e2000c10193c */
[----:B------:R-:W-:Y:S01]  /*df3d0*/  ISETP.LT.AND P5, PT, R17, R248, !P3 ;  /* 0x000000f81100720c */ /* 0x000fe20005fa1270 */
[C---:B-1----:R-:W-:Y:S01]  /*df3e0*/  IMAD.WIDE R244, R0.reuse, 0x4, R2 ;  /* 0x0000000400f47825 */ /* 0x042fe200078e0202 */
[----:B----4-:R-:W-:-:S04]  /*df3f0*/  IADD3 R14, R0, R237, RZ ;  /* 0x000000ed000e7210 */ /* 0x010fc80007ffe0ff */
[----:B------:R-:W1:Y:S01]  /*df400*/  LDC R247, c[0x0][0x228] ;  /* 0x00008a00fff77b82 */ /* 0x000e620000000800 */
[----:B------:R-:W-:Y:S01]  /*df410*/  IMAD.WIDE R242, R0, 0x4, R4 ;  /* 0x0000000400f27825 */ /* 0x000fe200078e0204 */
[----:B------:R-:W4:Y:S04]  /*df420*/  LDL.LU R249, [R1+0x2a8] ;  /* 0x0002a80001f97983 */ /* 0x000f280000300800 */
[----:B------:R-:W-:Y:S04]  /*df430*/  @P6 STG.E desc[UR60][R244.64], R251 ;  /* 0x000000fbf4006986 */ /* 0x000fe8000c10193c */
[----:B------:R1:W-:Y:S04]  /*df440*/  @P4 STG.E desc[UR60][R242.64], R250 ;  /* 0x000000faf2004986 */ /* 0x0003e8000c10193c */
[----:B------:R-:W4:Y:S01]  /*df450*/  LDL.LU R248, [R1+0xaa8] ;  /* 0x000aa80001f87983 */ /* 0x000f220000300800 */
[----:B--2---:R-:W-:-:S03]  /*df460*/  ISETP.LT.AND P4, PT, R13, R197, !P2 ;  /* 0x000000c50d00720c */ /* 0x004fc60005781270 */
[----:B-1----:R-:W2:Y:S04]  /*df470*/  LDL.LU R250, [R1+0x6a8] ;  /* 0x0006a80001fa7983 */ /* 0x002ea80000300800 */
[----:B------:R-:W4:Y:S04]  /*df480*/  LDL.LU R197, [R1+0xea8] ;  /* 0x000ea80001c57983 */ /* 0x000f280000300800 */
[----:B------:R-:W2:Y:S01]  /*df490*/  LDL.LU R237, [R1+0x1298] ;  /* 0x0012980001ed7983 */ /* 0x000ea20000300800 */
[----:B------:R-:W-:-:S03]  /*df4a0*/  IMAD.WIDE R244, R0, 0x4, R6 ;  /* 0x0000000400f47825 */ /* 0x000fc600078e0206 */
[----:B------:R-:W4:Y:S01]  /*df4b0*/  LDL.LU R251, [R1+0x1a9c] ;  /* 0x001a9c0001fb7983 */ /* 0x000f220000300800 */
[----:B---3--:R-:W-:Y:S02]  /*df4c0*/  ISETP.LT.AND P3, PT, R15, R246, !P3 ;  /* 0x000000f60f00720c */ /* 0x008fe40005f61270 */
[----:B------:R-:W-:Y:S01]  /*df4d0*/  ISETP.LT.AND P6, PT, R11, R232, !P2 ;  /* 0x000000e80b00720c */ /* 0x000fe200057c1270 */
[----:B------:R-:W-:Y:S01]  /*df4e0*/  IMAD.WIDE R242, R0, 0x4, R8 ;  /* 0x0000000400f27825 */ /* 0x000fe200078e0208 */
[----:B------:R-:W1:Y:S01]  /*df4f0*/  LDC.64 R232, c[0x0][0x228] ;  /* 0x00008a00ffe87b82 */ /* 0x000e620000000a00 */
[----:B------:R3:W-:Y:S02]  /*df500*/  @P5 STG.E desc[UR60][R244.64], R252 ;  /* 0x000000fcf4005986 */ /* 0x0007e4000c10193c */
[----:B------:R-:W-:-:S05]  /*df510*/  VIADD R16, R10, 0x156 ;  /* 0x000001560a107836 */ /* 0x000fca0000000000 */
[----:B------:R-:W1:Y:S01]  /*df520*/  LDC R246, c[0x0][0x228] ;  /* 0x00008a00fff67b82 */ /* 0x000e620000000800 */
[----:B---3--:R-:W3:Y:S01]  /*df530*/  LDL.LU R252, [R1+0x169c] ;  /* 0x00169c0001fc7983 */ /* 0x008ee20000300800 */
[----:B------:R-:W-:-:S03]  /*df540*/  IMAD.WIDE R244, R14, 0x4, R2 ;  /* 0x000000040ef47825 */ /* 0x000fc600078e0202 */
[----:B--2---:R2:W-:Y:S04]  /*df550*/  @P3 STG.E desc[UR60][R242.64], R237 ;  /* 0x000000edf2003986 */ /* 0x0045e8000c10193c */
[----:B----4-:R4:W-:Y:S01]  /*df560*/  @P6 STG.E desc[UR60][R244.64], R197 ;  /* 0x000000c5f4006986 */ /* 0x0109e2000c10193c */
[----:B--2---:R-:W-:Y:S01]  /*df570*/  IMAD.WIDE R242, R14, 0x4, R4 ;  /* 0x000000040ef27825 */ /* 0x004fe200078e0204 */
[----:B------:R-:W-:Y:S01]  /*df580*/  ISETP.LT.AND P3, PT, R17, R247, !P2 ;  /* 0x000000f71100720c */ /* 0x000fe20005761270 */
[----:B----4-:R-:W2:Y:S03]  /*df590*/  LDC R197, c[0x0][0x228] ;  /* 0x00008a00ffc57b82 */ /* 0x010ea60000000800 */
[----:B------:R4:W-:Y:S01]  /*df5a0*/  @P4 STG.E desc[UR60][R242.64], R249 ;  /* 0x000000f9f2004986 */ /* 0x0009e2000c10193c */
[----:B------:R-:W-:Y:S01]  /*df5b0*/  ISETP.GE.AND P5, PT, R16, R241, PT ;  /* 0x000000f11000720c */ /* 0x000fe20003fa6270 */
[C---:B------:R-:W-:Y:S01]  /*df5c0*/  IMAD.WIDE R244, R14.reuse, 0x4, R6 ;  /* 0x000000040ef47825 */ /* 0x040fe200078e0206 */
[----:B------:R-:W-:-:S02]  /*df5d0*/  IADD3 R0, R14, R235, RZ ;  /* 0x000000eb0e007210 */ /* 0x000fc40007ffe0ff */
[----:B------:R-:W2:Y:S01]  /*df5e0*/  LDC R247, c[0x0][0x228] ;  /* 0x00008a00fff77b82 */ /* 0x000ea20000000800 */
[----:B----4-:R-:W4:Y:S01]  /*df5f0*/  LDL.LU R249, [R1+0x1ebc] ;  /* 0x001ebc0001f97983 */ /* 0x010f220000300800 */
[----:B------:R-:W-:Y:S01]  /*df600*/  ISETP.LT.AND P2, PT, R15, R239, !P2 ;  /* 0x000000ef0f00720c */ /* 0x000fe20005741270 */
[----:B------:R-:W-:-:S05]  /*df610*/  IMAD.WIDE R242, R14, 0x4, R8 ;  /* 0x000000040ef27825 */ /* 0x000fca00078e0208 */
[----:B------:R-:W2:Y:S01]  /*df620*/  LDC R239, c[0x0][0x248] ;  /* 0x00009200ffef7b82 */ /* 0x000ea20000000800 */
[----:B------:R-:W-:Y:S02]  /*df630*/  ISETP.LT.AND P6, PT, R11, R236, !P5 ;  /* 0x000000ec0b00720c */ /* 0x000fe40006fc1270 */
[----:B------:R-:W-:Y:S01]  /*df640*/  ISETP.LT.AND P4, PT, R13, R199, !P5 ;  /* 0x000000c70d00720c */ /* 0x000fe20006f81270 */
[----:B------:R-:W-:Y:S01]  /*df650*/  VIADD R16, R10, 0x157 ;  /* 0x000001570a107836 */ /* 0x000fe20000000000 */
[----:B------:R1:W-:Y:S03]  /*df660*/  @P3 STG.E desc[UR60][R244.64], R248 ;  /* 0x000000f8f4003986 */ /* 0x0003e6000c10193c */
[----:B------:R-:W4:Y:S08]  /*df670*/  LDC R241, c[0x0][0x228] ;  /* 0x00008a00fff17b82 */ /* 0x000f300000000800 */
[----:B------:R-:W4:Y:S08]  /*df680*/  LDC.64 R236, c[0x0][0x228] ;  /* 0x00008a00ffec7b82 */ /* 0x000f300000000a00 */
[----:B------:R-:W4:Y:S01]  /*df690*/  LDC R199, c[0x0][0x228] ;  /* 0x00008a00ffc77b82 */ /* 0x000f220000000800 */
[----:B-1----:R-:W-:-:S07]  /*df6a0*/  ISETP.GE.AND P3, PT, R16, R233, PT ;  /* 0x000000e91000720c */ /* 0x002fce0003f66270 */
[----:B------:R-:W1:Y:S01]  /*df6b0*/  LDC R233, c[0x0][0x248] ;  /* 0x00009200ffe97b82 */ /* 0x000e620000000800 */
[C---:B------:R-:W-:Y:S01]  /*df6c0*/  IMAD.WIDE R244, R0.reuse, 0x4, R2 ;  /* 0x0000000400f47825 */ /* 0x040fe200078e0202 */
[----:B------:R2:W-:Y:S04]  /*df6d0*/  @P2 STG.E desc[UR60][R242.64], R250 ;  /* 0x000000faf2002986 */ /* 0x0005e8000c10193c */
[----:B------:R2:W-:Y:S02]  /*df6e0*/  @P6 STG.E desc[UR60][R244.64], R251 ;  /* 0x000000fbf4006986 */ /* 0x0005e4000c10193c */
[C---:B--2---:R-:W-:Y:S02]  /*df6f0*/  IMAD.WIDE R242, R0.reuse, 0x4, R4 ;  /* 0x0000000400f27825 */ /* 0x044fe400078e0204 */
[----:B------:R-:W2:Y:S04]  /*df700*/  LDL.LU R250, [R1+0x2ac] ;  /* 0x0002ac0001fa7983 */ /* 0x000ea80000300800 */
[----:B------:R-:W2:Y:S01]  /*df710*/  LDL.LU R248, [R1+0xaac] ;  /* 0x000aac0001f87983 */ /* 0x000ea20000300800 */
[----:B------:R-:W-:-:S02]  /*df720*/  IADD3 R14, R0, R239, RZ ;  /* 0x000000ef000e7210 */ /* 0x000fc40007ffe0ff */
[----:B------:R-:W-:Y:S01]  /*df730*/  ISETP.LT.AND P2, PT, R17, R246, !P5 ;  /* 0x000000f61100720c */ /* 0x000fe20006f41270 */
[----:B------:R-:W-:Y:S01]  /*df740*/  IMAD.WIDE R244, R0, 0x4, R6 ;  /* 0x0000000400f47825 */ /* 0x000fe200078e0206 */
[----:B------:R-:W1:Y:S01]  /*df750*/  LDC R246, c[0x0][0x228] ;  /* 0x00008a00fff67b82 */ /* 0x000e620000000800 */
[----:B---3--:R3:W-:Y:S01]  /*df760*/  @P4 STG.E desc[UR60][R242.64], R252 ;  /* 0x000000fcf2004986 */ /* 0x0087e2000c10193c */
[----:B------:R-:W-:-:S03]  /*df770*/  ISETP.LT.AND P4, PT, R13, R197, !P3 ;  /* 0x000000c50d00720c */ /* 0x000fc60005f81270 */
[----:B---3--:R-:W3:Y:S04]  /*df780*/  LDL.LU R252, [R1+0x6ac] ;  /* 0x0006ac0001fc7983 */ /* 0x008ee80000300800 */
[----:B------:R-:W2:Y:S04]  /*df790*/  LDL.LU R197, [R1+0xeac] ;  /* 0x000eac0001c57983 */ /* 0x000ea80000300800 */
[----:B------:R-:W3:Y:S04]  /*df7a0*/  LDL.LU R239, [R1+0x129c] ;  /* 0x00129c0001ef7983 */ /* 0x000ee80000300800 */
[----:B------:R-:W2:Y:S04]  /*df7b0*/  LDL.LU R251, [R1+0x1aa0] ;  /* 0x001aa00001fb7983 */ /* 0x000ea80000300800 */
[----:B----4-:R4:W-:Y:S04]  /*df7c0*/  @P2 STG.E desc[UR60][R244.64], R249 ;  /* 0x000000f9f4002986 */ /* 0x0109e8000c10193c */
[----:B----4-:R-:W4:Y:S01]  /*df7d0*/  LDL.LU R249, [R1+0x16a0] ;  /* 0x0016a00001f97983 */ /* 0x010f220000300800 */
[----:B------:R-:W-:-:S02]  /*df7e0*/  ISETP.LT.AND P5, PT, R15, R241, !P5 ;  /* 0x000000f10f00720c */ /* 0x000fc40006fa1270 */
[----:B------:R-:W-:Y:S01]  /*df7f0*/  ISETP.LT.AND P6, PT, R11, R234, !P3 ;  /* 0x000000ea0b00720c */ /* 0x000fe20005fc1270 */
[----:B------:R-:W-:-:S04]  /*df800*/  IMAD.WIDE R242, R0, 0x4, R8 ;  /* 0x0000000400f27825 */ /* 0x000fc800078e0208 */
[----:B------:R-:W-:-:S04]  /*df810*/  IMAD.WIDE R244, R14, 0x4, R2 ;  /* 0x000000040ef47825 */ /* 0x000fc800078e0202 */
[----:B------:R-:W-:Y:S01]  /*df820*/  VIADD R16, R10, 0x158 ;  /* 0x000001580a107836 */ /* 0x000fe20000000000 */
[----:B------:R-:W2:Y:S08]  /*df830*/  LDC.64 R234, c[0x0][0x228] ;  /* 0x00008a00ffea7b82 */ /* 0x000eb00000000a00 */
[----:B------:R-:W2:Y:S01]  /*df840*/  LDC R241, c[0x0][0x228] ;  /* 0x00008a00fff17b82 */ /* 0x000ea20000000800 */
[----:B------:R-:W-:-:S07]  /*df850*/  ISETP.GE.AND P2, PT, R16, R237, PT ;  /* 0x000000ed1000720c */ /* 0x000fce0003f46270 */
[----:B------:R-:W2:Y:S01]  /*df860*/  LDC R237, c[0x0][0x248] ;  /* 0x00009200ffed7b82 */ /* 0x000ea20000000800 */
[----:B-1----:R-:W-:Y:S01]  /*df870*/  IADD3 R0, R14, R233, RZ ;  /* 0x000000e90e007210 */ /* 0x002fe20007ffe0ff */
[----:B------:R-:W-:-:S06]  /*df880*/  VIADD R16, R10, 0x159 ;  /* 0x000001590a107836 */ /* 0x000fcc0000000000 */
[----:B------:R-:W1:Y:S01]  /*df890*/  LDC R233, c[0x0][0x228] ;  /* 0x00008a00ffe97b82 */ /* 0x000e620000000800 */
[----:B---3--:R3:W-:Y:S01]  /*df8a0*/  @P5 STG.E desc[UR60][R242.64], R239 ;  /* 0x000000eff2005986 */ /* 0x0087e2000c10193c */
[----:B------:R-:W-:-:S03]  /*df8b0*/  ISETP.LT.AND P5, PT, R17, R247, !P3 ;  /* 0x000000f71100720c */ /* 0x000fc60005fa1270 */
[----:B--2---:R2:W-:Y:S03]  /*df8c0*/  @P6 STG.E desc[UR60][R244.64], R197 ;  /* 0x000000c5f4006986 */ /* 0x0045e6000c10193c */
[----:B------:R-:W1:Y:S01]  /*df8d0*/  LDC R247, c[0x0][0x228] ;  /* 0x00008a00fff77b82 */ /* 0x000e620000000800 */
[----:B------:R-:W-:Y:S01]  /*df8e0*/  ISETP.LT.AND P3, PT, R15, R246, !P3 ;  /* 0x000000f60f00720c */ /* 0x000fe20005f61270 */
[----:B---3--:R-:W-:-:S06]  /*df8f0*/  IMAD.WIDE R242, R14, 0x4, R4 ;  /* 0x000000040ef27825 */ /* 0x008fcc00078e0204 */
[----:B--2---:R-:W2:Y:S01]  /*df900*/  LDC R197, c[0x0][0x228] ;  /* 0x00008a00ffc57b82 */ /* 0x004ea20000000800 */
[----:B------:R-:W-:Y:S01]  /*df910*/  ISETP.LT.AND P6, PT, R11, R238, !P2 ;  /* 0x000000ee0b00720c */ /* 0x000fe200057c1270 */
[----:B------:R-:W-:Y:S01]  /*df920*/  IMAD.WIDE R244, R14, 0x4, R6 ;  /* 0x000000040ef47825 */ /* 0x000fe200078e0206 */
[----:B------:R3:W-:Y:S01]  /*df930*/  @P4 STG.E desc[UR60][R242.64], R250 ;  /* 0x000000faf2004986 */ /* 0x0007e2000c10193c */
[----:B------:R-:W-:-:S04]  /*df940*/  ISETP.LT.AND P4, PT, R13, R199, !P2 ;  /* 0x000000c70d00720c */ /* 0x000fc80005781270 */
[----:B------:R-:W2:Y:S08]  /*df950*/  LDC R246, c[0x0][0x228] ;  /* 0x00008a00fff67b82 */ /* 0x000eb00000000800 */
[----:B------:R-:W2:Y:S01]  /*df960*/  LDC.64 R238, c[0x0][0x228] ;  /* 0x00008a00ffee7b82 */ /* 0x000ea20000000a00 */
[----:B---3--:R-:W3:Y:S01]  /*df970*/  LDL.LU R250, [R1+0x1ec0] ;  /* 0x001ec00001fa7983 */ /* 0x008ee20000300800 */
[----:B------:R-:W-:-:S03]  /*df980*/  IMAD.WIDE R242, R14, 0x4, R8 ;  /* 0x000000040ef27825 */ /* 0x000fc600078e0208 */
[----:B------:R1:W-:Y:S01]  /*df990*/  @P5 STG.E desc[UR60][R244.64], R248 ;  /* 0x000000f8f4005986 */ /* 0x0003e2000c10193c */
[----:B------:R-:W-:Y:S02]  /*df9a0*/  ISETP.GE.AND P5, PT, R16, R235, PT ;  /* 0x000000eb1000720c */ /* 0x000fe40003fa6270 */
[----:B------:R-:W-:Y:S01]  /*df9b0*/  IADD3 R14, R0, R237, RZ ;  /* 0x000000ed000e7210 */ /* 0x000fe20007ffe0ff */
[----:B------:R-:W3:Y:S01]  /*df9c0*/  LDC R235, c[0x0][0x248] ;  /* 0x00009200ffeb7b82 */ /* 0x000ee20000000800 */
[----:B------:R1:W-:Y:S01]  /*df9d0*/  @P3 STG.E desc[UR60][R242.64], R252 ;  /* 0x000000fcf2003986 */ /* 0x0003e2000c10193c */
[----:B------:R-:W-:Y:S02]  /*df9e0*/  ISETP.LT.AND P3, PT, R17, R241, !P2 ;  /* 0x000000f11100720c */ /* 0x000fe40005761270 */
[----:B-1----:R-:W-:-:S04]  /*df9f0*/  ISETP.LT.AND P2, PT, R15, R247, !P2 ;  /* 0x000000f70f00720c */ /* 0x002fc80005741270 */
[----:B------:R-:W1:Y:S01]  /*dfa00*/  LDC R241, c[0x0][0x228] ;  /* 0x00008a00fff17b82 */ /* 0x000e620000000800 */
[----:B------:R-:W-:-:S07]  /*dfa10*/  IMAD.WIDE R244, R0, 0x4, R2 ;  /* 0x0000000400f47825 */ /* 0x000fce00078e0202 */
[----:B------:R-:W1:Y:S01]  /*dfa20*/  LDC R248, c[0x0][0x228] ;  /* 0x00008a00fff87b82 */ /* 0x000e620000000800 */
[----:B------:R-:W-:Y:S01]  /*dfa30*/  IMAD.WIDE R242, R0, 0x4, R4 ;  /* 0x0000000400f27825 */ /* 0x000fe200078e0204 */
[----:B------:R-:W3:Y:S04]  /*dfa40*/  LDL.LU R252, [R1+0x6b0] ;  /* 0x0006b00001fc7983 */ /* 0x000ee80000300800 */
[----:B------:R-:W-:Y:S04]  /*dfa50*/  @P6 STG.E desc[UR60][R244.64], R251 ;  /* 0x000000fbf4006986 */ /* 0x000fe8000c10193c */
[----:B----4-:R4:W-:Y:S04]  /*dfa60*/  @P4 STG.E desc[UR60][R242.64], R249 ;  /* 0x000000f9f2004986 */ /* 0x0109e8000c10193c */
[----:B------:R-:W3:Y:S01]  /*dfa70*/  LDL.LU R247, [R1+0xeb0] ;  /* 0x000eb00001f77983 */ /* 0x000ee20000300800 */
[----:B--2---:R-:W-:-:S03]  /*dfa80*/  ISETP.LT.AND P4, PT, R13, R197, !P5 ;  /* 0x000000c50d00720c */ /* 0x004fc60006f81270 */
[----:B----4-:R-:W2:Y:S04]  /*dfa90*/  LDL.LU R249, [R1+0xab0] ;  /* 0x000ab00001f97983 */ /* 0x010ea80000300800 */
[----:B------:R-:W4:Y:S04]  /*dfaa0*/  LDL.LU R197, [R1+0x12a0] ;  /* 0x0012a00001c57983 */ /* 0x000f280000300800 */
[----:B------:R-:W2:Y:S01]  /*dfab0*/  LDL.LU R237, [R1+0x12b0] ;  /* 0x0012b00001ed7983 */ /* 0x000ea20000300800 */
[----:B------:R-:W-:-:S03]  /*dfac0*/  IMAD.WIDE R244, R0, 0x4, R6 ;  /* 0x0000000400f47825 */ /* 0x000fc600078e0206 */
[----:B------:R-:W4:Y:S01]  /*dfad0*/  LDL.LU R251, [R1+0x1aa4] ;  /* 0x001aa40001fb7983 */ /* 0x000f220000300800 */
[----:B------:R-:W-:Y:S01]  /*dfae0*/  ISETP.LT.AND P6, PT, R11, R198, !P5 ;  /* 0x000000c60b00720c */ /* 0x000fe20006fc1270 */
[----:B------:R-:W-:Y:S01]  /*dfaf0*/  IMAD.WIDE R242, R0, 0x4, R8 ;  /* 0x0000000400f27825 */ /* 0x000fe200078e0208 */
[----:B------:R-:W1:Y:S01]  /*dfb00*/  LDC.64 R198, c[0x0][0x228] ;  /* 0x00008a00ffc67b82 */ /* 0x000e620000000a00 */
[----:B---3--:R3:W-:Y:S04]  /*dfb10*/  @P3 STG.E desc[UR60][R244.64], R250 ;  /* 0x000000faf4003986 */ /* 0x0087e8000c10193c */
[----:B---3--:R-:W3:Y:S01]  /*dfb20*/  LDL.LU R250, [R1+0x16a4] ;  /* 0x0016a40001fa7983 */ /* 0x008ee20000300800 */
[----:B------:R-:W-:-:S03]  /*dfb30*/  IMAD.WIDE R244, R14, 0x4, R2 ;  /* 0x000000040ef47825 */ /* 0x000fc600078e0202 */
[----:B--2---:R2:W-:Y:S04]  /*dfb40*/  @P2 STG.E desc[UR60][R242.64], R237 ;  /* 0x000000edf2002986 */ /* 0x0045e8000c10193c */
[----:B----4-:R4:W-:Y:S01]  /*dfb50*/  @P6 STG.E desc[UR60][R244.64], R197 ;  /* 0x000000c5f4006986 */ /* 0x0109e2000c10193c */
[----:B--2---:R-:W-:-:S04]  /*dfb60*/  IMAD.WIDE R242, R14, 0x4, R4 ;  /* 0x000000040ef27825 */ /* 0x004fc800078e0204 */
[----:B------:R-:W-:Y:S01]  /*dfb70*/  VIADD R16, R10, 0x15a ;  /* 0x0000015a0a107836 */ /* 0x000fe20000000000 */
[----:B----4-:R-:W2:Y:S08]  /*dfb80*/  LDC R197, c[0x0][0x228] ;  /* 0x00008a00ffc57b82 */ /* 0x010eb00000000800 */
[----:B------:R-:W4:Y:S01]  /*dfb90*/  LDC R237, c[0x0][0x248] ;  /* 0x00009200ffed7b82 */ /* 0x000f220000000800 */
[----:B------:R1:W-:Y:S04]  /*dfba0*/  @P4 STG.E desc[UR60][R242.64], R252 ;  /* 0x000000fcf2004986 */ /* 0x0003e8000c10193c */
[----:B-1----:R-:W2:Y:S01]  /*dfbb0*/  LDL.LU R252, [R1+0x1ec4] ;  /* 0x001ec40001fc7983 */ /* 0x002ea20000300800 */
[----:B------:R-:W-:-:S02]  /*dfbc0*/  ISETP.LT.AND P2, PT, R17, R246, !P5 ;  /* 0x000000f61100720c */ /* 0x000fc40006f41270 */
[----:B------:R-:W-:Y:S02]  /*dfbd0*/  ISETP.LT.AND P5, PT, R15, R241, !P5 ;  /* 0x000000f10f00720c */ /* 0x000fe40006fa1270 */
[----:B------:R-:W-:Y:S01]  /*dfbe0*/  ISETP.GE.AND P3, PT, R16, R239, PT ;  /* 0x000000ef1000720c */ /* 0x000fe20003f66270 */
[C---:B------:R-:W-:Y:S01]  /*dfbf0*/  IMAD.WIDE R244, R14.reuse, 0x4, R6 ;  /* 0x000000040ef47825 */ /* 0x040fe200078e0206 */
[----:B------:R-:W-:-:S03]  /*dfc00*/  IADD3 R0, R14, R235, RZ ;  /* 0x000000eb0e007210 */ /* 0x000fc60007ffe0ff */
[----:B------:R-:W-:Y:S01]  /*dfc10*/  IMAD.WIDE R242, R14, 0x4, R8 ;  /* 0x000000040ef27825 */ /* 0x000fe200078e0208 */
[----:B------:R-:W-:Y:S02]  /*dfc20*/  ISETP.LT.AND P6, PT, R11, R240, !P3 ;  /* 0x000000f00b00720c */ /* 0x000fe40005fc1270 */
[----:B------:R-:W-:Y:S01]  /*dfc30*/  ISETP.LT.AND P4, PT, R13, R233, !P3 ;  /* 0x000000e90d00720c */ /* 0x000fe20005f81270 */
[----:B------:R-:W-:Y:S01]  /*dfc40*/  VIADD R16, R10, 0x15b ;  /* 0x0000015b0a107836 */ /* 0x000fe20000000000 */
[----:B------:R-:W1:Y:S08]  /*dfc50*/  LDC R246, c[0x0][0x228] ;  /* 0x00008a00fff67b82 */ /* 0x000e700000000800 */
[----:B------:R-:W1:Y:S01]  /*dfc60*/  LDC R239, c[0x0][0x228] ;  /* 0x00008a00ffef7b82 */ /* 0x000e620000000800 */
[----:B------:R4:W-:Y:S04]  /*dfc70*/  @P2 STG.E desc[UR60][R244.64], R247 ;  /* 0x000000f7f4002986 */ /* 0x0009e8000c10193c */
[----:B------:R4:W-:Y:S01]  /*dfc80*/  @P5 STG.E desc[UR60][R242.64], R249 ;  /* 0x000000f9f2005986 */ /* 0x0009e2000c10193c */
[----:B------:R-:W-:-:S02]  /*dfc90*/  ISETP.GE.AND P2, PT, R16, R199, PT ;  /* 0x000000c71000720c */ /* 0x000fc40003f46270 */
[----:B------:R-:W-:Y:S02]  /*dfca0*/  ISETP.LT.AND P5, PT, R17, R248, !P3 ;  /* 0x000000f81100720c */ /* 0x000fe40005fa1270 */
[C---:B----4-:R-:W-:Y:S01]  /*dfcb0*/  IADD3 R14, R0.reuse, R237, RZ ;  /* 0x000000ed000e7210 */ /* 0x050fe20007ffe0ff */
[----:B------:R-:W4:Y:S08]  /*dfcc0*/  LDC.64 R240, c[0x0][0x228] ;  /* 0x00008a00fff07b82 */ /* 0x000f300000000a00 */
[----:B------:R-:W4:Y:S08]  /*dfcd0*/  LDC R247, c[0x0][0x228] ;  /* 0x00008a00fff77b82 */ /* 0x000f300000000800 */
[----:B------:R-:W4:Y:S08]  /*dfce0*/  LDC R199, c[0x0][0x228] ;  /* 0x00008a00ffc77b82 */ /* 0x000f300000000800 */
[----:B------:R-:W4:Y:S01]  /*dfcf0*/  LDC R235, c[0x0][0x248] ;  /* 0x00009200ffeb7b82 */ /* 0x000f220000000800 */
[----:B------:R-:W-:-:S04]  /*dfd00*/  IMAD.WIDE R244, R0, 0x4, R2 ;  /* 0x0000000400f47825 */ /* 0x000fc800078e0202 */
[C---:B------:R-:W-:Y:S01]  /*dfd10*/  IMAD.WIDE R242, R0.reuse, 0x4, R4 ;  /* 0x0000000400f27825 */ /* 0x040fe200078e0204 */
[----:B------:R-:W4:Y:S04]  /*dfd20*/  LDL.LU R249, [R1+0x6b4] ;  /* 0x0006b40001f97983 */ /* 0x000f280000300800 */
[----:B------:R1:W-:Y:S04]  /*dfd30*/  @P6 STG.E desc[UR60][R244.64], R251 ;  /* 0x000000fbf4006986 */ /* 0x0003e8000c10193c */
[----:B------:R-:W4:Y:S01]  /*dfd40*/  LDL.LU R248, [R1+0xeb4] ;  /* 0x000eb40001f87983 */ /* 0x000f220000300800 */
[----:B-1----:R-:W-:-:S03]  /*dfd50*/  IMAD.WIDE R244, R0, 0x4, R6 ;  /* 0x0000000400f47825 */ /* 0x002fc600078e0206 */
[----:B---3--:R1:W-:Y:S01]  /*dfd60*/  @P4 STG.E desc[UR60][R242.64], R250 ;  /* 0x000000faf2004986 */ /* 0x0083e2000c10193c */
[----:B--2---:R-:W-:-:S03]  /*dfd70*/  ISETP.LT.AND P4, PT, R13, R197, !P2 ;  /* 0x000000c50d00720c */ /* 0x004fc60005781270 */
[----:B-1----:R-:W2:Y:S04]  /*dfd80*/  LDL.LU R250, [R1+0xab4] ;  /* 0x000ab40001fa7983 */ /* 0x002ea80000300800 */
[----:B------:R-:W3:Y:S04]  /*dfd90*/  LDL.LU R197, [R1+0x12a4] ;  /* 0x0012a40001c57983 */ /* 0x000ee80000300800 */
[----:B------:R-:W2:Y:S04]  /*dfda0*/  LDL.LU R237, [R1+0x12b4] ;  /* 0x0012b40001ed7983 */ /* 0x000ea80000300800 */
[----:B------:R-:W3:Y:S04]  /*dfdb0*/  LDL.LU R251, [R1+0x1aa8] ;  /* 0x001aa80001fb7983 */ /* 0x000ee80000300800 */
[----:B------:R1:W-:Y:S04]  /*dfdc0*/  @P5 STG.E desc[UR60][R244.64], R252 ;  /* 0x000000fcf4005986 */ /* 0x0003e8000c10193c */
[----:B-1----:R-:W3:Y:S01]  /*dfdd0*/  LDL.LU R252, [R1+0x16a8] ;  /* 0x0016a80001fc7983 */ /* 0x002ee20000300800 */
[----:B------:R-:W-:-:S02]  /*dfde0*/  ISETP.LT.AND P3, PT, R15, R246, !P3 ;  /* 0x000000f60f00720c */ /* 0x000fc40005f61270 */
[----:B------:R-:W-:Y:S01]  /*dfdf0*/  ISETP.LT.AND P6, PT, R11, R232, !P2 ;  /* 0x000000e80b00720c */ /* 0x000fe200057c1270 */
[----:B------:R-:W-:-:S04]  /*dfe00*/  IMAD.WIDE R242, R0, 0x4, R8 ;  /* 0x0000000400f27825 */ /* 0x000fc800078e0208 */
[----:B------:R-:W-:Y:S01]  /*dfe10*/  IMAD.WIDE R244, R14, 0x4, R2 ;  /* 0x000000040ef47825 */ /* 0x000fe200078e0202 */
[----:B------:R-:W1:Y:S03]  /*dfe20*/  LDC.64 R232, c[0x0][0x228] ;  /* 0x00008a00ffe87b82 */ /* 0x000e660000000a00 */
[----:B------:R-:W-:-:S05]  /*dfe30*/  VIADD R16, R10, 0x15c ;  /* 0x0000015c0a107836 */ /* 0x000fca0000000000 */
[----:B------:R-:W1:Y:S01]  /*dfe40*/  LDC R246, c[0x0][0x228] ;  /* 0x00008a00fff67b82 */ /* 0x000e620000000800 */
[----:B----4-:R-:W-:Y:S02]  /*dfe50*/  ISETP.GE.AND P5, PT, R16, R241, PT ;  /* 0x000000f11000720c */ /* 0x010fe40003fa6270 */
[----:B------:R-:W-:Y:S01]  /*dfe60*/  IADD3 R0, R14, R235, RZ ;  /* 0x000000eb0e007210 */ /* 0x000fe20007ffe0ff */
[----:B------:R-:W-:-:S04]  /*dfe70*/  VIADD R16, R10, 0x15d ;  /* 0x0000015d0a107836 */ /* 0x000fc80000000000 */
[----:B------:R-:W4:Y:S01]  /*dfe80*/  LDC R241, c[0x0][0x228] ;  /* 0x00008a00fff17b82 */ /* 0x000f220000000800 */
[----:B--2---:R2:W-:Y:S01]  /*dfe90*/  @P3 STG.E desc[UR60][R242.64], R237 ;  /* 0x000000edf2003986 */ /* 0x0045e2000c10193c */
[----:B------:R-:W-:-:S03]  /*dfea0*/  ISETP.LT.AND P3, PT, R17, R247, !P2 ;  /* 0x000000f71100720c */ /* 0x000fc60005761270 */
[----:B---3--:R3:W-:Y:S01]  /*dfeb0*/  @P6 STG.E desc[UR60][R244.64], R197 ;  /* 0x000000c5f4006986 */ /* 0x0087e2000c10193c */
[----:B------:R-:W-:Y:S02]  /*dfec0*/  ISETP.LT.AND P2, PT, R15, R239, !P2 ;  /* 0x000000ef0f00720c */ /* 0x000fe40005741270 */
[----:B------:R-:W4:Y:S08]  /*dfed0*/  LDC R247, c[0x0][0x228] ;  /* 0x00008a00fff77b82 */ /* 0x000f300000000800 */
[----:B------:R-:W4:Y:S01]  /*dfee0*/  LDC R239, c[0x0][0x248] ;  /* 0x00009200ffef7b82 */ /* 0x000f220000000800 */
[----:B--2---:R-:W-:-:S07]  /*dfef0*/  IMAD.WIDE R242, R14, 0x4, R4 ;  /* 0x000000040ef27825 */ /* 0x004fce00078e0204 */
[----:B---3--:R-:W2:Y:S01]  /*dff00*/  LDC R197, c[0x0][0x228] ;  /* 0x00008a00ffc57b82 */ /* 0x008ea20000000800 */
[----:B------:R3:W-:Y:S01]  /*dff10*/  @P4 STG.E desc[UR60][R242.64], R249 ;  /* 0x000000f9f2004986 */ /* 0x0007e2000c10193c */
[----:B------:R-:W-:Y:S02]  /*dff20*/  ISETP.LT.AND P6, PT, R11, R236, !P5 ;  /* 0x000000ec0b00720c */ /* 0x000fe40006fc1270 */
[----:B------:R-:W-:Y:S01]  /*dff30*/  ISETP.LT.AND P4, PT, R13, R199, !P5 ;  /* 0x000000c70d00720c */ /* 0x000fe20006f81270 */
[----:B------:R-:W-:-:S03]  /*dff40*/  IMAD.WIDE R244, R14, 0x4, R6 ;  /* 0x000000040ef47825 */ /* 0x000fc600078e0206 */
[----:B------:R-:W2:Y:S08]  /*dff50*/  LDC.64 R236, c[0x0][0x228] ;  /* 0x00008a00ffec7b82 */ /* 0x000eb00000000a00 */
[----:B------:R-:W2:Y:S01]  /*dff60*/  LDC R199, c[0x0][0x228] ;  /* 0x00008a00ffc77b82 */ /* 0x000ea20000000800 */
[----:B---3--:R-:W3:Y:S01]  /*dff70*/  LDL.LU R249, [R1+0x1ec8] ;  /* 0x001ec80001f97983 */ /* 0x008ee20000300800 */
[----:B------:R-:W-:-:S03]  /*dff80*/  IMAD.WIDE R242, R14, 0x4, R8 ;  /* 0x000000040ef27825 */ /* 0x000fc600078e0208 */
[----:B------:R4:W-:Y:S01]  /*dff90*/  @P3 STG.E desc[UR60][R244.64], R248 ;  /* 0x000000f8f4003986 */ /* 0x0009e2000c10193c */
[----:B-1----:R-:W-:Y:S02]  /*dffa0*/  ISETP.GE.AND P3, PT, R16, R233, PT ;  /* 0x000000e91000720c */ /* 0x002fe40003f66270 */
[C---:B----4-:R-:W-:Y:S01]  /*dffb0*/  IADD3 R14, R0.reuse, R239, RZ ;  /* 0x000000ef000e7210 */ /* 0x050fe20007ffe0ff */
[----:B------:R-:W1:Y:S01]  /*dffc0*/  LDC R233, c[0x0][0x248] ;  /* 0x00009200ffe97b82 */ /* 0x000e620000000800 */
[----:B------:R4:W-:Y:S01]  /*dffd0*/  @P2 STG.E desc[UR60][R242.64], R250 ;  /* 0x000000faf2002986 */ /* 0x0009e2000c10193c */
[----:B------:R-:W-:-:S04]  /*dffe0*/  IMAD.WIDE R244, R0, 0x4, R2 ;  /* 0x0000000400f47825 */ /* 0x000fc800078e0202 */
[----:B----4-:R-:W-:Y:S01]  /*dfff0*/  IMAD.WIDE R242, R0, 0x4, R4 ;  /* 0x0000000400f27825 */ /* 0x010fe200078e0204 */
        /* <DEDUP_REMOVED lines=8> */
[----:B------:R-:W-:Y:S01]  /*e0080*/  ISETP.LT.AND P2, PT, R17, R246, !P5 ;  /* 0x000000f61100720c */ /* 0x000fe20006f41270 */
[----:B------:R-:W-:-:S02]  /*e0090*/  IMAD.WIDE R244, R0, 0x4, R6 ;  /* 0x0000000400f47825 */ /* 0x000fc400078e0206 */
[----:B------:R-:W4:Y:S01]  /*e00a0*/  LDL.LU R251, [R1+0x1aac] ;  /* 0x001aac0001fb7983 */ /* 0x000f220000300800 */
[----:B------:R-:W-:Y:S02]  /*e00b0*/  ISETP.LT.AND P5, PT, R15, R241, !P5 ;  /* 0x000000f10f00720c */ /* 0x000fe40006fa1270 */
[----:B------:R-:W-:Y:S01]  /*e00c0*/  ISETP.LT.AND P6, PT, R11, R234, !P3 ;  /* 0x000000ea0b00720c */ /* 0x000fe20005fc1270 */
[----:B------:R-:W-:Y:S01]  /*e00d0*/  IMAD.WIDE R242, R0, 0x4, R8 ;  /* 0x0000000400f27825 */ /* 0x000fe200078e0208 */
[----:B------:R-:W1:Y:S03]  /*e00e0*/  LDC R246, c[0x0][0x228] ;  /* 0x00008a00fff67b82 */ /* 0x000e660000000800 */
[----:B------:R-:W-:-:S05]  /*e00f0*/  VIADD R16, R10, 0x15e ;  /* 0x0000015e0a107836 */ /* 0x000fca0000000000 */
[----:B------:R-:W1:Y:S08]  /*e0100*/  LDC.64 R234, c[0x0][0x228] ;  /* 0x00008a00ffea7b82 */ /* 0x000e700000000a00 */
[----:B------:R-:W1:Y:S01]  /*e0110*/  LDC R241, c[0x0][0x228] ;  /* 0x00008a00fff17b82 */ /* 0x000e620000000800 */
[----:B---3--:R3:W-:Y:S04]  /*e0120*/  @P2 STG.E desc[UR60][R244.64], R249 ;  /* 0x000000f9f4002986 */ /* 0x0087e8000c10193c */
[----:B---3--:R-:W3:Y:S01]  /*e0130*/  LDL.LU R249, [R1+0x16ac] ;  /* 0x0016ac0001f97983 */ /* 0x008ee20000300800 */
[----:B------:R-:W-:-:S03]  /*e0140*/  IMAD.WIDE R244, R14, 0x4, R2 ;  /* 0x000000040ef47825 */ /* 0x000fc600078e0202 */
[----:B--2---:R2:W-:Y:S04]  /*e0150*/  @P5 STG.E desc[UR60][R242.64], R239 ;  /* 0x000000eff2005986 */ /* 0x0045e8000c10193c */
[----:B----4-:R4:W-:Y:S01]  /*e0160*/  @P6 STG.E desc[UR60][R244.64], R197 ;  /* 0x000000c5f4006986 */ /* 0x0109e2000c10193c */
[----:B--2---:R-:W-:Y:S01]  /*e0170*/  IMAD.WIDE R242, R14, 0x4, R4 ;  /* 0x000000040ef27825 */ /* 0x004fe200078e0204 */
[----:B------:R-:W-:Y:S02]  /*e0180*/  ISETP.LT.AND P5, PT, R17, R247, !P3 ;  /* 0x000000f71100720c */ /* 0x000fe40005fa1270 */
[----:B------:R-:W-:Y:S01]  /*e0190*/  ISETP.GE.AND P2, PT, R16, R237, PT ;  /* 0x000000ed1000720c */ /* 0x000fe20003f46270 */
[----:B------:R-:W2:Y:S08]  /*e01a0*/  LDC R247, c[0x0][0x228] ;  /* 0x00008a00fff77b82 */ /* 0x000eb00000000800 */
[----:B----4-:R-:W4:Y:S01]  /*e01b0*/  LDC R197, c[0x0][0x228] ;  /* 0x00008a00ffc57b82 */ /* 0x010f220000000800 */
[----:B------:R1:W-:Y:S07]  /*e01c0*/  @P4 STG.E desc[UR60][R242.64], R250 ;  /* 0x000000faf2004986 */ /* 0x0003ee000c10193c */
[----:B------:R-:W4:Y:S01]  /*e01d0*/  LDC R237, c[0x0][0x248] ;  /* 0x00009200ffed7b82 */ /* 0x000f220000000800 */
[----:B-1----:R-:W3:Y:S01]  /*e01e0*/  LDL.LU R250, [R1+0x1ecc] ;  /* 0x001ecc0001fa7983 */ /* 0x002ee20000300800 */
        /* <DEDUP_REMOVED lines=16> */
[C---:B----4-:R-:W-:Y:S01]  /*e02f0*/  IADD3 R14, R0.reuse, R237, RZ ;  /* 0x000000ed000e7210 */ /* 0x050fe20007ffe0ff */
[----:B------:R-:W2:Y:S08]  /*e0300*/  LDC R241, c[0x0][0x228] ;  /* 0x00008a00fff17b82 */ /* 0x000eb00000000800 */
[----:B------:R-:W4:Y:S01]  /*e0310*/  LDC R235, c[0x0][0x248] ;  /* 0x00009200ffeb7b82 */ /* 0x000f220000000800 */
[C---:B------:R-:W-:Y:S01]  /*e0320*/  IMAD.WIDE R242, R0.reuse, 0x4, R4 ;  /* 0x0000000400f27825 */ /* 0x040fe200078e0204 */
[----:B------:R-:W2:Y:S04]  /*e0330*/  LDL.LU R252, [R1+0x6bc] ;  /* 0x0006bc0001fc7983 */ /* 0x000ea80000300800 */
[----:B------:R1:W-:Y:S04]  /*e0340*/  @P6 STG.E desc[UR60][R244.64], R251 ;  /* 0x000000fbf4006986 */ /* 0x0003e8000c10193c */
[----:B------:R-:W2:Y:S01]  /*e0350*/  LDL.LU R247, [R1+0xebc] ;  /* 0x000ebc0001f77983 */ /* 0x000ea20000300800 */
[----:B------:R-:W2:Y:S01]  /*e0360*/  LDC R248, c[0x0][0x228] ;  /* 0x00008a00fff87b82 */ /* 0x000ea20000000800 */
[----:B-1----:R-:W-:-:S02]  /*e0370*/  IMAD.WIDE R244, R0, 0x4, R6 ;  /* 0x0000000400f47825 */ /* 0x002fc400078e0206 */
[----:B---3--:R1:W-:Y:S01]  /*e0380*/  @P4 STG.E desc[UR60][R242.64], R249 ;  /* 0x000000f9f2004986 */ /* 0x0083e2000c10193c */
[----:B------:R-:W-:-:S03]  /*e0390*/  ISETP.LT.AND P4, PT, R13, R197, !P5 ;  /* 0x000000c50d00720c */ /* 0x000fc60006f81270 */
[----:B-1----:R-:W3:Y:S04]  /*e03a0*/  LDL.LU R249, [R1+0xabc] ;  /* 0x000abc0001f97983 */ /* 0x002ee80000300800 */
[----:B------:R-:W2:Y:S04]  /*e03b0*/  LDL.LU R197, [R1+0x12ac] ;  /* 0x0012ac0001c57983 */ /* 0x000ea80000300800 */
[----:B------:R-:W3:Y:S04]  /*e03c0*/  LDL.LU R237, [R1+0x12bc] ;  /* 0x0012bc0001ed7983 */ /* 0x000ee80000300800 */
        /* <DEDUP_REMOVED lines=9> */
[----:B----4-:R-:W-:Y:S01]  /*e0460*/  IADD3 R0, R14, R235, RZ ;  /* 0x000000eb0e007210 */ /* 0x010fe20007ffe0ff */
[----:B------:R-:W-:Y:S01]  /*e0470*/  VIADD R16, R10, 0x161 ;  /* 0x000001610a107836 */ /* 0x000fe20000000000 */
[----:B------:R-:W4:Y:S08]  /*e0480*/  LDC R239, c[0x0][0x228] ;  /* 0x00008a00ffef7b82 */ /* 0x000f300000000800 */
[----:B------:R-:W4:Y:S01]  /*e0490*/  LDC R235, c[0x0][0x248] ;  /* 0x00009200ffeb7b82 */ /* 0x000f220000000800 */
[----:B---3--:R3:W-:Y:S04]  /*e04a0*/  @P2 STG.E desc[UR60][R242.64], R237 ;  /* 0x000000edf2002986 */ /* 0x0087e8000c10193c */
[----:B--2---:R2:W-:Y:S01]  /*e04b0*/  @P6 STG.E desc[UR60][R244.64], R197 ;  /* 0x000000c5f4006986 */ /* 0x0045e2000c10193c */
[----:B------:R-:W-:-:S02]  /*e04c0*/  ISETP.LT.AND P2, PT, R17, R246, !P5 ;  /* 0x000000f61100720c */ /* 0x000fc40006f41270 */
[----:B------:R-:W-:Y:S01]  /*e04d0*/  ISETP.LT.AND P5, PT, R15, R241, !P5 ;  /* 0x000000f10f00720c */ /* 0x000fe20006fa1270 */
[C---:B---3--:R-:W-:Y:S01]  /*e04e0*/  IMAD.WIDE R242, R14.reuse, 0x4, R4 ;  /* 0x000000040ef27825 */ /* 0x048fe200078e0204 */
[----:B--2---:R-:W2:Y:S08]  /*e04f0*/  LDC R197, c[0x0][0x228] ;  /* 0x00008a00ffc57b82 */ /* 0x004eb00000000800 */
[----:B------:R-:W3:Y:S01]  /*e0500*/  LDC R237, c[0x0][0x248] ;  /* 0x00009200ffed7b82 */ /* 0x000ee20000000800 */
[----:B------:R-:W-:Y:S01]  /*e0510*/  ISETP.LT.AND P6, PT, R11, R240, !P3 ;  /* 0x000000f00b00720c */ /* 0x000fe20005fc1270 */
[----:B------:R-:W-:Y:S01]  /*e0520*/  IMAD.WIDE R244, R14, 0x4, R6 ;  /* 0x000000040ef47825 */ /* 0x000fe200078e0206 */
[----:B------:R1:W-:Y:S01]  /*e0530*/  @P4 STG.E desc[UR60][R242.64], R252 ;  /* 0x000000fcf2004986 */ /* 0x0003e2000c10193c */
[----:B------:R-:W-:-:S04]  /*e0540*/  ISETP.LT.AND P4, PT, R13, R233, !P3 ;  /* 0x000000e90d00720c */ /* 0x000fc80005f81270 */
[----:B------:R-:W4:Y:S08]  /*e0550*/  LDC R246, c[0x0][0x228] ;  /* 0x00008a00fff67b82 */ /* 0x000f300000000800 */
[----:B------:R-:W4:Y:S01]  /*e0560*/  LDC.64 R240, c[0x0][0x228] ;  /* 0x00008a00fff07b82 */ /* 0x000f220000000a00 */
[----:B-1----:R-:W4:Y:S01]  /*e0570*/  LDL.LU R252, [R1+0x1ee0] ;  /* 0x001ee00001fc7983 */ /* 0x002f220000300800 */
[----:B------:R-:W-:-:S03]  /*e0580*/  IMAD.WIDE R242, R14, 0x4, R8 ;  /* 0x000000040ef27825 */ /* 0x000fc600078e0208 */
[----:B------:R1:W-:Y:S01]  /*e0590*/  @P2 STG.E desc[UR60][R244.64], R247 ;  /* 0x000000f7f4002986 */ /* 0x0003e2000c10193c */
[----:B------:R-:W-:Y:S02]  /*e05a0*/  ISETP.GE.AND P2, PT, R16, R199, PT ;  /* 0x000000c71000720c */ /* 0x000fe40003f46270 */
[----:B------:R-:W4:Y:S01]  /*e05b0*/  LDC R199, c[0x0][0x228] ;  /* 0x00008a00ffc77b82 */ /* 0x000f220000000800 */
[----:B------:R3:W-:Y:S01]  /*e05c0*/  @P5 STG.E desc[UR60][R242.64], R249 ;  /* 0x000000f9f2005986 */ /* 0x0007e2000c10193c */
[----:B------:R-:W-:Y:S01]  /*e05d0*/  ISETP.LT.AND P5, PT, R17, R248, !P3 ;  /* 0x000000f81100720c */ /* 0x000fe20005fa1270 */
[C---:B-1----:R-:W-:Y:S01]  /*e05e0*/  IMAD.WIDE R244, R0.reuse, 0x4, R2 ;  /* 0x0000000400f47825 */ /* 0x042fe200078e0202 */
[----:B---3--:R-:W-:-:S04]  /*e05f0*/  IADD3 R14, R0, R237, RZ ;  /* 0x000000ed000e7210 */ /* 0x008fc80007ffe0ff */
[----:B------:R-:W1:Y:S01]  /*e0600*/  LDC R247, c[0x0][0x228] ;  /* 0x00008a00fff77b82 */ /* 0x000e620000000800 */
[----:B------:R-:W-:Y:S01]  /*e0610*/  IMAD.WIDE R242, R0, 0x4, R4 ;  /* 0x0000000400f27825 */ /* 0x000fe200078e0204 */
[----:B------:R-:W3:Y:S04]  /*e0620*/  LDL.LU R249, [R1+0x6c0] ;  /* 0x0006c00001f97983 */ /* 0x000ee80000300800 */
[----:B------:R-:W-:Y:S04]  /*e0630*/  @P6 STG.E desc[UR60][R244.64], R251 ;  /* 0x000000fbf4006986 */ /* 0x000fe8000c10193c */
[----:B------:R2:W-:Y:S04]  /*e0640*/  @P4 STG.E desc[UR60][R242.64], R250 ;  /* 0x000000faf2004986 */ /* 0x0005e8000c10193c */
[----:B------:R-:W3:Y:S01]  /*e0650*/  LDL.LU R248, [R1+0xec0] ;  /* 0x000ec00001f87983 */ /* 0x000ee20000300800 */
[----:B--2---:R-:W-:-:S03]  /*e0660*/  ISETP.LT.AND P4, PT, R13, R197, !P2 ;  /* 0x000000c50d00720c */ /* 0x004fc60005781270 */
[----:B------:R-:W2:Y:S04]  /*e0670*/  LDL.LU R250, [R1+0xac0] ;  /* 0x000ac00001fa7983 */ /* 0x000ea80000300800 */
[----:B------:R-:W3:Y:S04]  /*e0680*/  LDL.LU R197, [R1+0x12c0] ;  /* 0x0012c00001c57983 */ /* 0x000ee80000300800 */
[----:B------:R-:W2:Y:S01]  /*e0690*/  LDL.LU R237, [R1+0x16b0] ;  /* 0x0016b00001ed7983 */ /* 0x000ea20000300800 */
[----:B------:R-:W-:-:S03]  /*e06a0*/  IMAD.WIDE R244, R0, 0x4, R6 ;  /* 0x0000000400f47825 */ /* 0x000fc600078e0206 */
[----:B------:R-:W3:Y:S01]  /*e06b0*/  LDL.LU R251, [R1+0x1ed4] ;  /* 0x001ed40001fb7983 */ /* 0x000ee20000300800 */
[----:B----4-:R-:W-:Y:S02]  /*e06c0*/  ISETP.LT.AND P3, PT, R15, R246, !P3 ;  /* 0x000000f60f00720c */ /* 0x010fe40005f61270 */
[----:B------:R-:W-:Y:S01]  /*e06d0*/  ISETP.LT.AND P6, PT, R11, R232, !P2 ;  /* 0x000000e80b00720c */ /* 0x000fe200057c1270 */
[----:B------:R-:W-:Y:S01]  /*e06e0*/  IMAD.WIDE R242, R0, 0x4, R8 ;  /* 0x0000000400f27825 */ /* 0x000fe200078e0208 */
[----:B------:R-:W4:Y:S01]  /*e06f0*/  LDC.64 R232, c[0x0][0x228] ;  /* 0x00008a00ffe87b82 */ /* 0x000f220000000a00 */
[----:B------:R1:W-:Y:S02]  /*e0700*/  @P5 STG.E desc[UR60][R244.64], R252 ;  /* 0x000000fcf4005986 */ /* 0x0003e4000c10193c */
[----:B------:R-:W-:-:S05]  /*e0710*/  VIADD R16, R10, 0x162 ;  /* 0x000001620a107836 */ /* 0x000fca0000000000 */
[----:B------:R-:W4:Y:S01]  /*e0720*/  LDC R246, c[0x0][0x228] ;  /* 0x00008a00fff67b82 */ /* 0x000f220000000800 */
[----:B-1----:R-:W4:Y:S01]  /*e0730*/  LDL.LU R252, [R1+0x1ab4] ;  /* 0x001ab40001fc7983 */ /* 0x002f220000300800 */
[----:B------:R-:W-:-:S03]  /*e0740*/  IMAD.WIDE R244, R14, 0x4, R2 ;  /* 0x000000040ef47825 */ /* 0x000fc600078e0202 */
[----:B--2---:R1:W-:Y:S04]  /*e0750*/  @P3 STG.E desc[UR60][R242.64], R237 ;  /* 0x000000edf2003986 */ /* 0x0043e8000c10193c */
[----:B---3--:R2:W-:Y:S01]  /*e0760*/  @P6 STG.E desc[UR60][R244.64], R197 ;  /* 0x000000c5f4006986 */ /* 0x0085e2000c10193c */
[----:B-1----:R-:W-:Y:S01]  /*e0770*/  IMAD.WIDE R242, R14, 0x4, R4 ;  /* 0x000000040ef27825 */ /* 0x002fe200078e0204 */
[----:B------:R-:W-:Y:S01]  /*e0780*/  ISETP.LT.AND P3, PT, R17, R247, !P2 ;  /* 0x000000f71100720c */ /* 0x000fe20005761270 */
[----:B--2---:R-:W1:Y:S03]  /*e0790*/  LDC R197, c[0x0][0x228] ;  /* 0x00008a00ffc57b82 */ /* 0x004e660000000800 */
[----:B------:R2:W-:Y:S01]  /*e07a0*/  @P4 STG.E desc[UR60][R242.64], R249 ;  /* 0x000000f9f2004986 */ /* 0x0005e2000c10193c */
[----:B------:R-:W-:Y:S01]  /*e07b0*/  ISETP.GE.AND P5, PT, R16, R241, PT ;  /* 0x000000f11000720c */ /* 0x000fe20003fa6270 */
[C---:B------:R-:W-:Y:S01]  /*e07c0*/  IMAD.WIDE R244, R14.reuse, 0x4, R6 ;  /* 0x000000040ef47825 */ /* 0x040fe200078e0206 */
[----:B------:R-:W-:-:S02]  /*e07d0*/  IADD3 R0, R14, R235, RZ ;  /* 0x000000eb0e007210 */ /* 0x000fc40007ffe0ff */
[----:B------:R-:W3:Y:S01]  /*e07e0*/  LDC R247, c[0x0][0x228] ;  /* 0x00008a00fff77b82 */ /* 0x000ee20000000800 */
[----:B--2---:R-:W2:Y:S01]  /*e07f0*/  LDL.LU R249, [R1+0x1ee4] ;  /* 0x001ee40001f97983 */ /* 0x004ea20000300800 */
[----:B------:R-:W-:Y:S01]  /*e0800*/  ISETP.LT.AND P2, PT, R15, R239, !P2 ;  /* 0x000000ef0f00720c */ /* 0x000fe20005741270 */
[----:B------:R-:W-:-:S05]  /*e0810*/  IMAD.WIDE R242, R14, 0x4, R8 ;  /* 0x000000040ef27825 */ /* 0x000fca00078e0208 */
[----:B------:R-:W1:Y:S01]  /*e0820*/  LDC R239, c[0x0][0x248] ;  /* 0x00009200ffef7b82 */ /* 0x000e620000000800 */
[----:B------:R-:W-:Y:S02]  /*e0830*/  ISETP.LT.AND P6, PT, R11, R236, !P5 ;  /* 0x000000ec0b00720c */ /* 0x000fe40006fc1270 */
[----:B------:R-:W-:Y:S01]  /*e0840*/  ISETP.LT.AND P4, PT, R13, R199, !P5 ;  /* 0x000000c70d00720c */ /* 0x000fe20006f81270 */
[----:B------:R-:W-:Y:S01]  /*e0850*/  VIADD R16, R10, 0x163 ;  /* 0x000001630a107836 */ /* 0x000fe20000000000 */
[----:B------:R4:W-:Y:S03]  /*e0860*/  @P3 STG.E desc[UR60][R244.64], R248 ;  /* 0x000000f8f4003986 */ /* 0x0009e6000c10193c */
[----:B------:R-:W3:Y:S08]  /*e0870*/  LDC R241, c[0x0][0x228] ;  /* 0x00008a00fff17b82 */ /* 0x000ef00000000800 */
[----:B------:R-:W3:Y:S08]  /*e0880*/  LDC.64 R236, c[0x0][0x228] ;  /* 0x00008a00ffec7b82 */ /* 0x000ef00000000a00 */
[----:B------:R-:W3:Y:S01]  /*e0890*/  LDC R199, c[0x0][0x228] ;  /* 0x00008a00ffc77b82 */ /* 0x000ee20000000800 */
[----:B----4-:R-:W-:-:S07]  /*e08a0*/  ISETP.GE.AND P3, PT, R16, R233, PT ;  /* 0x000000e91000720c */ /* 0x010fce0003f66270 */
[----:B------:R-:W4:Y:S01]  /*e08b0*/  LDC R233, c[0x0][0x248] ;  /* 0x00009200ffe97b82 */ /* 0x000f220000000800 */
[C---:B------:R-:W-:Y:S01]  /*e08c0*/  IMAD.WIDE R244, R0.reuse, 0x4, R2 ;  /* 0x0000000400f47825 */ /* 0x040fe200078e0202 */
[----:B------:R1:W-:Y:S04]  /*e08d0*/  @P2 STG.E desc[UR60][R242.64], R250 ;  /* 0x000000faf2002986 */ /* 0x0003e8000c10193c */
[----:B------:R1:W-:Y:S02]  /*e08e0*/  @P6 STG.E desc[UR60][R244.64], R251 ;  /* 0x000000fbf4006986 */ /* 0x0003e4000c10193c */
[C---:B-1----:R-:W-:Y:S02]  /*e08f0*/  IMAD.WIDE R242, R0.reuse, 0x4, R4 ;  /* 0x0000000400f27825 */ /* 0x042fe400078e0204 */
[----:B------:R-:W4:Y:S04]  /*e0900*/  LDL.LU R250, [R1+0x6c4] ;  /* 0x0006c40001fa7983 */ /* 0x000f280000300800 */
[----:B------:R-:W4:Y:S01]  /*e0910*/  LDL.LU R248, [R1+0xec4] ;  /* 0x000ec40001f87983 */ /* 0x000f220000300800 */
[----:B------:R-:W-:-:S02]  /*e0920*/  IADD3 R14, R0, R239, RZ ;  /* 0x000000ef000e7210 */ /* 0x000fc40007ffe0ff */
[----:B------:R-:W-:Y:S01]  /*e0930*/  ISETP.LT.AND P2, PT, R17, R246, !P5 ;  /* 0x000000f61100720c */ /* 0x000fe20006f41270 */
[----:B------:R-:W-:Y:S01]  /*e0940*/  IMAD.WIDE R244, R0, 0x4, R6 ;  /* 0x0000000400f47825 */ /* 0x000fe200078e0206 */
[----:B------:R-:W1:Y:S01]  /*e0950*/  LDC R246, c[0x0][0x228] ;  /* 0x00008a00fff67b82 */ /* 0x000e620000000800 */
[----:B------:R3:W-:Y:S01]  /*e0960*/  @P4 STG.E desc[UR60][R242.64], R252 ;  /* 0x000000fcf2004986 */ /* 0x0007e2000c10193c */
[----:B------:R-:W-:-:S03]  /*e0970*/  ISETP.LT.AND P4, PT, R13, R197, !P3 ;  /* 0x000000c50d00720c */ /* 0x000fc60005f81270 */
[----:B---3--:R-:W3:Y:S04]  /*e0980*/  LDL.LU R252, [R1+0xac4] ;  /* 0x000ac40001fc7983 */ /* 0x008ee80000300800 */
[----:B------:R-:W3:Y:S04]  /*e0990*/  LDL.LU R197, [R1+0x12c4] ;  /* 0x0012c40001c57983 */ /* 0x000ee80000300800 */
[----:B------:R-:W3:Y:S04]  /*e09a0*/  LDL.LU R239, [R1+0x16b4] ;  /* 0x0016b40001ef7983 */ /* 0x000ee80000300800 */
[----:B------:R-:W3:Y:S04]  /*e09b0*/  LDL.LU R251, [R1+0x1ed8] ;  /* 0x001ed80001fb7983 */ /* 0x000ee80000300800 */
[----:B--2---:R2:W-:Y:S04]  /*e09c0*/  @P2 STG.E desc[UR60][R244.64], R249 ;  /* 0x000000f9f4002986 */ /* 0x0045e8000c10193c */
[----:B--2---:R-:W2:Y:S01]  /*e09d0*/  LDL.LU R249, [R1+0x1ab8] ;  /* 0x001ab80001f97983 */ /* 0x004ea20000300800 */
        /* <DEDUP_REMOVED lines=9> */
[----:B----4-:R-:W-:Y:S01]  /*e0a70*/  IADD3 R0, R14, R233, RZ ;  /* 0x000000e90e007210 */ /* 0x010fe20007ffe0ff */
[----:B------:R-:W-:-:S06]  /*e0a80*/  VIADD R16, R10, 0x165 ;  /* 0x000001650a107836 */ /* 0x000fcc0000000000 */
[----:B------:R-:W4:Y:S01]  /*e0a90*/  LDC R233, c[0x0][0x228] ;  /* 0x00008a00ffe97b82 */ /* 0x000f220000000800 */
[----:B---3--:R3:W-:Y:S01]  /*e0aa0*/  @P5 STG.E desc[UR60][R242.64], R239 ;  /* 0x000000eff2005986 */ /* 0x0087e2000c10193c */
[----:B------:R-:W-:-:S03]  /*e0ab0*/  ISETP.LT.AND P5, PT, R17, R247, !P3 ;  /* 0x000000f71100720c */ /* 0x000fc60005fa1270 */
[----:B------:R4:W-:Y:S03]  /*e0ac0*/  @P6 STG.E desc[UR60][R244.64], R197 ;  /* 0x000000c5f4006986 */ /* 0x0009e6000c10193c */
[----:B------:R-:W2:Y:S01]  /*e0ad0*/  LDC R247, c[0x0][0x228] ;  /* 0x00008a00fff77b82 */ /* 0x000ea20000000800 */
[----:B-1----:R-:W-:Y:S01]  /*e0ae0*/  ISETP.LT.AND P3, PT, R15, R246, !P3 ;  /* 0x000000f60f00720c */ /* 0x002fe20005f61270 */
[----:B---3--:R-:W-:-:S06]  /*e0af0*/  IMAD.WIDE R242, R14, 0x4, R4 ;  /* 0x000000040ef27825 */ /* 0x008fcc00078e0204 */
[----:B----4-:R-:W1:Y:S01]  /*e0b00*/  LDC R197, c[0x0][0x228] ;  /* 0x00008a00ffc57b82 */ /* 0x010e620000000800 */
[----:B------:R-:W-:Y:S01]  /*e0b10*/  ISETP.LT.AND P6, PT, R11, R238, !P2 ;  /* 0x000000ee0b00720c */ /* 0x000fe200057c1270 */
[----:B------:R-:W-:Y:S01]  /*e0b20*/  IMAD.WIDE R244, R14, 0x4, R6 ;  /* 0x000000040ef47825 */ /* 0x000fe200078e0206 */
[----:B------:R3:W-:Y:S01]  /*e0b30*/  @P4 STG.E desc[UR60][R242.64], R250 ;  /* 0x000000faf2004986 */ /* 0x0007e2000c10193c */
[----:B------:R-:W-:-:S04]  /*e0b40*/  ISETP.LT.AND P4, PT, R13, R199, !P2 ;  /* 0x000000c70d00720c */ /* 0x000fc80005781270 */
[----:B------:R-:W4:Y:S08]  /*e0b50*/  LDC R246, c[0x0][0x228] ;  /* 0x00008a00fff67b82 */ /* 0x000f300000000800 */
[----:B------:R-:W4:Y:S01]  /*e0b60*/  LDC.64 R238, c[0x0][0x228] ;  /* 0x00008a00ffee7b82 */ /* 0x000f220000000a00 */
[----:B---3--:R-:W3:Y:S01]  /*e0b70*/  LDL.LU R250, [R1+0x1ee8] ;  /* 0x001ee80001fa7983 */ /* 0x008ee20000300800 */
[----:B------:R-:W-:-:S03]  /*e0b80*/  IMAD.WIDE R242, R14, 0x4, R8 ;  /* 0x000000040ef27825 */ /* 0x000fc600078e0208 */
[----:B------:R2:W-:Y:S01]  /*e0b90*/  @P5 STG.E desc[UR60][R244.64], R248 ;  /* 0x000000f8f4005986 */ /* 0x0005e2000c10193c */
[----:B------:R-:W-:Y:S02]  /*e0ba0*/  ISETP.GE.AND P5, PT, R16, R235, PT ;  /* 0x000000eb1000720c */ /* 0x000fe40003fa6270 */
[----:B------:R-:W-:Y:S01]  /*e0bb0*/  IADD3 R14, R0, R237, RZ ;  /* 0x000000ed000e7210 */ /* 0x000fe20007ffe0ff */
[----:B------:R-:W4:Y:S01]  /*e0bc0*/  LDC R235, c[0x0][0x248] ;  /* 0x00009200ffeb7b82 */ /* 0x000f220000000800 */
[----:B------:R1:W-:Y:S01]  /*e0bd0*/  @P3 STG.E desc[UR60][R242.64], R252 ;  /* 0x000000fcf2003986 */ /* 0x0003e2000c10193c */
[----:B------:R-:W-:Y:S02]  /*e0be0*/  ISETP.LT.AND P3, PT, R17, R241, !P2 ;  /* 0x000000f11100720c */ /* 0x000fe40005761270 */
[----:B--2---:R-:W-:-:S04]  /*e0bf0*/  ISETP.LT.AND P2, PT, R15, R247, !P2 ;  /* 0x000000f70f00720c */ /* 0x004fc80005741270 */
[----:B------:R-:W2:Y:S01]  /*e0c00*/  LDC R241, c[0x0][0x228] ;  /* 0x00008a00fff17b82 */ /* 0x000ea20000000800 */
[----:B------:R-:W-:-:S07]  /*e0c10*/  IMAD.WIDE R244, R0, 0x4, R2 ;  /* 0x0000000400f47825 */ /* 0x000fce00078e0202 */
[----:B------:R-:W2:Y:S01]  /*e0c20*/  LDC R248, c[0x0][0x228] ;  /* 0x00008a00fff87b82 */ /* 0x000ea20000000800 */
[----:B-1----:R-:W-:Y:S01]  /*e0c30*/  IMAD.WIDE R242, R0, 0x4, R4 ;  /* 0x0000000400f27825 */ /* 0x002fe200078e0204 */
[----:B------:R-:W4:Y:S04]  /*e0c40*/  LDL.LU R252, [R1+0x6c8] ;  /* 0x0006c80001fc7983 */ /* 0x000f280000300800 */
[----:B------:R-:W-:Y:S04]  /*e0c50*/  @P6 STG.E desc[UR60][R244.64], R251 ;  /* 0x000000fbf4006986 */ /* 0x000fe8000c10193c */
[----:B------:R1:W-:Y:S04]  /*e0c60*/  @P4 STG.E desc[UR60][R242.64], R249 ;  /* 0x000000f9f2004986 */ /* 0x0003e8000c10193c */
[----:B------:R-:W2:Y:S01]  /*e0c70*/  LDL.LU R247, [R1+0xec8] ;  /* 0x000ec80001f77983 */ /* 0x000ea20000300800 */
[----:B------:R-:W-:-:S03]  /*e0c80*/  ISETP.LT.AND P4, PT, R13, R197, !P5 ;  /* 0x000000c50d00720c */ /* 0x000fc60006f81270 */
[----:B-1----:R-:W2:Y:S04]  /*e0c90*/  LDL.LU R249, [R1+0xac8] ;  /* 0x000ac80001f97983 */ /* 0x002ea80000300800 */
        /* <DEDUP_REMOVED lines=390> */
[----:B------:R-:W1:Y:S01]  /*e2500*/  LDC.64 R234, c[0x0][0x228] ;  /* 0x00008a00ffea7b82 */ /* 0x000e620000000a00 */
[----:B---3--:R3:W-:Y:S07]  /*e2510*/  @P2 STG.E desc[UR60][R244.64], R249 ;  /* 0x000000f9f4002986 */ /* 0x0087ee000c10193c */
[----:B------:R-:W1:Y:S01]  /*e2520*/  LDC R241, c[0x0][0x228] ;  /* 0x00008a00fff17b82 */ /* 0x000e620000000800 */
[----:B---3--:R-:W3:Y:S01]  /*e2530*/  LDL.LU R249, [R1+0x1adc] ;  /* 0x001adc0001f97983 */ /* 0x008ee20000300800 */
[----:B------:R-:W-:-:S03]  /*e2540*/  IMAD.WIDE R244, R14, 0x4, R2 ;  /* 0x000000040ef47825 */ /* 0x000fc600078e0202 */
[----:B--2---:R2:W-:Y:S04]  /*e2550*/  @P5 STG.E desc[UR60][R242.64], R239 ;  /* 0x000000eff2005986 */ /* 0x0045e8000c10193c */
[----:B----4-:R4:W-:Y:S01]  /*e2560*/  @P6 STG.E desc[UR60][R244.64], R197 ;  /* 0x000000c5f4006986 */ /* 0x0109e2000c10193c */
[----:B--2---:R-:W-:Y:S01]  /*e2570*/  IMAD.WIDE R242, R14, 0x4, R4 ;  /* 0x000000040ef27825 */ /* 0x004fe200078e0204 */
[----:B------:R-:W-:Y:S01]  /*e2580*/  ISETP.GE.AND P2, PT, R16, R237, PT ;  /* 0x000000ed1000720c */ /* 0x000fe20003f46270 */
[----:B----4-:R-:W2:Y:S08]  /*e2590*/  LDC R197, c[0x0][0x228] ;  /* 0x00008a00ffc57b82 */ /* 0x010eb00000000800 */
[----:B------:R-:W4:Y:S01]  /*e25a0*/  LDC R237, c[0x0][0x248] ;  /* 0x00009200ffed7b82 */ /* 0x000f220000000800 */
[----:B------:R1:W-:Y:S04]  /*e25b0*/  @P4 STG.E desc[UR60][R242.64], R250 ;  /* 0x000000faf2004986 */ /* 0x0003e8000c10193c */
[----:B-1----:R-:W2:Y:S01]  /*e25c0*/  LDL.LU R250, [R1+0x1aec] ;  /* 0x001aec0001fa7983 */ /* 0x002ea20000300800 */
        /* <DEDUP_REMOVED lines=8> */
[----:B------:R-:W1:Y:S08]  /*e2650*/  LDC R247, c[0x0][0x228] ;  /* 0x00008a00fff77b82 */ /* 0x000e700000000800 */
[----:B------:R-:W1:Y:S08]  /*e2660*/  LDC R246, c[0x0][0x228] ;  /* 0x00008a00fff67b82 */ /* 0x000e700000000800 */
[----:B------:R-:W1:Y:S01]  /*e2670*/  LDC.64 R238, c[0x0][0x228] ;  /* 0x00008a00ffee7b82 */ /* 0x000e620000000a00 */
[----:B------:R4:W-:Y:S04]  /*e2680*/  @P5 STG.E desc[UR60][R244.64], R248 ;  /* 0x000000f8f4005986 */ /* 0x0009e8000c10193c */
[----:B------:R4:W-:Y:S01]  /*e2690*/  @P3 STG.E desc[UR60][R242.64], R252 ;  /* 0x000000fcf2003986 */ /* 0x0009e2000c10193c */
[----:B------:R-:W-:-:S02]  /*e26a0*/  ISETP.GE.AND P5, PT, R16, R235, PT ;  /* 0x000000eb1000720c */ /* 0x000fc40003fa6270 */
[C---:B----4-:R-:W-:Y:S01]  /*e26b0*/  IADD3 R14, R0.reuse, R237, RZ ;  /* 0x000000ed000e7210 */ /* 0x050fe20007ffe0ff */
[----:B------:R-:W4:Y:S01]  /*e26c0*/  LDC R233, c[0x0][0x228] ;  /* 0x00008a00ffe97b82 */ /* 0x000f220000000800 */
[----:B------:R-:W-:-:S04]  /*e26d0*/  IMAD.WIDE R244, R0, 0x4, R2 ;  /* 0x0000000400f47825 */ /* 0x000fc800078e0202 */
[C---:B------:R-:W-:Y:S01]  /*e26e0*/  IMAD.WIDE R242, R0.reuse, 0x4, R4 ;  /* 0x0000000400f27825 */ /* 0x040fe200078e0204 */
[----:B------:R-:W4:Y:S04]  /*e26f0*/  LDL.LU R252, [R1+0x6ec] ;  /* 0x0006ec0001fc7983 */ /* 0x000f280000300800 */
[----:B------:R1:W-:Y:S04]  /*e2700*/  @P6 STG.E desc[UR60][R244.64], R251 ;  /* 0x000000fbf4006986 */ /* 0x0003e8000c10193c */
[----:B------:R-:W4:Y:S01]  /*e2710*/  LDL.LU R248, [R1+0xeec] ;  /* 0x000eec0001f87983 */ /* 0x000f220000300800 */
[----:B------:R-:W-:Y:S01]  /*e2720*/  ISETP.LT.AND P3, PT, R17, R241, !P2 ;  /* 0x000000f11100720c */ /* 0x000fe20005761270 */
[----:B------:R-:W2:Y:S08]  /*e2730*/  LDC R235, c[0x0][0x248] ;  /* 0x00009200ffeb7b82 */ /* 0x000eb00000000800 */
[----:B------:R-:W4:Y:S01]  /*e2740*/  LDC R241, c[0x0][0x228] ;  /* 0x00008a00fff17b82 */ /* 0x000f220000000800 */
[----:B-1----:R-:W-:Y:S01]  /*e2750*/  IMAD.WIDE R244, R0, 0x4, R6 ;  /* 0x0000000400f47825 */ /* 0x002fe200078e0206 */
[----:B---3--:R1:W-:Y:S01]  /*e2760*/  @P4 STG.E desc[UR60][R242.64], R249 ;  /* 0x000000f9f2004986 */ /* 0x0083e2000c10193c */
[----:B--2---:R-:W-:-:S03]  /*e2770*/  ISETP.LT.AND P4, PT, R13, R197, !P5 ;  /* 0x000000c50d00720c */ /* 0x004fc60006f81270 */
[----:B-1----:R-:W2:Y:S04]  /*e2780*/  LDL.LU R249, [R1+0x2ec] ;  /* 0x0002ec0001f97983 */ /* 0x002ea80000300800 */
[----:B------:R-:W3:Y:S04]  /*e2790*/  LDL.LU R197, [R1+0xaec] ;  /* 0x000aec0001c57983 */ /* 0x000ee80000300800 */
[----:B------:R-:W4:Y:S04]  /*e27a0*/  LDL.LU R237, [R1+0x16ec] ;  /* 0x0016ec0001ed7983 */ /* 0x000f280000300800 */
[----:B------:R-:W2:Y:S04]  /*e27b0*/  LDL.LU R251, [R1+0x1f10] ;  /* 0x001f100001fb7983 */ /* 0x000ea80000300800 */
[----:B------:R1:W-:Y:S04]  /*e27c0*/  @P3 STG.E desc[UR60][R244.64], R250 ;  /* 0x000000faf4003986 */ /* 0x0003e8000c10193c */
[----:B-1----:R-:W2:Y:S01]  /*e27d0*/  LDL.LU R250, [R1+0x1f20] ;  /* 0x001f200001fa7983 */ /* 0x002ea20000300800 */
[----:B------:R-:W-:-:S02]  /*e27e0*/  ISETP.LT.AND P2, PT, R15, R247, !P2 ;  /* 0x000000f70f00720c */ /* 0x000fc40005741270 */
[----:B------:R-:W-:Y:S01]  /*e27f0*/  ISETP.LT.AND P6, PT, R11, R198, !P5 ;  /* 0x000000c60b00720c */ /* 0x000fe20006fc1270 */
[----:B------:R-:W-:-:S04]  /*e2800*/  IMAD.WIDE R242, R0, 0x4, R8 ;  /* 0x0000000400f27825 */ /* 0x000fc800078e0208 */
[----:B------:R-:W-:Y:S01]  /*e2810*/  IMAD.WIDE R244, R14, 0x4, R2 ;  /* 0x000000040ef47825 */ /* 0x000fe200078e0202 */
[----:B------:R-:W1:Y:S03]  /*e2820*/  LDC.64 R198, c[0x0][0x228] ;  /* 0x00008a00ffc67b82 */ /* 0x000e660000000a00 */
[----:B------:R-:W-:-:S05]  /*e2830*/  VIADD R16, R10, 0x178 ;  /* 0x000001780a107836 */ /* 0x000fca0000000000 */
[----:B------:R-:W2:Y:S01]  /*e2840*/  LDC R247, c[0x0][0x228] ;  /* 0x00008a00fff77b82 */ /* 0x000ea20000000800 */
[----:B------:R-:W-:Y:S02]  /*e2850*/  ISETP.GE.AND P3, PT, R16, R239, PT ;  /* 0x000000ef1000720c */ /* 0x000fe40003f66270 */
[----:B------:R-:W-:Y:S01]  /*e2860*/  IADD3 R0, R14, R235, RZ ;  /* 0x000000eb0e007210 */ /* 0x000fe20007ffe0ff */
[----:B------:R-:W-:-:S04]  /*e2870*/  VIADD R16, R10, 0x179 ;  /* 0x000001790a107836 */ /* 0x000fc80000000000 */
[----:B------:R-:W2:Y:S08]  /*e2880*/  LDC R239, c[0x0][0x228] ;  /* 0x00008a00ffef7b82 */ /* 0x000eb00000000800 */
[----:B------:R-:W2:Y:S01]  /*e2890*/  LDC R235, c[0x0][0x248] ;  /* 0x00009200ffeb7b82 */ /* 0x000ea20000000800 */
[----:B----4-:R4:W-:Y:S04]  /*e28a0*/  @P2 STG.E desc[UR60][R242.64], R237 ;  /* 0x000000edf2002986 */ /* 0x0109e8000c10193c */
[----:B---3--:R3:W-:Y:S01]  /*e28b0*/  @P6 STG.E desc[UR60][R244.64], R197 ;  /* 0x000000c5f4006986 */ /* 0x0087e2000c10193c */
[----:B------:R-:W-:-:S02]  /*e28c0*/  ISETP.LT.AND P2, PT, R17, R246, !P5 ;  /* 0x000000f61100720c */ /* 0x000fc40006f41270 */
[----:B------:R-:W-:Y:S01]  /*e28d0*/  ISETP.LT.AND P5, PT, R15, R241, !P5 ;  /* 0x000000f10f00720c */ /* 0x000fe20006fa1270 */
[C---:B----4-:R-:W-:Y:S01]  /*e28e0*/  IMAD.WIDE R242, R14.reuse, 0x4, R4 ;  /* 0x000000040ef27825 */ /* 0x050fe200078e0204 */
[----:B---3--:R-:W3:Y:S08]  /*e28f0*/  LDC R197, c[0x0][0x228] ;  /* 0x00008a00ffc57b82 */ /* 0x008ef00000000800 */
[----:B------:R-:W4:Y:S01]  /*e2900*/  LDC R237, c[0x0][0x248] ;  /* 0x00009200ffed7b82 */ /* 0x000f220000000800 */
        /* <DEDUP_REMOVED lines=11> */
[----:B--2---:R2:W-:Y:S01]  /*e29c0*/  @P5 STG.E desc[UR60][R242.64], R249 ;  /* 0x000000f9f2005986 */ /* 0x0045e2000c10193c */
[----:B-1----:R-:W-:-:S04]  /*e29d0*/  IMAD.WIDE R244, R0, 0x4, R2 ;  /* 0x0000000400f47825 */ /* 0x002fc800078e0202 */
[----:B--2---:R-:W-:Y:S01]  /*e29e0*/  IMAD.WIDE R242, R0, 0x4, R4 ;  /* 0x0000000400f27825 */ /* 0x004fe200078e0204 */
[----:B------:R-:W2:Y:S04]  /*e29f0*/  LDL.LU R249, [R1+0xaf0] ;  /* 0x000af00001f97983 */ /* 0x000ea80000300800 */
[----:B------:R1:W-:Y:S04]  /*e2a00*/  @P6 STG.E desc[UR60][R244.64], R251 ;  /* 0x000000fbf4006986 */ /* 0x0003e8000c10193c */
[----:B------:R1:W-:Y:S04]  /*e2a10*/  @P4 STG.E desc[UR60][R242.64], R250 ;  /* 0x000000faf2004986 */ /* 0x0003e8000c10193c */
[----:B------:R-:W2:Y:S01]  /*e2a20*/  LDL.LU R248, [R1+0x2f0] ;  /* 0x0002f00001f87983 */ /* 0x000ea20000300800 */
[----:B---3--:R-:W-:-:S02]  /*e2a30*/  ISETP.LT.AND P4, PT, R13, R197, !P2 ;  /* 0x000000c50d00720c */ /* 0x008fc40005781270 */
[C---:B----4-:R-:W-:Y:S01]  /*e2a40*/  IADD3 R14, R0.reuse, R237, RZ ;  /* 0x000000ed000e7210 */ /* 0x050fe20007ffe0ff */
[----:B-1----:R-:W3:Y:S04]  /*e2a50*/  LDL.LU R251, [R1+0x6f0] ;  /* 0x0006f00001fb7983 */ /* 0x002ee80000300800 */
[----:B------:R-:W4:Y:S04]  /*e2a60*/  LDL.LU R197, [R1+0xef0] ;  /* 0x000ef00001c57983 */ /* 0x000f280000300800 */
[----:B------:R-:W2:Y:S01]  /*e2a70*/  LDL.LU R237, [R1+0x16f0] ;  /* 0x0016f00001ed7983 */ /* 0x000ea20000300800 */
[----:B------:R-:W-:Y:S01]  /*e2a80*/  ISETP.LT.AND P5, PT, R17, R247, !P3 ;  /* 0x000000f71100720c */ /* 0x000fe20005fa1270 */
[----:B------:R-:W-:-:S02]  /*e2a90*/  IMAD.WIDE R244, R0, 0x4, R6 ;  /* 0x0000000400f47825 */ /* 0x000fc400078e0206 */
[----:B------:R-:W3:Y:S01]  /*e2aa0*/  LDL.LU R250, [R1+0x1f14] ;  /* 0x001f140001fa7983 */ /* 0x000ee20000300800 */
[----:B------:R-:W-:Y:S02]  /*e2ab0*/  ISETP.LT.AND P3, PT, R15, R239, !P3 ;  /* 0x000000ef0f00720c */ /* 0x000fe40005f61270 */
[----:B------:R-:W-:Y:S01]  /*e2ac0*/  ISETP.LT.AND P6, PT, R11, R232, !P2 ;  /* 0x000000e80b00720c */ /* 0x000fe200057c1270 */
[----:B------:R-:W-:Y:S01]  /*e2ad0*/  IMAD.WIDE R242, R0, 0x4, R8 ;  /* 0x0000000400f27825 */ /* 0x000fe200078e0208 */
[----:B------:R-:W1:Y:S08]  /*e2ae0*/  LDC R247, c[0x0][0x228] ;  /* 0x00008a00fff77b82 */ /* 0x000e700000000800 */
[----:B------:R-:W3:Y:S01]  /*e2af0*/  LDC.64 R232, c[0x0][0x228] ;  /* 0x00008a00ffe87b82 */ /* 0x000ee20000000a00 */
[----:B------:R-:W-:-:S07]  /*e2b00*/  VIADD R16, R10, 0x17a ;  /* 0x0000017a0a107836 */ /* 0x000fce0000000000 */
[----:B------:R-:W3:Y:S01]  /*e2b10*/  LDC R239, c[0x0][0x228] ;  /* 0x00008a00ffef7b82 */ /* 0x000ee20000000800 */
[----:B------:R1:W-:Y:S04]  /*e2b20*/  @P5 STG.E desc[UR60][R244.64], R252 ;  /* 0x000000fcf4005986 */ /* 0x0003e8000c10193c */
[----:B-1----:R-:W3:Y:S01]  /*e2b30*/  LDL.LU R252, [R1+0x1f24] ;  /* 0x001f240001fc7983 */ /* 0x002ee20000300800 */
[----:B------:R-:W-:-:S03]  /*e2b40*/  IMAD.WIDE R244, R14, 0x4, R2 ;  /* 0x000000040ef47825 */ /* 0x000fc600078e0202 */
[----:B--2---:R1:W-:Y:S04]  /*e2b50*/  @P3 STG.E desc[UR60][R242.64], R237 ;  /* 0x000000edf2003986 */ /* 0x0043e8000c10193c */
[----:B----4-:R2:W-:Y:S01]  /*e2b60*/  @P6 STG.E desc[UR60][R244.64], R197 ;  /* 0x000000c5f4006986 */ /* 0x0105e2000c10193c */
[----:B-1----:R-:W-:Y:S01]  /*e2b70*/  IMAD.WIDE R242, R14, 0x4, R4 ;  /* 0x000000040ef27825 */ /* 0x002fe200078e0204 */
[----:B--2---:R-:W1:Y:S04]  /*e2b80*/  LDC R197, c[0x0][0x228] ;  /* 0x00008a00ffc57b82 */ /* 0x004e680000000800 */
[----:B------:R2:W-:Y:S04]  /*e2b90*/  @P4 STG.E desc[UR60][R242.64], R249 ;  /* 0x000000f9f2004986 */ /* 0x0005e8000c10193c */
[----:B--2---:R-:W2:Y:S01]  /*e2ba0*/  LDL.LU R249, [R1+0x12e4] ;  /* 0x0012e40001f97983 */ /* 0x004ea20000300800 */
[----:B------:R-:W-:-:S02]  /*e2bb0*/  ISETP.LT.AND P3, PT, R17, R246, !P2 ;  /* 0x000000f61100720c */ /* 0x000fc40005761270 */
[----:B------:R-:W-:Y:S02]  /*e2bc0*/  ISETP.LT.AND P2, PT, R15, R247, !P2 ;  /* 0x000000f70f00720c */ /* 0x000fe40005741270 */
[----:B------:R-:W-:Y:S01]  /*e2bd0*/  ISETP.GE.AND P5, PT, R16, R241, PT ;  /* 0x000000f11000720c */ /* 0x000fe20003fa6270 */
[C---:B------:R-:W-:Y:S01]  /*e2be0*/  IMAD.WIDE R244, R14.reuse, 0x4, R6 ;  /* 0x000000040ef47825 */ /* 0x040fe200078e0206 */
[----:B------:R-:W4:Y:S01]  /*e2bf0*/  LDC R241, c[0x0][0x248] ;  /* 0x00009200fff17b82 */ /* 0x000f220000000800 */
[C---:B------:R-:W-:Y:S02]  /*e2c00*/  IADD3 R0, R14.reuse, R235, RZ ;  /* 0x000000eb0e007210 */ /* 0x040fe40007ffe0ff */
[----:B------:R-:W-:Y:S02]  /*e2c10*/  ISETP.LT.AND P6, PT, R11, R236, !P5 ;  /* 0x000000ec0b00720c */ /* 0x000fe40006fc1270 */
[----:B------:R-:W-:Y:S01]  /*e2c20*/  ISETP.LT.AND P4, PT, R13, R199, !P5 ;  /* 0x000000c70d00720c */ /* 0x000fe20006f81270 */
[----:B------:R-:W-:-:S04]  /*e2c30*/  IMAD.WIDE R242, R14, 0x4, R8 ;  /* 0x000000040ef27825 */ /* 0x000fc800078e0208 */
[----:B------:R-:W-:Y:S01]  /*e2c40*/  VIADD R16, R10, 0x17b ;  /* 0x0000017b0a107836 */ /* 0x000fe20000000000 */
[----:B------:R-:W2:Y:S08]  /*e2c50*/  LDC R246, c[0x0][0x228] ;  /* 0x00008a00fff67b82 */ /* 0x000eb00000000800 */
[----:B------:R-:W2:Y:S08]  /*e2c60*/  LDC.64 R236, c[0x0][0x228] ;  /* 0x00008a00ffec7b82 */ /* 0x000eb00000000a00 */
[----:B------:R-:W2:Y:S01]  /*e2c70*/  LDC R199, c[0x0][0x228] ;  /* 0x00008a00ffc77b82 */ /* 0x000ea20000000800 */
[----:B------:R1:W-:Y:S04]  /*e2c80*/  @P3 STG.E desc[UR60][R244.64], R248 ;  /* 0x000000f8f4003986 */ /* 0x0003e8000c10193c */
[----:B---3--:R3:W-:Y:S01]  /*e2c90*/  @P2 STG.E desc[UR60][R242.64], R251 ;  /* 0x000000fbf2002986 */ /* 0x0087e2000c10193c */
[----:B------:R-:W-:-:S02]  /*e2ca0*/  ISETP.GE.AND P3, PT, R16, R233, PT ;  /* 0x000000e91000720c */ /* 0x000fc40003f66270 */
[----:B------:R-:W2:Y:S01]  /*e2cb0*/  LDC R247, c[0x0][0x228] ;  /* 0x00008a00fff77b82 */ /* 0x000ea20000000800 */
[----:B------:R-:W2:Y:S01]  /*e2cc0*/  LDL.LU R233, [R1+0x16f4] ;  /* 0x0016f40001e97983 */ /* 0x000ea20000300800 */
[----:B-1----:R-:W-:-:S04]  /*e2cd0*/  IMAD.WIDE R244, R0, 0x4, R2 ;  /* 0x0000000400f47825 */ /* 0x002fc800078e0202 */
[C---:B---3--:R-:W-:Y:S02]  /*e2ce0*/  IMAD.WIDE R242, R0.reuse, 0x4, R4 ;  /* 0x0000000400f27825 */ /* 0x048fe400078e0204 */
[----:B------:R-:W1:Y:S01]  /*e2cf0*/  LDC R248, c[0x0][0x228] ;  /* 0x00008a00fff87b82 */ /* 0x000e620000000800 */
[----:B------:R3:W-:Y:S01]  /*e2d00*/  @P6 STG.E desc[UR60][R244.64], R250 ;  /* 0x000000faf4006986 */ /* 0x0007e2000c10193c */
[----:B----4-:R-:W-:Y:S02]  /*e2d10*/  IADD3 R14, R0, R241, RZ ;  /* 0x000000f1000e7210 */ /* 0x010fe40007ffe0ff */
[----:B------:R-:W-:-:S04]  /*e2d20*/  ISETP.LT.AND P2, PT, R17, R239, !P5 ;  /* 0x000000ef1100720c */ /* 0x000fc80006f41270 */
[----:B------:R-:W4:Y:S01]  /*e2d30*/  LDC R239, c[0x0][0x228] ;  /* 0x00008a00ffef7b82 */ /* 0x000f220000000800 */
[----:B---3--:R-:W-:Y:S01]  /*e2d40*/  IMAD.WIDE R244, R0, 0x4, R6 ;  /* 0x0000000400f47825 */ /* 0x008fe200078e0206 */
[----:B------:R3:W-:Y:S01]  /*e2d50*/  @P4 STG.E desc[UR60][R242.64], R252 ;  /* 0x000000fcf2004986 */ /* 0x0007e2000c10193c */
[----:B------:R-:W-:-:S03]  /*e2d60*/  ISETP.LT.AND P4, PT, R13, R197, !P3 ;  /* 0x000000c50d00720c */ /* 0x000fc60005f81270 */
[----:B---3--:R-:W3:Y:S04]  /*e2d70*/  LDL.LU R252, [R1+0x2f4] ;  /* 0x0002f40001fc7983 */ /* 0x008ee80000300800 */
[----:B------:R-:W3:Y:S04]  /*e2d80*/  LDL.LU R251, [R1+0x6f4] ;  /* 0x0006f40001fb7983 */ /* 0x000ee80000300800 */
[----:B------:R-:W3:Y:S04]  /*e2d90*/  LDL.LU R197, [R1+0xef4] ;  /* 0x000ef40001c57983 */ /* 0x000ee80000300800 */
[----:B------:R-:W3:Y:S04]  /*e2da0*/  LDL.LU R241, [R1+0xaf4] ;  /* 0x000af40001f17983 */ /* 0x000ee80000300800 */
[----:B------:R-:W3:Y:S04]  /*e2db0*/  LDL.LU R250, [R1+0x1f18] ;  /* 0x001f180001fa7983 */ /* 0x000ee80000300800 */
[----:B--2---:R2:W-:Y:S04]  /*e2dc0*/  @P2 STG.E desc[UR60][R244.64], R249 ;  /* 0x000000f9f4002986 */ /* 0x0045e8000c10193c */
[----:B--2---:R-:W2:Y:S01]  /*e2dd0*/  LDL.LU R249, [R1+0x1f28] ;  /* 0x001f280001f97983 */ /* 0x004ea20000300800 */
[----:B------:R-:W-:-:S02]  /*e2de0*/  ISETP.LT.AND P5, PT, R15, R246, !P5 ;  /* 0x000000f60f00720c */ /* 0x000fc40006fa1270 */
[----:B------:R-:W-:Y:S01]  /*e2df0*/  ISETP.LT.AND P6, PT, R11, R234, !P3 ;  /* 0x000000ea0b00720c */ /* 0x000fe20005fc1270 */
[----:B------:R-:W4:Y:S01]  /*e2e00*/  LDC R246, c[0x0][0x248] ;  /* 0x00009200fff67b82 */ /* 0x000f220000000800 */
[----:B------:R-:W-:-:S04]  /*e2e10*/  IMAD.WIDE R242, R0, 0x4, R8 ;  /* 0x0000000400f27825 */ /* 0x000fc800078e0208 */
[----:B------:R-:W-:-:S03]  /*e2e20*/  IMAD.WIDE R244, R14, 0x4, R2 ;  /* 0x000000040ef47825 */ /* 0x000fc600078e0202 */
[----:B------:R-:W3:Y:S01]  /*e2e30*/  LDC.64 R234, c[0x0][0x228] ;  /* 0x00008a00ffea7b82 */ /* 0x000ee20000000a00 */
[----:B------:R-:W-:Y:S01]  /*e2e40*/  VIADD R16, R10, 0x17c ;  /* 0x0000017c0a107836 */ /* 0x000fe20000000000 */
[----:B------:R4:W-:Y:S01]  /*e2e50*/  @P5 STG.E desc[UR60][R242.64], R233 ;  /* 0x000000e9f2005986 */ /* 0x0009e2000c10193c */
[----:B-1----:R-:W-:Y:S02]  /*e2e60*/  ISETP.LT.AND P5, PT, R17, R248, !P3 ;  /* 0x000000f81100720c */ /* 0x002fe40005fa1270 */
[----:B----4-:R-:W-:Y:S02]  /*e2e70*/  ISETP.LT.AND P3, PT, R15, R239, !P3 ;  /* 0x000000ef0f00720c */ /* 0x010fe40005f61270 */
[----:B------:R-:W-:Y:S01]  /*e2e80*/  ISETP.GE.AND P2, PT, R16, R237, PT ;  /* 0x000000ed1000720c */ /* 0x000fe20003f46270 */
[C---:B------:R-:W-:Y:S01]  /*e2e90*/  IMAD.WIDE R242, R14.reuse, 0x4, R4 ;  /* 0x000000040ef27825 */ /* 0x040fe200078e0204 */
[----:B------:R-:W-:-:S03]  /*e2ea0*/  IADD3 R0, R14, R246, RZ ;  /* 0x000000f60e007210 */ /* 0x000fc60007ffe0ff */
[----:B------:R-:W-:Y:S01]  /*e2eb0*/  VIADD R16, R10, 0x17d ;  /* 0x0000017d0a107836 */ /* 0x000fe20000000000 */
[----:B------:R-:W4:Y:S01]  /*e2ec0*/  LDL.LU R248, [R1+0x16f8] ;  /* 0x0016f80001f87983 */ /* 0x000f220000300800 */
[----:B------:R-:W1:Y:S08]  /*e2ed0*/  LDC R233, c[0x0][0x228] ;  /* 0x00008a00ffe97b82 */ /* 0x000e700000000800 */
[----:B------:R-:W4:Y:S08]  /*e2ee0*/  LDC R237, c[0x0][0x228] ;  /* 0x00008a00ffed7b82 */ /* 0x000f300000000800 */
[----:B------:R-:W4:Y:S01]  /*e2ef0*/  LDC R246, c[0x0][0x228] ;  /* 0x00008a00fff67b82 */ /* 0x000f220000000800 */
[----:B---3--:R3:W-:Y:S01]  /*e2f00*/  @P6 STG.E desc[UR60][R244.64], R197 ;  /* 0x000000c5f4006986 */ /* 0x0087e2000c10193c */
[----:B------:R-:W-:-:S03]  /*e2f10*/  ISETP.LT.AND P6, PT, R11, R238, !P2 ;  /* 0x000000ee0b00720c */ /* 0x000fc600057c1270 */
[----:B------:R1:W-:Y:S03]  /*e2f20*/  @P4 STG.E desc[UR60][R242.64], R241 ;  /* 0x000000f1f2004986 */ /* 0x0003e6000c10193c */
[----:B---3--:R-:W3:Y:S01]  /*e2f30*/  LDC R197, c[0x0][0x228] ;  /* 0x00008a00ffc57b82 */ /* 0x008ee20000000800 */
[----:B------:R-:W-:Y:S01]  /*e2f40*/  ISETP.LT.AND P4, PT, R13, R199, !P2 ;  /* 0x000000c70d00720c */ /* 0x000fe20005781270 */
[----:B------:R-:W-:-:S04]  /*e2f50*/  IMAD.WIDE R244, R14, 0x4, R6 ;  /* 0x000000040ef47825 */ /* 0x000fc800078e0206 */
[----:B-1----:R-:W-:Y:S02]  /*e2f60*/  IMAD.WIDE R242, R14, 0x4, R8 ;  /* 0x000000040ef27825 */ /* 0x002fe400078e0208 */
[----:B------:R-:W1:Y:S08]  /*e2f70*/  LDC R241, c[0x0][0x248] ;  /* 0x00009200fff17b82 */ /* 0x000e700000000800 */
[----:B------:R-:W4:Y:S01]  /*e2f80*/  LDC.64 R238, c[0x0][0x228] ;  /* 0x00008a00ffee7b82 */ /* 0x000f220000000a00 */
[----:B------:R3:W-:Y:S04]  /*e2f90*/  @P5 STG.E desc[UR60][R244.64], R252 ;  /* 0x000000fcf4005986 */ /* 0x0007e8000c10193c */
[----:B------:R3:W-:Y:S01]  /*e2fa0*/  @P3 STG.E desc[UR60][R242.64], R251 ;  /* 0x000000fbf2003986 */ /* 0x0007e2000c10193c */
[----:B------:R-:W-:Y:S01]  /*e2fb0*/  ISETP.GE.AND P5, PT, R16, R235, PT ;  /* 0x000000eb1000720c */ /* 0x000fe20003fa6270 */
[----:B---3--:R-:W-:-:S04]  /*e2fc0*/  IMAD.WIDE R244, R0, 0x4, R2 ;  /* 0x0000000400f47825 */ /* 0x008fc800078e0202 */
[C---:B------:R-:W-:Y:S01]  /*e2fd0*/  IMAD.WIDE R242, R0.reuse, 0x4, R4 ;  /* 0x0000000400f27825 */ /* 0x040fe200078e0204 */
[----:B------:R-:W3:Y:S04]  /*e2fe0*/  LDL.LU R252, [R1+0xef8] ;  /* 0x000ef80001fc7983 */ /* 0x000ee80000300800 */
[----:B------:R-:W3:Y:S04]  /*e2ff0*/  LDL.LU R251, [R1+0xaf8] ;  /* 0x000af80001fb7983 */ /* 0x000ee80000300800 */
[----:B------:R1:W-:Y:S01]  /*e3000*/  @P6 STG.E desc[UR60][R244.64], R250 ;  /* 0x000000faf4006986 */ /* 0x0003e2000c10193c */
[----:B------:R-:W-:Y:S01]  /*e3010*/  ISETP.LT.AND P3, PT, R17, R247, !P2 ;  /* 0x000000f71100720c */ /* 0x000fe20005761270 */
[----:B------:R-:W3:Y:S02]  /*e3020*/  LDC R235, c[0x0][0x228] ;  /* 0x00008a00ffeb7b82 */ /* 0x000ee40000000800 */
[----:B-1----:R-:W3:Y:S04]  /*e3030*/  LDL.LU R250, [R1+0x6f8] ;  /* 0x0006f80001fa7983 */ /* 0x002ee80000300800 */
[----:B--2---:R1:W-:Y:S01]  /*e3040*/  @P4 STG.E desc[UR60][R242.64], R249 ;  /* 0x000000f9f2004986 */ /* 0x0043e2000c10193c */
[----:B------:R-:W-:Y:S01]  /*e3050*/  ISETP.LT.AND P4, PT, R13, R197, !P5 ;  /* 0x000000c50d00720c */ /* 0x000fe20006f81270 */
[----:B------:R-:W-:Y:S01]  /*e3060*/  IMAD.WIDE R244, R0, 0x4, R6 ;  /* 0x0000000400f47825 */ /* 0x000fe200078e0206 */
[----:B------:R-:W-:-:S02]  /*e3070*/  ISETP.LT.AND P6, PT, R11, R198, !P5 ;  /* 0x000000c60b00720c */ /* 0x000fc40006fc1270 */
[----:B------:R-:W-:Y:S02]  /*e3080*/  ISETP.LT.AND P2, PT, R15, R233, !P2 ;  /* 0x000000e90f00720c */ /* 0x000fe40005741270 */
[----:B------:R-:W-:Y:S01]  /*e3090*/  IADD3 R14, R0, R241, RZ ;  /* 0x000000f1000e7210 */ /* 0x000fe20007ffe0ff */
[----:B------:R-:W2:Y:S01]  /*e30a0*/  LDC R233, c[0x0][0x248] ;  /* 0x00009200ffe97b82 */ /* 0x000ea20000000800 */
[----:B------:R-:W-:-:S07]  /*e30b0*/  VIADD R16, R10, 0x17e ;  /* 0x0000017e0a107836 */ /* 0x000fce0000000000 */
[----:B------:R-:W3:Y:S08]  /*e30c0*/  LDC R247, c[0x0][0x228] ;  /* 0x00008a00fff77b82 */ /* 0x000ef00000000800 */
[----:B------:R-:W3:Y:S01]  /*e30d0*/  LDC.64 R198, c[0x0][0x228] ;  /* 0x00008a00ffc67b82 */ /* 0x000ee20000000a00 */
[----:B-1----:R-:W3:Y:S04]  /*e30e0*/  LDL.LU R249, [R1+0x1f1c] ;  /* 0x001f1c0001f97983 */ /* 0x002ee80000300800 */
[----:B------:R-:W4:Y:S01]  /*e30f0*/  LDL.LU R197, [R1+0x12e8] ;  /* 0x0012e80001c57983 */ /* 0x000f220000300800 */
[----:B------:R-:W-:-:S03]  /*e3100*/  IMAD.WIDE R242, R0, 0x4, R8 ;  /* 0x0000000400f27825 */ /* 0x000fc600078e0208 */
[----:B----4-:R1:W-:Y:S04]  /*e3110*/  @P3 STG.E desc[UR60][R244.64], R197 ;  /* 0x000000c5f4003986 */ /* 0x0103e8000c10193c */
[----:B------:R-:W-:Y:S01]  /*e3120*/  @P2 STG.E desc[UR60][R242.64], R248 ;  /* 0x000000f8f2002986 */ /* 0x000fe2000c10193c */
[----:B------:R-:W-:-:S03]  /*e3130*/  ISETP.LT.AND P2, PT, R17, R237, !P5 ;  /* 0x000000ed1100720c */ /* 0x000fc60006f41270 */
[----:B------:R-:W4:Y:S01]  /*e3140*/  LDL.LU R237, [R1+0x2f8] ;  /* 0x0002f80001ed7983 */ /* 0x000f220000300800 */
[C---:B-1----:R-:W-:Y:S01]  /*e3150*/  IMAD.WIDE R244, R14.reuse, 0x4, R2 ;  /* 0x000000040ef47825 */ /* 0x042fe200078e0202 */
[----:B--2---:R-:W-:Y:S01]  /*e3160*/  IADD3 R0, R14, R233, RZ ;  /* 0x000000e90e007210 */ /* 0x004fe20007ffe0ff */
[----:B------:R-:W1:Y:S03]  /*e3170*/  LDC R197, c[0x0][0x228] ;  /* 0x00008a00ffc57b82 */ /* 0x000e660000000800 */
[----:B---3--:R2:W-:Y:S04]  /*e3180*/  @P6 STG.E desc[UR60][R244.64], R252 ;  /* 0x000000fcf4006986 */ /* 0x0085e8000c10193c */
[----:B--2---:R-:W2:Y:S01]  /*e3190*/  LDL.LU R252, [R1+0x1f2c] ;  /* 0x001f2c0001fc7983 */ /* 0x004ea20000300800 */
[----:B------:R-:W-:-:S02]  /*e31a0*/  ISETP.GE.AND P3, PT, R16, R239, PT ;  /* 0x000000ef1000720c */ /* 0x000fc40003f66270 */
[----:B------:R-:W-:Y:S01]  /*e31b0*/  ISETP.LT.AND P5, PT, R15, R235, !P5 ;  /* 0x000000eb0f00720c */ /* 0x000fe20006fa1270 */
[----:B------:R-:W3:Y:S01]  /*e31c0*/  LDL.LU R248, [R1+0x12ec] ;  /* 0x0012ec0001f87983 */ /* 0x000ee20000300800 */
[----:B------:R-:W-:Y:S01]  /*e31d0*/  IMAD.WIDE R242, R14, 0x4, R4 ;  /* 0x000000040ef27825 */ /* 0x000fe200078e0204 */
[----:B------:R-:W-:-:S03]  /*e31e0*/  ISETP.LT.AND P6, PT, R11, R240, !P3 ;  /* 0x000000f00b00720c */ /* 0x000fc60005fc1270 */
[----:B------:R-:W-:Y:S01]  /*e31f0*/  IMAD.WIDE R240, R14, 0x4, R6 ;  /* 0x000000040ef07825 */ /* 0x000fe200078e0206 */
[----:B------:R-:W3:Y:S08]  /*e3200*/  LDC R244, c[0x0][0x228] ;  /* 0x00008a00fff47b82 */ /* 0x000ef00000000800 */
[----:B------:R-:W1:Y:S01]  /*e3210*/  LDC R239, c[0x0][0x228] ;  /* 0x00008a00ffef7b82 */ /* 0x000e620000000800 */
[----:B------:R1:W-:Y:S01]  /*e3220*/  @P4 STG.E desc[UR60][R242.64], R251 ;  /* 0x000000fbf2004986 */ /* 0x0003e2000c10193c */
[----:B------:R-:W-:-:S06]  /*e3230*/  ISETP.LT.AND P4, PT, R13, R246, !P3 ;  /* 0x000000f60d00720c */ /* 0x000fcc0005f81270 */
[----:B------:R-:W2:Y:S01]  /*e3240*/  LDC R245, c[0x0][0x248] ;  /* 0x00009200fff57b82 */ /* 0x000ea20000000800 */
[----:B------:R-:W-:-:S07]  /*e3250*/  VIADD R16, R10, 0x17f ;  /* 0x0000017f0a107836 */ /* 0x000fce0000000000 */
[----:B------:R-:W3:Y:S01]  /*e3260*/  LDC R235, c[0x0][0x248] ;  /* 0x00009200ffeb7b82 */ /* 0x000ee20000000800 */
[----:B-1----:R-:W3:Y:S01]  /*e3270*/  LDL.LU R251, [R1+0x16fc] ;  /* 0x0016fc0001fb7983 */ /* 0x002ee20000300800 */
[----:B------:R-:W-:-:S03]  /*e3280*/  IMAD.WIDE R242, R14, 0x4, R8 ;  /* 0x000000040ef27825 */ /* 0x000fc600078e0208 */
[----:B------:R-:W3:Y:S04]  /*e3290*/  LDL.LU R14, [R1+0x1fc4] ;  /* 0x001fc400010e7983 */ /* 0x000ee80000300800 */
[----:B------:R-:W3:Y:S04]  /*e32a0*/  LDL.LU R246, [R1+0xefc] ;  /* 0x000efc0001f67983 */ /* 0x000ee80000300800 */
[----:B----4-:R1:W-:Y:S04]  /*e32b0*/  @P2 STG.E desc[UR60][R240.64], R237 ;  /* 0x000000edf0002986 */ /* 0x0103e8000c10193c */
[----:B------:R4:W-:Y:S01]  /*e32c0*/  @P5 STG.E desc[UR60][R242.64], R250 ;  /* 0x000000faf2005986 */ /* 0x0009e2000c10193c */
[----:B-1----:R-:W-:-:S03]  /*e32d0*/  IMAD.WIDE R240, R0, 0x4, R2 ;  /* 0x0000000400f07825 */ /* 0x002fc600078e0202 */
[----:B----4-:R-:W4:Y:S01]  /*e32e0*/  LDL.LU R250, [R1+0xafc] ;  /* 0x000afc0001fa7983 */ /* 0x010f220000300800 */
[----:B------:R-:W1:Y:S08]  /*e32f0*/  LDC R242, c[0x0][0x228] ;  /* 0x00008a00fff27b82 */ /* 0x000e700000000800 */
[----:B------:R-:W4:Y:S01]  /*e3300*/  LDC R237, c[0x0][0x228] ;  /* 0x00008a00ffed7b82 */ /* 0x000f220000000800 */
[----:B------:R2:W-:Y:S04]  /*e3310*/  @P6 STG.E desc[UR60][R240.64], R249 ;  /* 0x000000f9f0006986 */ /* 0x0005e8000c10193c */
[----:B--2---:R-:W2:Y:S01]  /*e3320*/  LDL.LU R249, [R1+0x2fc] ;  /* 0x0002fc0001f97983 */ /* 0x004ea20000300800 */
[----:B------:R-:W-:-:S05]  /*e3330*/  IMAD.WIDE R240, R0, 0x4, R4 ;  /* 0x0000000400f07825 */ /* 0x000fca00078e0204 */
[----:B------:R3:W-:Y:S04]  /*e3340*/  @P4 STG.E desc[UR60][R240.64], R252 ;  /* 0x000000fcf0004986 */ /* 0x0007e8000c10193c */
[----:B---3--:R-:W3:Y:S01]  /*e3350*/  LDL.LU R252, [R1+0x6fc] ;  /* 0x0006fc0001fc7983 */ /* 0x008ee20000300800 */
[----:B------:R-:W-:Y:S02]  /*e3360*/  ISETP.LT.AND P5, PT, R17, R247, !P3 ;  /* 0x000000f71100720c */ /* 0x000fe40005fa1270 */
[----:B------:R-:W-:Y:S02]  /*e3370*/  ISETP.GE.AND P2, PT, R16, R199, PT ;  /* 0x000000c71000720c */ /* 0x000fe40003f46270 */
[----:B------:R-:W-:Y:S01]  /*e3380*/  ISETP.LT.AND P3, PT, R15, R197, !P3 ;  /* 0x000000c50f00720c */ /* 0x000fe20005f61270 */
[----:B------:R-:W-:-:S04]  /*e3390*/  IMAD.WIDE R240, R0, 0x4, R8 ;  /* 0x0000000400f07825 */ /* 0x000fc800078e0208 */
[----:B------:R-:W-:Y:S01]  /*e33a0*/  VIADD R10, R10, 0x180 ;  /* 0x000001800a0a7836 */ /* 0x000fe20000000000 */
[----:B------:R-:W-:Y:S01]  /*e33b0*/  ISETP.LT.AND P6, PT, R11, R232, !P2 ;  /* 0x000000e80b00720c */ /* 0x000fe200057c1270 */
[C---:B------:R-:W-:Y:S01]  /*e33c0*/  IMAD.WIDE R232, R0.reuse, 0x4, R6 ;  /* 0x0000000400e87825 */ /* 0x040fe200078e0206 */
[----:B------:R-:W-:Y:S02]  /*e33d0*/  ISETP.LT.AND P4, PT, R17, R239, !P2 ;  /* 0x000000ef1100720c */ /* 0x000fe40005781270 */
[----:B------:R-:W-:Y:S01]  /*e33e0*/  IADD3 R0, R0, R245, RZ ;  /* 0x000000f500007210 */ /* 0x000fe20007ffe0ff */
[----:B------:R-:W3:Y:S08]  /*e33f0*/  LDC R16, c[0x0][0x228] ;  /* 0x00008a00ff107b82 */ /* 0x000ef00000000800 */
[----:B------:R-:W3:Y:S08]  /*e3400*/  LDC R239, c[0x0][0x228] ;  /* 0x00008a00ffef7b82 */ /* 0x000ef00000000800 */
[----:B------:R-:W3:Y:S08]  /*e3410*/  LDC R199, c[0x0][0x248] ;  /* 0x00009200ffc77b82 */ /* 0x000ef00000000800 */
[----:B------:R-:W3:Y:S01]  /*e3420*/  LDC R197, c[0x0][0x228] ;  /* 0x00008a00ffc57b82 */ /* 0x000ee20000000800 */
[----:B------:R1:W-:Y:S01]  /*e3430*/  @P5 STG.E desc[UR60][R232.64], R248 ;  /* 0x000000f8e8005986 */ /* 0x0003e2000c10193c */
[----:B------:R-:W-:-:S03]  /*e3440*/  ISETP.LT.AND P5, PT, R13, R244, !P2 ;  /* 0x000000f40d00720c */ /* 0x000fc600057a1270 */
[----:B------:R1:W-:Y:S02]  /*e3450*/  @P3 STG.E desc[UR60][R240.64], R251 ;  /* 0x000000fbf0003986 */ /* 0x0003e4000c10193c */
[----:B-1----:R-:W-:Y:S01]  /*e3460*/  ISETP.LT.AND P2, PT, R15, R242, !P2 ;  /* 0x000000f20f00720c */ /* 0x002fe20005741270 */
[C---:B------:R-:W-:Y:S01]  /*e3470*/  IMAD.WIDE R242, R0.reuse, 0x4, R6 ;  /* 0x0000000400f27825 */ /* 0x040fe200078e0206 */
[----:B------:R-:W3:Y:S04]  /*e3480*/  LDL.LU R248, [R1+0x1af0] ;  /* 0x001af00001f87983 */ /* 0x000ee80000300800 */
[----:B------:R-:W3:Y:S01]  /*e3490*/  LDL.LU R251, [R1+0x1f30] ;  /* 0x001f300001fb7983 */ /* 0x000ee20000300800 */
[----:B------:R-:W-:-:S04]  /*e34a0*/  IMAD.WIDE R232, R0, 0x4, R2 ;  /* 0x0000000400e87825 */ /* 0x000fc800078e0202 */
[----:B------:R-:W-:Y:S01]  /*e34b0*/  IMAD.WIDE R240, R0, 0x4, R4 ;  /* 0x0000000400f07825 */ /* 0x000fe200078e0204 */
[----:B------:R-:W3:Y:S01]  /*e34c0*/  LDL.LU R247, [R1+0x1700] ;  /* 0x0017000001f77983 */ /* 0x000ee20000300800 */
[----:B------:R-:W-:-:S03]  /*e34d0*/  ISETP.GE.AND P3, PT, R10, R14, PT ;  /* 0x0000000e0a00720c */ /* 0x000fc60003f66270 */
[----:B------:R1:W-:Y:S01]  /*e34e0*/  @P6 STG.E desc[UR60][R232.64], R246 ;  /* 0x000000f6e8006986 */ /* 0x0003e2000c10193c */
[----:B------:R-:W3:Y:S01]  /*e34f0*/  LDC R14, c[0x0][0x228] ;  /* 0x00008a00ff0e7b82 */ /* 0x000ee20000000800 */
[----:B------:R-:W-:Y:S02]  /*e3500*/  ISETP.LT.AND P6, PT, R11, R236, !P3 ;  /* 0x000000ec0b00720c */ /* 0x000fe40005fc1270 */
[----:B-1----:R-:W3:Y:S04]  /*e3510*/  LDL.LU R246, [R1+0x12f0] ;  /* 0x0012f00001f67983 */ /* 0x002ee80000300800 */
[----:B----4-:R-:W-:Y:S04]  /*e3520*/  @P5 STG.E desc[UR60][R240.64], R250 ;  /* 0x000000faf0005986 */ /* 0x010fe8000c10193c */
[----:B--2---:R1:W-:Y:S01]  /*e3530*/  @P4 STG.E desc[UR60][R242.64], R249 ;  /* 0x000000f9f2004986 */ /* 0x0043e2000c10193c */
[----:B------:R-:W-:Y:S01]  /*e3540*/  ISETP.LT.AND P4, PT, R15, R237, !P3 ;  /* 0x000000ed0f00720c */ /* 0x000fe20005f81270 */
[----:B------:R-:W-:-:S02]  /*e3550*/  IMAD.WIDE R236, R0, 0x4, R8 ;  /* 0x0000000400ec7825 */ /* 0x000fc400078e0208 */
[----:B-1----:R-:W2:Y:S04]  /*e3560*/  LDL.LU R249, [R1+0xf00] ;  /* 0x000f000001f97983 */ /* 0x002ea80000300800 */
[----:B------:R-:W4:Y:S04]  /*e3570*/  LDL.LU R250, [R1+0xb00] ;  /* 0x000b000001fa7983 */ /* 0x000f280000300800 */
[----:B---3--:R1:W-:Y:S04]  /*e3580*/  @P2 STG.E desc[UR60][R236.64], R252 ;  /* 0x000000fcec002986 */ /* 0x0083e8000c10193c */
[----:B-1----:R-:W3:Y:S01]  /*e3590*/  LDL.LU R252, [R1+0x700] ;  /* 0x0007000001fc7983 */ /* 0x002ee20000300800 */
[----:B------:R-:W-:Y:S01]  /*e35a0*/  IMAD.IADD R10, R0, 0x1, R235 ;  /* 0x00000001000a7824 */ /* 0x000fe200078e02eb */
[----:B------:R-:W-:-:S02]  /*e35b0*/  ISETP.LT.AND P5, PT, R13, R16, !P3 ;  /* 0x000000100d00720c */ /* 0x000fc40005fa1270 */
[----:B------:R-:W-:Y:S01]  /*e35c0*/  ISETP.LT.AND P3, PT, R17, R239, !P3 ;  /* 0x000000ef1100720c */ /* 0x000fe20005f61270 */
[----:B------:R-:W3:Y:S01]  /*e35d0*/  LDL.LU R241, [R1+0x48d0] ;  /* 0x0048d00001f17983 */ /* 0x000ee20000300800 */
[----:B------:R-:W-:-:S03]  /*e35e0*/  IMAD.WIDE R232, R10, 0x4, R2 ;  /* 0x000000040ae87825 */ /* 0x000fc600078e0202 */
[----:B------:R-:W3:Y:S01]  /*e35f0*/  LDL.LU R240, [R1+0x3d54] ;  /* 0x003d540001f07983 */ /* 0x000ee20000300800 */
[C---:B------:R-:W-:Y:S01]  /*e3600*/  IMAD.WIDE R236, R10.reuse, 0x4, R4 ;  /* 0x000000040aec7825 */ /* 0x040fe200078e0204 */
[----:B------:R-:W-:Y:S02]  /*e3610*/  ISETP.LT.AND P2, PT, R11, R234, !P0 ;  /* 0x000000ea0b00720c */ /* 0x000fe40004741270 */
[----:B------:R-:W3:Y:S01]  /*e3620*/  LDL.LU R244, [R1+0x300] ;  /* 0x0003000001f47983 */ /* 0x000ee20000300800 */
[C---:B------:R-:W-:Y:S01]  /*e3630*/  IADD3 R0, R10.reuse, R199, RZ ;  /* 0x000000c70a007210 */ /* 0x040fe20007ffe0ff */
[----:B------:R-:W1:Y:S08]  /*e3640*/  LDC R239, c[0x0][0x248] ;  /* 0x00009200ffef7b82 */ /* 0x000e700000000800 */
[----:B------:R-:W1:Y:S01]  /*e3650*/  LDC R16, c[0x0][0x228] ;  /* 0x00008a00ff107b82 */ /* 0x000e620000000800 */
[----:B------:R1:W-:Y:S04]  /*e3660*/  @P6 STG.E desc[UR60][R232.64], R248 ;  /* 0x000000f8e8006986 */ /* 0x0003e8000c10193c */
[----:B------:R1:W-:Y:S01]  /*e3670*/  @P5 STG.E desc[UR60][R236.64], R251 ;  /* 0x000000fbec005986 */ /* 0x0003e2000c10193c */
[----:B------:R-:W-:Y:S01]  /*e3680*/  IMAD.WIDE R234, R10, 0x4, R8 ;  /* 0x000000040aea7825 */ /* 0x000fe200078e0208 */
[----:B------:R-:W-:-:S02]  /*e3690*/  ISETP.LT.AND P6, PT, R17, R197, !P0 ;  /* 0x000000c51100720c */ /* 0x000fc400047c1270 */
[C---:B------:R-:W-:Y:S02]  /*e36a0*/  ISETP.LT.AND P5, PT, R13.reuse, R14, !P0 ;  /* 0x0000000e0d00720c */ /* 0x040fe400047a1270 */
[----:B------:R-:W3:Y:S01]  /*e36b0*/  LDC R14, c[0x0][0x248] ;  /* 0x00009200ff0e7b82 */ /* 0x000ee20000000800 */
[----:B-1----:R-:W-:Y:S01]  /*e36c0*/  IMAD.WIDE R232, R10, 0x4, R6 ;  /* 0x000000040ae87825 */ /* 0x002fe200078e0206 */
[----:B------:R-:W3:Y:S04]  /*e36d0*/  LDL.LU R248, [R1+0x1af4] ;  /* 0x001af40001f87983 */ /* 0x000ee80000300800 */
[----:B------:R-:W3:Y:S04]  /*e36e0*/  LDL.LU R251, [R1+0x1f34] ;  /* 0x001f340001fb7983 */ /* 0x000ee80000300800 */
[----:B------:R1:W-:Y:S01]  /*e36f0*/  @P3 STG.E desc[UR60][R232.64], R247 ;  /* 0x000000f7e8003986 */ /* 0x0003e2000c10193c */
[----:B------:R-:W-:Y:S01]  /*e3700*/  ISETP.LT.AND P3, PT, R13, R196, !P1 ;  /* 0x000000c40d00720c */ /* 0x000fe20004f61270 */
[----:B------:R-:W-:-:S02]  /*e3710*/  IMAD.WIDE R196, R0, 0x4, R2 ;  /* 0x0000000400c47825 */ /* 0x000fc400078e0202 */
[----:B------:R1:W-:Y:S01]  /*e3720*/  @P4 STG.E desc[UR60][R234.64], R246 ;  /* 0x000000f6ea004986 */ /* 0x0003e2000c10193c */
[----:B------:R-:W-:Y:S01]  /*e3730*/  ISETP.LT.AND P4, PT, R11, R198, !P1 ;  /* 0x000000c60b00720c */ /* 0x000fe20004f81270 */
[C---:B------:R-:W-:Y:S02]  /*e3740*/  IMAD.WIDE R198, R0.reuse, 0x4, R4 ;  /* 0x0000000400c67825 */ /* 0x040fe400078e0204 */
[----:B-1----:R-:W3:Y:S04]  /*e3750*/  LDL.LU R247, [R1+0x1704] ;  /* 0x0017040001f77983 */ /* 0x002ee80000300800 */
[----:B------:R-:W3:Y:S04]  /*e3760*/  LDL.LU R235, [R1+0x48d4] ;  /* 0x0048d40001eb7983 */ /* 0x000ee80000300800 */
[----:B------:R-:W3:Y:S04]  /*e3770*/  LDL.LU R246, [R1+0x12f4] ;  /* 0x0012f40001f67983 */ /* 0x000ee80000300800 */
[----:B--2---:R1:W-:Y:S04]  /*e3780*/  @P2 STG.E desc[UR60][R196.64], R249 ;  /* 0x000000f9c4002986 */ /* 0x0043e8000c10193c */
[----:B----4-:R2:W-:Y:S04]  /*e3790*/  @P5 STG.E desc[UR60][R198.64], R250 ;  /* 0x000000fac6005986 */ /* 0x0105e8000c10193c */
[----:B-1----:R-:W4:Y:S01]  /*e37a0*/  LDL.LU R249, [R1+0xf04] ;  /* 0x000f040001f97983 */ /* 0x002f220000300800 */
[----:B------:R-:W-:-:S03]  /*e37b0*/  IMAD.WIDE R196, R0, 0x4, R6 ;  /* 0x0000000400c47825 */ /* 0x000fc600078e0206 */
[----:B--2---:R-:W2:Y:S04]  /*e37c0*/  LDL.LU R250, [R1+0xb04] ;  /* 0x000b040001fa7983 */ /* 0x004ea80000300800 */
[----:B---3--:R1:W-:Y:S04]  /*e37d0*/  @P6 STG.E desc[UR60][R196.64], R252 ;  /* 0x000000fcc4006986 */ /* 0x0083e8000c10193c */
[----:B-1----:R-:W3:Y:S01]  /*e37e0*/  LDL.LU R252, [R1+0x704] ;  /* 0x0007040001fc7983 */ /* 0x002ee20000300800 */
[----:B------:R-:W-:Y:S01]  /*e37f0*/  ISETP.LT.AND P0, PT, R15, R238, !P0 ;  /* 0x000000ee0f00720c */ /* 0x000fe20004701270 */
[----:B------:R-:W-:-:S02]  /*e3800*/  IMAD.IADD R10, R0, 0x1, R239 ;  /* 0x00000001000a7824 */ /* 0x000fc400078e02ef */
[----:B------:R-:W-:Y:S01]  /*e3810*/  IMAD.WIDE R196, R0, 0x4, R8 ;  /* 0x0000000400c47825 */ /* 0x000fe200078e0208 */
[----:B------:R-:W-:-:S03]  /*e3820*/  ISETP.GE.AND P5, PT, R241, R19, PT ;  /* 0x00000013f100720c */ /* 0x000fc60003fa6270 */
[C---:B------:R-:W-:Y:S01]  /*e3830*/  IMAD.WIDE R198, R10.reuse, 0x4, R2 ;  /* 0x000000040ac67825 */ /* 0x040fe200078e0202 */
[----:B------:R-:W-:Y:S02]  /*e3840*/  ISETP.LT.AND P2, PT, R17, R16, !P1 ;  /* 0x000000101100720c */ /* 0x000fe40004f41270 */
[----:B------:R-:W-:Y:S01]  /*e3850*/  ISETP.LT.AND P1, PT, R15, R18, !P1 ;  /* 0x000000120f00720c */ /* 0x000fe20004f21270 */
[----:B------:R-:W3:Y:S01]  /*e3860*/  LDL.LU R234, [R1+0x48dc] ;  /* 0x0048dc0001ea7983 */ /* 0x000ee20000300800 */
[C---:B------:R-:W-:Y:S01]  /*e3870*/  IMAD.WIDE R232, R10.reuse, 0x4, R4 ;  /* 0x000000040ae87825 */ /* 0x040fe200078e0204 */
[----:B------:R-:W-:Y:S01]  /*e3880*/  IADD3 R0, R10, R14, RZ ;  /* 0x0000000e0a007210 */ /* 0x000fe20007ffe0ff */
[----:B------:R-:W1:Y:S01]  /*e3890*/  LDC R16, c[0x0][0x248] ;  /* 0x00009200ff107b82 */ /* 0x000e620000000800 */
[----:B------:R-:W-:-:S07]  /*e38a0*/  ISETP.GE.AND P6, PT, R240, R19, PT ;  /* 0x00000013f000720c */ /* 0x000fce0003fc6270 */
[----:B------:R-:W1:Y:S01]  /*e38b0*/  LDC R14, c[0x0][0x248] ;  /* 0x00009200ff0e7b82 */ /* 0x000e620000000800 */
[----:B------:R1:W-:Y:S01]  /*e38c0*/  @P0 STG.E desc[UR60][R196.64], R244 ;  /* 0x000000f4c4000986 */ /* 0x0003e2000c10193c */
[----:B------:R-:W-:-:S03]  /*e38d0*/  ISETP.LT.AND P0, PT, R11, R18, !P5 ;  /* 0x000000120b00720c */ /* 0x000fc60006f01270 */
[----:B------:R1:W-:Y:S04]  /*e38e0*/  @P4 STG.E desc[UR60][R198.64], R248 ;  /* 0x000000f8c6004986 */ /* 0x0003e8000c10193c */
[----:B------:R1:W-:Y:S01]  /*e38f0*/  @P3 STG.E desc[UR60][R232.64], R251 ;  /* 0x000000fbe8003986 */ /* 0x0003e2000c10193c */
[-C--:B------:R-:W-:Y:S02]  /*e3900*/  ISETP.LT.AND P3, PT, R13, R18.reuse, !P5 ;  /* 0x000000120d00720c */ /* 0x080fe40006f61270 */
[----:B------:R-:W-:Y:S01]  /*e3910*/  ISETP.LT.AND P4, PT, R17, R18, !P5 ;  /* 0x000000121100720c */ /* 0x000fe20006f81270 */
[----:B-1----:R-:W3:Y:S04]  /*e3920*/  LDL.LU R244, [R1+0x304] ;  /* 0x0003040001f47983 */ /* 0x002ee80000300800 */
[----:B------:R-:W3:Y:S01]  /*e3930*/  LDL.LU R248, [R1+0x1af8] ;  /* 0x001af80001f87983 */ /* 0x000ee20000300800 */
[----:B------:R-:W-:-:S03]  /*e3940*/  IMAD.WIDE R196, R10, 0x4, R6 ;  /* 0x000000040ac47825 */ /* 0x000fc600078e0206 */
[----:B------:R-:W3:Y:S01]  /*e3950*/  LDL.LU R251, [R1+0x1f38] ;  /* 0x001f380001fb7983 */ /* 0x000ee20000300800 */
[----:B------:R-:W-:-:S04]  /*e3960*/  IMAD.WIDE R198, R10, 0x4, R8 ;  /* 0x000000040ac67825 */ /* 0x000fc800078e0208 */
[----:B------:R-:W-:Y:S01]  /*e3970*/  IMAD.WIDE R232, R0, 0x4, R2 ;  /* 0x0000000400e87825 */ /* 0x000fe200078e0202 */
[----:B------:R1:W-:Y:S01]  /*e3980*/  @P2 STG.E desc[UR60][R196.64], R247 ;  /* 0x000000f7c4002986 */ /* 0x0003e2000c10193c */
[----:B------:R-:W-:-:S03]  /*e3990*/  ISETP.GE.AND P2, PT, R235, R19, PT ;  /* 0x00000013eb00720c */ /* 0x000fc60003f46270 */
[----:B------:R1:W-:Y:S04]  /*e39a0*/  @P1 STG.E desc[UR60][R198.64], R246 ;  /* 0x000000f6c6001986 */ /* 0x0003e8000c10193c */
[----:B-1----:R-:W3:Y:S04]  /*e39b0*/  LDL.LU R247, [R1+0x1708] ;  /* 0x0017080001f77983 */ /* 0x002ee80000300800 */
[----:B------:R-:W3:Y:S01]  /*e39c0*/  LDL.LU R235, [R1+0x48d8] ;  /* 0x0048d80001eb7983 */ /* 0x000ee20000300800 */
[----:B------:R-:W-:-:S04]  /*e39d0*/  IMAD.WIDE R198, R0, 0x4, R4 ;  /* 0x0000000400c67825 */ /* 0x000fc800078e0204 */
[----:B------:R-:W-:Y:S01]  /*e39e0*/  IMAD.WIDE R196, R0, 0x4, R6 ;  /* 0x0000000400c47825 */ /* 0x000fe200078e0206 */
[----:B----4-:R1:W-:Y:S04]  /*e39f0*/  @P0 STG.E desc[UR60][R232.64], R249 ;  /* 0x000000f9e8000986 */ /* 0x0103e8000c10193c */
[----:B--2---:R2:W-:Y:S04]  /*e3a00*/  @P3 STG.E desc[UR60][R198.64], R250 ;  /* 0x000000fac6003986 */ /* 0x0045e8000c10193c */
[----:B-1----:R-:W4:Y:S04]  /*e3a10*/  LDL.LU R249, [R1+0x12f8] ;  /* 0x0012f80001f97983 */ /* 0x002f280000300800 */
[----:B------:R-:W4:Y:S04]  /*e3a20*/  LDL.LU R246, [R1+0xf08] ;  /* 0x000f080001f67983 */ /* 0x000f280000300800 */
[----:B--2---:R-:W2:Y:S04]  /*e3a30*/  LDL.LU R250, [R1+0xb08] ;  /* 0x000b080001fa7983 */ /* 0x004ea80000300800 */
[----:B---3--:R1:W-:Y:S04]  /*e3a40*/  @P4 STG.E desc[UR60][R196.64], R252 ;  /* 0x000000fcc4004986 */ /* 0x0083e8000c10193c */
[----:B-1----:R-:W3:Y:S01]  /*e3a50*/  LDL.LU R252, [R1+0x708] ;  /* 0x0007080001fc7983 */ /* 0x002ee20000300800 */
[----:B------:R-:W-:-:S02]  /*e3a60*/  ISETP.LT.AND P5, PT, R15, R18, !P5 ;  /* 0x000000120f00720c */ /* 0x000fc40006fa1270 */
[-C--:B------:R-:W-:Y:S01]  /*e3a70*/  ISETP.LT.AND P1, PT, R11, R18.reuse, !P6 ;  /* 0x000000120b00720c */ /* 0x080fe20007721270 */
[C---:B------:R-:W-:Y:S01]  /*e3a80*/  IMAD.IADD R10, R0.reuse, 0x1, R16 ;  /* 0x00000001000a7824 */ /* 0x040fe200078e0210 */
[----:B------:R-:W-:Y:S01]  /*e3a90*/  ISETP.LT.AND P0, PT, R13, R18, !P6 ;  /* 0x000000120d00720c */ /* 0x000fe20007701270 */
[----:B------:R-:W-:-:S04]  /*e3aa0*/  IMAD.WIDE R196, R0, 0x4, R8 ;  /* 0x0000000400c47825 */ /* 0x000fc800078e0208 */
[----:B------:R-:W-:Y:S01]  /*e3ab0*/  IMAD.WIDE R198, R10, 0x4, R2 ;  /* 0x000000040ac67825 */ /* 0x000fe200078e0202 */
[-C--:B------:R-:W-:Y:S02]  /*e3ac0*/  ISETP.LT.AND P4, PT, R17, R18.reuse, !P6 ;  /* 0x000000121100720c */ /* 0x080fe40007781270 */
[----:B------:R-:W-:Y:S02]  /*e3ad0*/  ISETP.GE.AND P3, PT, R234, R19, PT ;  /* 0x00000013ea00720c */ /* 0x000fe40003f66270 */
[-C--:B------:R-:W-:Y:S01]  /*e3ae0*/  ISETP.LT.AND P6, PT, R15, R18.reuse, !P6 ;  /* 0x000000120f00720c */ /* 0x080fe200077c1270 */
[----:B------:R-:W-:Y:S01]  /*e3af0*/  IMAD.WIDE R232, R10, 0x4, R4 ;  /* 0x000000040ae87825 */ /* 0x000fe200078e0204 */
[----:B------:R-:W3:Y:S04]  /*e3b00*/  LDL.LU R234, [R1+0x48e0] ;  /* 0x0048e00001ea7983 */ /* 0x000ee80000300800 */
[----:B------:R-:W-:Y:S04]  /*e3b10*/  @P5 STG.E desc[UR60][R196.64], R244 ;  /* 0x000000f4c4005986 */ /* 0x000fe8000c10193c */
[----:B------:R1:W-:Y:S01]  /*e3b20*/  @P1 STG.E desc[UR60][R198.64], R248 ;  /* 0x000000f8c6001986 */ /* 0x0003e2000c10193c */
[----:B------:R-:W-:-:S02]  /*e3b30*/  ISETP.LT.AND P1, PT, R11, R18, !P2 ;  /* 0x000000120b00720c */ /* 0x000fc40005721270 */
[-C--:B------:R-:W-:Y:S01]  /*e3b40*/  ISETP.LT.AND P5, PT, R17, R18.reuse, !P2 ;  /* 0x000000121100720c */ /* 0x080fe200057a1270 */
[----:B------:R-:W3:Y:S01]  /*e3b50*/  LDC R16, c[0x0][0x248] ;  /* 0x00009200ff107b82 */ /* 0x000ee20000000800 */
[----:B------:R1:W-:Y:S01]  /*e3b60*/  @P0 STG.E desc[UR60][R232.64], R251 ;  /* 0x000000fbe8000986 */ /* 0x0003e2000c10193c */
[----:B------:R-:W-:-:S03]  /*e3b70*/  ISETP.LT.AND P0, PT, R13, R18, !P2 ;  /* 0x000000120d00720c */ /* 0x000fc60005701270 */
[----:B-1----:R-:W3:Y:S01]  /*e3b80*/  LDL.LU R248, [R1+0x308] ;  /* 0x0003080001f87983 */ /* 0x002ee20000300800 */
[----:B------:R-:W-:-:S04]  /*e3b90*/  IMAD.WIDE R196, R10, 0x4, R6 ;  /* 0x000000040ac47825 */ /* 0x000fc800078e0206 */
[C---:B------:R-:W-:Y:S01]  /*e3ba0*/  IMAD.WIDE R198, R10.reuse, 0x4, R8 ;  /* 0x000000040ac67825 */ /* 0x040fe200078e0208 */
[----:B------:R-:W3:Y:S04]  /*e3bb0*/  LDL.LU R251, [R1+0x1afc] ;  /* 0x001afc0001fb7983 */ /* 0x000ee80000300800 */
[----:B------:R-:W3:Y:S01]  /*e3bc0*/  LDL.LU R244, [R1+0x1f3c] ;  /* 0x001f3c0001f47983 */ /* 0x000ee20000300800 */
[----:B------:R-:W-:-:S03]  /*e3bd0*/  IADD3 R0, R10, R14, RZ ;  /* 0x0000000e0a007210 */ /* 0x000fc60007ffe0ff */
[----:B------:R1:W-:Y:S01]  /*e3be0*/  @P4 STG.E desc[UR60][R196.64], R247 ;  /* 0x000000f7c4004986 */ /* 0x0003e2000c10193c */
[----:B------:R-:W3:Y:S01]  /*e3bf0*/  LDC R14, c[0x0][0x248] ;  /* 0x00009200ff0e7b82 */ /* 0x000ee20000000800 */
[C---:B------:R-:W-:Y:S02]  /*e3c00*/  IMAD.WIDE R232, R0.reuse, 0x4, R6 ;  /* 0x0000000400e87825 */ /* 0x040fe400078e0206 */
[----:B-1----:R-:W3:Y:S02]  /*e3c10*/  LDL.LU R247, [R1+0x170c] ;  /* 0x00170c0001f77983 */ /* 0x002ee40000300800 */
[C---:B------:R-:W-:Y:S02]  /*e3c20*/  IMAD.WIDE R196, R0.reuse, 0x4, R2 ;  /* 0x0000000400c47825 */ /* 0x040fe400078e0202 */
[----:B----4-:R1:W-:Y:S04]  /*e3c30*/  @P6 STG.E desc[UR60][R198.64], R249 ;  /* 0x000000f9c6006986 */ /* 0x0103e8000c10193c */
[----:B------:R4:W-:Y:S04]  /*e3c40*/  @P1 STG.E desc[UR60][R196.64], R246 ;  /* 0x000000f6c4001986 */ /* 0x0009e8000c10193c */
[----:B-1----:R-:W3:Y:S01]  /*e3c50*/  LDL.LU R249, [R1+0x12fc] ;  /* 0x0012fc0001f97983 */ /* 0x002ee20000300800 */
[----:B------:R-:W-:-:S03]  /*e3c60*/  IMAD.WIDE R198, R0, 0x4, R4 ;  /* 0x0000000400c67825 */ /* 0x000fc600078e0204 */
[----:B------:R-:W3:Y:S04]  /*e3c70*/  LDL.LU R236, [R1+0x48ec] ;  /* 0x0048ec0001ec7983 */ /* 0x000ee80000300800 */
[----:B----4-:R-:W4:Y:S04]  /*e3c80*/  LDL.LU R246, [R1+0xf0c] ;  /* 0x000f0c0001f67983 */ /* 0x010f280000300800 */
[----:B--2---:R1:W-:Y:S04]  /*e3c90*/  @P0 STG.E desc[UR60][R198.64], R250 ;  /* 0x000000fac6000986 */ /* 0x0043e8000c10193c */
[----:B---3--:R2:W-:Y:S04]  /*e3ca0*/  @P5 STG.E desc[UR60][R232.64], R252 ;  /* 0x000000fce8005986 */ /* 0x0085e8000c10193c */
[----:B-1----:R-:W3:Y:S04]  /*e3cb0*/  LDL.LU R250, [R1+0xb0c] ;  /* 0x000b0c0001fa7983 */ /* 0x002ee80000300800 */
[----:B--2---:R-:W2:Y:S01]  /*e3cc0*/  LDL.LU R252, [R1+0x70c] ;  /* 0x00070c0001fc7983 */ /* 0x004ea20000300800 */
[----:B------:R-:W-:-:S02]  /*e3cd0*/  ISETP.LT.AND P2, PT, R15, R18, !P2 ;  /* 0x000000120f00720c */ /* 0x000fc40005741270 */
[-C--:B------:R-:W-:Y:S02]  /*e3ce0*/  ISETP.LT.AND P6, PT, R11, R18.reuse, !P3 ;  /* 0x000000120b00720c */ /* 0x080fe40005fc1270 */
[----:B------:R-:W-:Y:S01]  /*e3cf0*/  ISETP.LT.AND P5, PT, R13, R18, !P3 ;  /* 0x000000120d00720c */ /* 0x000fe20005fa1270 */
[----:B------:R-:W-:-:S04]  /*e3d00*/  IMAD.WIDE R196, R0, 0x4, R8 ;  /* 0x0000000400c47825 */ /* 0x000fc800078e0208 */
[----:B------:R-:W-:Y:S01]  /*e3d10*/  IMAD.IADD R10, R0, 0x1, R16 ;  /* 0x00000001000a7824 */ /* 0x000fe200078e0210 */
[-C--:B------:R-:W-:Y:S02]  /*e3d20*/  ISETP.LT.AND P1, PT, R17, R18.reuse, !P3 ;  /* 0x000000121100720c */ /* 0x080fe40005f21270 */
[-C--:B------:R-:W-:Y:S02]  /*e3d30*/  ISETP.LT.AND P3, PT, R15, R18.reuse, !P3 ;  /* 0x000000120f00720c */ /* 0x080fe40005f61270 */
[----:B------:R-:W-:Y:S01]  /*e3d40*/  ISETP.GE.AND P4, PT, R235, R19, PT ;  /* 0x00000013eb00720c */ /* 0x000fe20003f86270 */
[----:B------:R-:W-:Y:S01]  /*e3d50*/  IMAD.WIDE R198, R10, 0x4, R2 ;  /* 0x000000040ac67825 */ /* 0x000fe200078e0202 */
[----:B------:R-:W2:Y:S04]  /*e3d60*/  LDL.LU R235, [R1+0x48e4] ;  /* 0x0048e40001eb7983 */ /* 0x000ea80000300800 */
[----:B------:R1:W-:Y:S04]  /*e3d70*/  @P2 STG.E desc[UR60][R196.64], R248 ;  /* 0x000000f8c4002986 */ /* 0x0003e8000c10193c */
[----:B------:R1:W-:Y:S01]  /*e3d80*/  @P6 STG.E desc[UR60][R198.64], R251 ;  /* 0x000000fbc6006986 */ /* 0x0003e2000c10193c */
[----:B------:R-:W-:-:S02]  /*e3d90*/  ISETP.LT.AND P2, PT, R11, R18, !P4 ;  /* 0x000000120b00720c */ /* 0x000fc40006741270 */
[----:B------:R-:W-:Y:S01]  /*e3da0*/  ISETP.LT.AND P6, PT, R13, R18, !P4 ;  /* 0x000000120d00720c */ /* 0x000fe200067c1270 */
[C---:B------:R-:W-:Y:S01]  /*e3db0*/  IMAD.WIDE R232, R10.reuse, 0x4, R8 ;  /* 0x000000040ae87825 */ /* 0x040fe200078e0208 */
[----:B------:R-:W-:Y:S02]  /*e3dc0*/  IADD3 R0, R10, R14, RZ ;  /* 0x0000000e0a007210 */ /* 0x000fe40007ffe0ff */
[----:B------:R-:W-:Y:S01]  /*e3dd0*/  ISETP.GE.AND P0, PT, R234, R19, PT ;  /* 0x00000013ea00720c */ /* 0x000fe20003f06270 */
[----:B------:R-:W2:Y:S08]  /*e3de0*/  LDC R16, c[0x0][0x248] ;  /* 0x00009200ff107b82 */ /* 0x000eb00000000800 */
[----:B------:R-:W2:Y:S01]  /*e3df0*/  LDC R14, c[0x0][0x248] ;  /* 0x00009200ff0e7b82 */ /* 0x000ea20000000800 */
[C---:B-1----:R-:W-:Y:S01]  /*e3e00*/  IMAD.WIDE R196, R10.reuse, 0x4, R4 ;  /* 0x000000040ac47825 */ /* 0x042fe200078e0204 */
[----:B------:R-:W2:Y:S03]  /*e3e10*/  LDL.LU R248, [R1+0x30c] ;  /* 0x00030c0001f87983 */ /* 0x000ea60000300800 */
[----:B------:R-:W-:Y:S01]  /*e3e20*/  IMAD.WIDE R198, R10, 0x4, R6 ;  /* 0x000000040ac67825 */ /* 0x000fe200078e0206 */
[----:B------:R-:W2:Y:S04]  /*e3e30*/  LDL.LU R251, [R1+0x1f40] ;  /* 0x001f400001fb7983 */ /* 0x000ea80000300800 */
[----:B------:R1:W-:Y:S01]  /*e3e40*/  @P5 STG.E desc[UR60][R196.64], R244 ;  /* 0x000000f4c4005986 */ /* 0x0003e2000c10193c */
[----:B------:R-:W-:-:S03]  /*e3e50*/  ISETP.LT.AND P5, PT, R17, R18, !P4 ;  /* 0x000000121100720c */ /* 0x000fc600067a1270 */
[----:B------:R1:W-:Y:S02]  /*e3e60*/  @P1 STG.E desc[UR60][R198.64], R247 ;  /* 0x000000f7c6001986 */ /* 0x0003e4000c10193c */
[----:B-1----:R-:W-:-:S04]  /*e3e70*/  IMAD.WIDE R196, R0, 0x4, R2 ;  /* 0x0000000400c47825 */ /* 0x002fc800078e0202 */
[C---:B------:R-:W-:Y:S01]  /*e3e80*/  IMAD.WIDE R198, R0.reuse, 0x4, R4 ;  /* 0x0000000400c67825 */ /* 0x040fe200078e0204 */
[----:B------:R1:W-:Y:S04]  /*e3e90*/  @P3 STG.E desc[UR60][R232.64], R249 ;  /* 0x000000f9e8003986 */ /* 0x0003e8000c10193c */
[----:B----4-:R-:W-:Y:S04]  /*e3ea0*/  @P2 STG.E desc[UR60][R196.64], R246 ;  /* 0x000000f6c4002986 */ /* 0x010fe8000c10193c */
[----:B-1----:R-:W4:Y:S04]  /*e3eb0*/  LDL.LU R249, [R1+0x1b00] ;  /* 0x001b000001f97983 */ /* 0x002f280000300800 */
[----:B------:R-:W4:Y:S04]  /*e3ec0*/  LDL.LU R234, [R1+0x48e8] ;  /* 0x0048e80001ea7983 */ /* 0x000f280000300800 */
[----:B------:R-:W4:Y:S01]  /*e3ed0*/  LDL.LU R244, [R1+0x1300] ;  /* 0x0013000001f47983 */ /* 0x000f220000300800 */
[----:B------:R-:W-:-:S03]  /*e3ee0*/  IMAD.WIDE R232, R0, 0x4, R6 ;  /* 0x0000000400e87825 */ /* 0x000fc600078e0206 */
[----:B---3--:R-:W-:Y:S04]  /*e3ef0*/  @P6 STG.E desc[UR60][R198.64], R250 ;  /* 0x000000fac6006986 */ /* 0x008fe8000c10193c */
[----:B--2---:R1:W-:Y:S04]  /*e3f00*/  @P5 STG.E desc[UR60][R232.64], R252 ;  /* 0x000000fce8005986 */ /* 0x0043e8000c10193c */
[----:B-1----:R-:W2:Y:S01]  /*e3f10*/  LDL.LU R252, [R1+0x1710] ;  /* 0x0017100001fc7983 */ /* 0x002ea20000300800 */
[-C--:B------:R-:W-:Y:S02]  /*e3f20*/  ISETP.LT.AND P4, PT, R15, R18.reuse, !P4 ;  /* 0x000000120f00720c */ /* 0x080fe40006781270 */
[-C--:B------:R-:W-:Y:S01]  /*e3f30*/  ISETP.LT.AND P3, PT, R11, R18.reuse, !P0 ;  /* 0x000000120b00720c */ /* 0x080fe20004761270 */
[C---:B------:R-:W-:Y:S01]  /*e3f40*/  IMAD.IADD R10, R0.reuse, 0x1, R16 ;  /* 0x00000001000a7824 */ /* 0x040fe200078e0210 */
[----:B------:R-:W3:Y:S04]  /*e3f50*/  LDL.LU R246, [R1+0xb10] ;  /* 0x000b100001f67983 */ /* 0x000ee80000300800 */
[----:B------:R-:W3:Y:S01]  /*e3f60*/  LDL.LU R250, [R1+0xf10] ;  /* 0x000f100001fa7983 */ /* 0x000ee20000300800 */
[----:B------:R-:W-:Y:S01]  /*e3f70*/  ISETP.LT.AND P5, PT, R13, R18, !P0 ;  /* 0x000000120d00720c */ /* 0x000fe200047a1270 */
[----:B------:R-:W-:-:S04]  /*e3f80*/  IMAD.WIDE R196, R0, 0x4, R8 ;  /* 0x0000000400c47825 */ /* 0x000fc800078e0208 */
[C---:B------:R-:W-:Y:S01]  /*e3f90*/  IMAD.WIDE R198, R10.reuse, 0x4, R2 ;  /* 0x000000040ac67825 */ /* 0x040fe200078e0202 */
[-C--:B------:R-:W-:Y:S01]  /*e3fa0*/  ISETP.LT.AND P6, PT, R17, R18.reuse, !P0 ;  /* 0x000000121100720c */ /* 0x080fe200047c1270 */
[----:B------:R-:W3:Y:S01]  /*e3fb0*/  LDL.LU R247, [R1+0x710] ;  /* 0x0007100001f77983 */ /* 0x000ee20000300800 */
[----:B------:R-:W-:Y:S02]  /*e3fc0*/  ISETP.LT.AND P0, PT, R15, R18, !P0 ;  /* 0x000000120f00720c */ /* 0x000fe40004701270 */
[----:B------:R-:W-:Y:S01]  /*e3fd0*/  ISETP.GE.AND P2, PT, R235, R19, PT ;  /* 0x00000013eb00720c */ /* 0x000fe20003f46270 */
[----:B------:R-:W1:Y:S01]  /*e3fe0*/  LDC R16, c[0x0][0x248] ;  /* 0x00009200ff107b82 */ /* 0x000e620000000800 */
[----:B------:R-:W3:Y:S04]  /*e3ff0*/  LDL.LU R235, [R1+0x48f4] ;  /* 0x0048f40001eb7983 */ /* 0x000ee80000300800 */
[----:B------:R1:W-:Y:S04]  /*e4000*/  @P4 STG.E desc[UR60][R196.64], R248 ;  /* 0x000000f8c4004986 */ /* 0x0003e8000c10193c */
[----:B------:R1:W-:Y:S04]  /*e4010*/  @P3 STG.E desc[UR60][R198.64], R251 ;  /* 0x000000fbc6003986 */ /* 0x0003e8000c10193c */
[----:B-1----:R-:W3:Y:S01]  /*e4020*/  LDL.LU R248, [R1+0x310] ;  /* 0x0003100001f87983 */ /* 0x002ee20000300800 */
[----:B------:R-:W-:-:S04]  /*e4030*/  IMAD.WIDE R198, R10, 0x4, R4 ;  /* 0x000000040ac67825 */ /* 0x000fc800078e0204 */
[----:B------:R-:W-:Y:S01]  /*e4040*/  IMAD.WIDE R196, R10, 0x4, R6 ;  /* 0x000000040ac47825 */ /* 0x000fe200078e0206 */
[----:B------:R-:W3:Y:S04]  /*e4050*/  LDL.LU R251, [R1+0x1f44] ;  /* 0x001f440001fb7983 */ /* 0x000ee80000300800 */
[----:B----4-:R1:W-:Y:S04]  /*e4060*/  @P5 STG.E desc[UR60][R198.64], R249 ;  /* 0x000000f9c6005986 */ /* 0x0103e8000c10193c */
[----:B------:R4:W-:Y:S01]  /*e4070*/  @P6 STG.E desc[UR60][R196.64], R244 ;  /* 0x000000f4c4006986 */ /* 0x0009e2000c10193c */
[----:B------:R-:W-:-:S03]  /*e4080*/  ISETP.GE.AND P5, PT, R234, R19, PT ;  /* 0x00000013ea00720c */ /* 0x000fc60003fa6270 */
[----:B-1----:R-:W3:Y:S01]  /*e4090*/  LDL.LU R249, [R1+0x1b04] ;  /* 0x001b040001f97983 */ /* 0x002ee20000300800 */
[----:B----4-:R-:W-:-:S03]  /*e40a0*/  IMAD.WIDE R196, R10, 0x4, R8 ;  /* 0x000000040ac47825 */ /* 0x010fc600078e0208 */
[----:B------:R-:W4:Y:S04]  /*e40b0*/  LDL.LU R234, [R1+0x48f8] ;  /* 0x0048f80001ea7983 */ /* 0x000f280000300800 */
[----:B--2---:R1:W-:Y:S04]  /*e40c0*/  @P0 STG.E desc[UR60][R196.64], R252 ;  /* 0x000000fcc4000986 */ /* 0x0043e8000c10193c */
[----:B-1----:R-:W2:Y:S01]  /*e40d0*/  LDL.LU R252, [R1+0x1304] ;  /* 0x0013040001fc7983 */ /* 0x002ea20000300800 */
[----:B------:R-:W-:Y:S02]  /*e40e0*/  ISETP.GE.AND P1, PT, R236, R19, PT ;  /* 0x00000013ec00720c */ /* 0x000fe40003f26270 */
[----:B------:R-:W-:-:S02]  /*e40f0*/  IADD3 R0, R10, R14, RZ ;  /* 0x0000000e0a007210 */ /* 0x000fc40007ffe0ff */
[CC--:B------:R-:W-:Y:S01]  /*e4100*/  ISETP.LT.AND P0, PT, R11.reuse, R18.reuse, !P2 ;  /* 0x000000120b00720c */ /* 0x0c0fe20005701270 */
[----:B------:R-:W4:Y:S01]  /*e4110*/  LDL.LU R244, [R1+0x1714] ;  /* 0x0017140001f47983 */ /* 0x000f220000300800 */
[-C--:B------:R-:W-:Y:S02]  /*e4120*/  ISETP.LT.AND P4, PT, R11, R18.reuse, !P1 ;  /* 0x000000120b00720c */ /* 0x080fe40004f81270 */
[-C--:B------:R-:W-:Y:S01]  /*e4130*/  ISETP.LT.AND P3, PT, R13, R18.reuse, !P1 ;  /* 0x000000120d00720c */ /* 0x080fe20004f61270 */
[----:B------:R-:W-:Y:S01]  /*e4140*/  IMAD.WIDE R198, R0, 0x4, R2 ;  /* 0x0000000400c67825 */ /* 0x000fe200078e0202 */
[----:B------:R-:W-:-:S03]  /*e4150*/  ISETP.LT.AND P6, PT, R17, R18, !P1 ;  /* 0x000000121100720c */ /* 0x000fc60004fc1270 */
[----:B------:R-:W-:Y:S01]  /*e4160*/  IMAD.WIDE R232, R0, 0x4, R4 ;  /* 0x0000000400e87825 */ /* 0x000fe200078e0204 */
[----:B------:R-:W-:-:S03]  /*e4170*/  ISETP.LT.AND P1, PT, R15, R18, !P1 ;  /* 0x000000120f00720c */ /* 0x000fc60004f21270 */
[----:B------:R-:W-:-:S04]  /*e4180*/  IMAD.WIDE R196, R0, 0x4, R6 ;  /* 0x0000000400c47825 */ /* 0x000fc800078e0206 */
[----:B------:R-:W-:Y:S01]  /*e4190*/  IMAD.IADD R10, R0, 0x1, R16 ;  /* 0x00000001000a7824 */ /* 0x000fe200078e0210 */
[----:B------:R-:W1:Y:S08]  /*e41a0*/  LDC R14, c[0x0][0x248] ;  /* 0x00009200ff0e7b82 */ /* 0x000e700000000800 */
[----:B------:R-:W4:Y:S01]  /*e41b0*/  LDC R16, c[0x0][0x248] ;  /* 0x00009200ff107b82 */ /* 0x000f220000000800 */
[----:B---3--:R3:W-:Y:S04]  /*e41c0*/  @P4 STG.E desc[UR60][R198.64], R246 ;  /* 0x000000f6c6004986 */ /* 0x0087e8000c10193c */
[----:B------:R3:W-:Y:S01]  /*e41d0*/  @P3 STG.E desc[UR60][R232.64], R250 ;  /* 0x000000fae8003986 */ /* 0x0007e2000c10193c */
[----:B------:R-:W-:-:S03]  /*e41e0*/  ISETP.LT.AND P3, PT, R13, R18, !P2 ;  /* 0x000000120d00720c */ /* 0x000fc60005761270 */
[----:B------:R3:W-:Y:S01]  /*e41f0*/  @P6 STG.E desc[UR60][R196.64], R247 ;  /* 0x000000f7c4006986 */ /* 0x0007e2000c10193c */
[----:B------:R-:W-:-:S03]  /*e4200*/  ISETP.LT.AND P4, PT, R17, R18, !P2 ;  /* 0x000000121100720c */ /* 0x000fc60005781270 */
[----:B---3--:R-:W3:Y:S04]  /*e4210*/  LDL.LU R246, [R1+0xb14] ;  /* 0x000b140001f67983 */ /* 0x008ee80000300800 */
[----:B------:R-:W3:Y:S01]  /*e4220*/  LDL.LU R250, [R1+0xf14] ;  /* 0x000f140001fa7983 */ /* 0x000ee20000300800 */
[----:B------:R-:W-:-:S04]  /*e4230*/  IMAD.WIDE R232, R0, 0x4, R8 ;  /* 0x0000000400e87825 */ /* 0x000fc800078e0208 */
[----:B------:R-:W-:-:S04]  /*e4240*/  IMAD.WIDE R198, R10, 0x4, R2 ;  /* 0x000000040ac67825 */ /* 0x000fc800078e0202 */
[C---:B------:R-:W-:Y:S01]  /*e4250*/  IMAD.WIDE R196, R10.reuse, 0x4, R4 ;  /* 0x000000040ac47825 */ /* 0x040fe200078e0204 */
[----:B------:R-:W-:Y:S01]  /*e4260*/  ISETP.GE.AND P6, PT, R235, R19, PT ;  /* 0x00000013eb00720c */ /* 0x000fe20003fc6270 */
[----:B------:R-:W3:Y:S04]  /*e4270*/  LDL.LU R247, [R1+0x714] ;  /* 0x0007140001f77983 */ /* 0x000ee80000300800 */
[----:B------:R1:W-:Y:S04]  /*e4280*/  @P1 STG.E desc[UR60][R232.64], R248 ;  /* 0x000000f8e8001986 */ /* 0x0003e8000c10193c */
[----:B------:R-:W-:Y:S04]  /*e4290*/  @P0 STG.E desc[UR60][R198.64], R251 ;  /* 0x000000fbc6000986 */ /* 0x000fe8000c10193c */
[----:B------:R-:W3:Y:S04]  /*e42a0*/  LDL.LU R235, [R1+0x48f0] ;  /* 0x0048f00001eb7983 */ /* 0x000ee80000300800 */
[----:B-1----:R-:W3:Y:S04]  /*e42b0*/  LDL.LU R248, [R1+0x314] ;  /* 0x0003140001f87983 */ /* 0x002ee80000300800 */
[----:B------:R1:W-:Y:S04]  /*e42c0*/  @P3 STG.E desc[UR60][R196.64], R249 ;  /* 0x000000f9c4003986 */ /* 0x0003e8000c10193c */
[----:B-1----:R-:W3:Y:S01]  /*e42d0*/  LDL.LU R249, [R1+0x1f48] ;  /* 0x001f480001f97983 */ /* 0x002ee20000300800 */
[----:B------:R-:W-:-:S03]  /*e42e0*/  IMAD.WIDE R196, R10, 0x4, R6 ;  /* 0x000000040ac47825 */ /* 0x000fc600078e0206 */
[----:B------:R-:W3:Y:S04]  /*e42f0*/  LDL.LU R251, [R1+0x1b08] ;  /* 0x001b080001fb7983 */ /* 0x000ee80000300800 */
[----:B--2---:R1:W-:Y:S04]  /*e4300*/  @P4 STG.E desc[UR60][R196.64], R252 ;  /* 0x000000fcc4004986 */ /* 0x0043e8000c10193c */
[----:B-1----:R-:W2:Y:S01]  /*e4310*/  LDL.LU R252, [R1+0x1308] ;  /* 0x0013080001fc7983 */ /* 0x002ea20000300800 */
[-C--:B------:R-:W-:Y:S02]  /*e4320*/  ISETP.LT.AND P2, PT, R15, R18.reuse, !P2 ;  /* 0x000000120f00720c */ /* 0x080fe40005741270 */
[----:B------:R-:W-:-:S02]  /*e4330*/  ISETP.LT.AND P1, PT, R11, R18, !P5 ;  /* 0x000000120b00720c */ /* 0x000fc40006f21270 */
[C---:B------:R-:W-:Y:S02]  /*e4340*/  IADD3 R0, R10.reuse, R14, RZ ;  /* 0x0000000e0a007210 */ /* 0x040fe40007ffe0ff */
[----:B------:R-:W-:Y:S01]  /*e4350*/  ISETP.LT.AND P3, PT, R13, R18, !P5 ;  /* 0x000000120d00720c */ /* 0x000fe20006f61270 */
[----:B------:R-:W-:-:S04]  /*e4360*/  IMAD.WIDE R196, R10, 0x4, R8 ;  /* 0x000000040ac47825 */ /* 0x000fc800078e0208 */
[----:B------:R-:W-:Y:S01]  /*e4370*/  IMAD.WIDE R198, R0, 0x4, R2 ;  /* 0x0000000400c67825 */ /* 0x000fe200078e0202 */
[-C--:B------:R-:W-:Y:S02]  /*e4380*/  ISETP.LT.AND P4, PT, R17, R18.reuse, !P5 ;  /* 0x000000121100720c */ /* 0x080fe40006f81270 */
[----:B----4-:R-:W-:Y:S02]  /*e4390*/  ISETP.GE.AND P0, PT, R234, R19, PT ;  /* 0x00000013ea00720c */ /* 0x010fe40003f06270 */
[-C--:B------:R-:W-:Y:S01]  /*e43a0*/  ISETP.LT.AND P5, PT, R15, R18.reuse, !P5 ;  /* 0x000000120f00720c */ /* 0x080fe20006fa1270 */
[C---:B------:R-:W-:Y:S01]  /*e43b0*/  IMAD.WIDE R232, R0.reuse, 0x4, R4 ;  /* 0x0000000400e87825 */ /* 0x040fe200078e0204 */
[----:B------:R-:W4:Y:S04]  /*e43c0*/  LDL.LU R234, [R1+0x48fc] ;  /* 0x0048fc0001ea7983 */ /* 0x000f280000300800 */
[----:B------:R1:W-:Y:S01]  /*e43d0*/  @P2 STG.E desc[UR60][R196.64], R244 ;  /* 0x000000f4c4002986 */ /* 0x0003e2000c10193c */
[----:B------:R-:W-:Y:S01]  /*e43e0*/  ISETP.LT.AND P2, PT, R11, R18, !P6 ;  /* 0x000000120b00720c */ /* 0x000fe20007741270 */
[C---:B------:R-:W-:Y:S01]  /*e43f0*/  IMAD.IADD R10, R0.reuse, 0x1, R16 ;  /* 0x00000001000a7824 */ /* 0x040fe200078e0210 */
[----:B------:R-:W2:Y:S08]  /*e4400*/  LDC R14, c[0x0][0x248] ;  /* 0x00009200ff0e7b82 */ /* 0x000eb00000000800 */
[----:B------:R-:W4:Y:S01]  /*e4410*/  LDC R16, c[0x0][0x248] ;  /* 0x00009200ff107b82 */ /* 0x000f220000000800 */
[----:B---3--:R3:W-:Y:S04]  /*e4420*/  @P1 STG.E desc[UR60][R198.64], R246 ;  /* 0x000000f6c6001986 */ /* 0x0087e8000c10193c */
[----:B------:R3:W-:Y:S04]  /*e4430*/  @P3 STG.E desc[UR60][R232.64], R250 ;  /* 0x000000fae8003986 */ /* 0x0007e8000c10193c */
[----:B-1----:R-:W4:Y:S01]  /*e4440*/  LDL.LU R244, [R1+0x1718] ;  /* 0x0017180001f47983 */ /* 0x002f220000300800 */
[----:B------:R-:W-:-:S03]  /*e4450*/  IMAD.WIDE R196, R0, 0x4, R6 ;  /* 0x0000000400c47825 */ /* 0x000fc600078e0206 */
[----:B---3--:R-:W3:Y:S04]  /*e4460*/  LDL.LU R246, [R1+0xb18] ;  /* 0x000b180001f67983 */ /* 0x008ee80000300800 */
[----:B------:R-:W3:Y:S01]  /*e4470*/  LDL.LU R250, [R1+0xf18] ;  /* 0x000f180001fa7983 */ /* 0x000ee20000300800 */
[-C--:B------:R-:W-:Y:S01]  /*e4480*/  ISETP.LT.AND P1, PT, R13, R18.reuse, !P6 ;  /* 0x000000120d00720c */ /* 0x080fe20007721270 */
[----:B------:R-:W-:Y:S01]  /*e4490*/  IMAD.WIDE R198, R0, 0x4, R8 ;  /* 0x0000000400c67825 */ /* 0x000fe200078e0208 */
[----:B------:R-:W-:-:S03]  /*e44a0*/  ISETP.LT.AND P3, PT, R17, R18, !P6 ;  /* 0x000000121100720c */ /* 0x000fc60007761270 */
        /* <DEDUP_REMOVED lines=8> */
[----:B------:R1:W-:Y:S04]  /*e4530*/  @P2 STG.E desc[UR60][R232.64], R249 ;  /* 0x000000f9e8002986 */ /* 0x0003e8000c10193c */
[----:B------:R1:W-:Y:S04]  /*e4540*/  @P1 STG.E desc[UR60][R198.64], R251 ;  /* 0x000000fbc6001986 */ /* 0x0003e8000c10193c */
[----:B-1----:R-:W3:Y:S04]  /*e4550*/  LDL.LU R249, [R1+0x318] ;  /* 0x0003180001f97983 */ /* 0x002ee80000300800 */
[----:B------:R-:W3:Y:S04]  /*e4560*/  LDL.LU R248, [R1+0x1f4c] ;  /* 0x001f4c0001f87983 */ /* 0x000ee80000300800 */
[----:B------:R-:W3:Y:S04]  /*e4570*/  LDL.LU R251, [R1+0x1b0c] ;  /* 0x001b0c0001fb7983 */ /* 0x000ee80000300800 */
[----:B--2---:R1:W-:Y:S04]  /*e4580*/  @P3 STG.E desc[UR60][R196.64], R252 ;  /* 0x000000fcc4003986 */ /* 0x0043e8000c10193c */
[----:B-1----:R-:W2:Y:S01]  /*e4590*/  LDL.LU R252, [R1+0x130c] ;  /* 0x00130c0001fc7983 */ /* 0x002ea20000300800 */
[----:B------:R-:W-:-:S02]  /*e45a0*/  ISETP.LT.AND P6, PT, R15, R18, !P6 ;  /* 0x000000120f00720c */ /* 0x000fc400077c1270 */
[----:B------:R-:W-:Y:S02]  /*e45b0*/  ISETP.LT.AND P5, PT, R11, R18, !P0 ;  /* 0x000000120b00720c */ /* 0x000fe400047a1270 */
[C---:B------:R-:W-:Y:S02]  /*e45c0*/  IADD3 R0, R10.reuse, R14, RZ ;  /* 0x0000000e0a007210 */ /* 0x040fe40007ffe0ff */
[----:B------:R-:W-:Y:S01]  /*e45d0*/  ISETP.LT.AND P2, PT, R13, R18, !P0 ;  /* 0x000000120d00720c */ /* 0x000fe20004741270 */
[----:B------:R-:W-:-:S04]  /*e45e0*/  IMAD.WIDE R196, R10, 0x4, R8 ;  /* 0x000000040ac47825 */ /* 0x000fc800078e0208 */
[----:B------:R-:W-:Y:S01]  /*e45f0*/  IMAD.WIDE R198, R0, 0x4, R2 ;  /* 0x0000000400c67825 */ /* 0x000fe200078e0202 */
[----:B------:R-:W-:-:S03]  /*e4600*/  ISETP.LT.AND P3, PT, R17, R18, !P0 ;  /* 0x000000121100720c */ /* 0x000fc60004761270 */
[----:B------:R-:W-:Y:S01]  /*e4610*/  IMAD.WIDE R232, R0, 0x4, R4 ;  /* 0x0000000400e87825 */ /* 0x000fe200078e0204 */
[----:B----4-:R-:W-:Y:S02]  /*e4620*/  ISETP.GE.AND P1, PT, R234, R19, PT ;  /* 0x00000013ea00720c */ /* 0x010fe40003f26270 */
[-C--:B------:R-:W-:Y:S01]  /*e4630*/  ISETP.LT.AND P0, PT, R15, R18.reuse, !P0 ;  /* 0x000000120f00720c */ /* 0x080fe20004701270 */
[----:B------:R-:W4:Y:S04]  /*e4640*/  LDL.LU R234, [R1+0x4908] ;  /* 0x0049080001ea7983 */ /* 0x000f280000300800 */
[----:B------:R1:W-:Y:S01]  /*e4650*/  @P6 STG.E desc[UR60][R196.64], R244 ;  /* 0x000000f4c4006986 */ /* 0x0003e2000c10193c */
[----:B------:R-:W2:Y:S03]  /*e4660*/  LDC R14, c[0x0][0x248] ;  /* 0x00009200ff0e7b82 */ /* 0x000ea60000000800 */
[----:B---3--:R3:W-:Y:S04]  /*e4670*/  @P5 STG.E desc[UR60][R198.64], R246 ;  /* 0x000000f6c6005986 */ /* 0x0087e8000c10193c */
[----:B------:R3:W-:Y:S01]  /*e4680*/  @P2 STG.E desc[UR60][R232.64], R250 ;  /* 0x000000fae8002986 */ /* 0x0007e2000c10193c */
[----:B------:R-:W-:-:S02]  /*e4690*/  ISETP.LT.AND P2, PT, R11, R18, !P4 ;  /* 0x000000120b00720c */ /* 0x000fc40006741270 */
[-C--:B------:R-:W-:Y:S02]  /*e46a0*/  ISETP.LT.AND P5, PT, R13, R18.reuse, !P4 ;  /* 0x000000120d00720c */ /* 0x080fe400067a1270 */
[----:B------:R-:W-:Y:S01]  /*e46b0*/  ISETP.LT.AND P6, PT, R17, R18, !P4 ;  /* 0x000000121100720c */ /* 0x000fe200067c1270 */
[C---:B-1----:R-:W-:Y:S01]  /*e46c0*/  IMAD.WIDE R196, R0.reuse, 0x4, R6 ;  /* 0x0000000400c47825 */ /* 0x042fe200078e0206 */
[----:B---3--:R-:W3:Y:S04]  /*e46d0*/  LDL.LU R246, [R1+0x171c] ;  /* 0x00171c0001f67983 */ /* 0x008ee80000300800 */
[----:B------:R-:W4:Y:S01]  /*e46e0*/  LDL.LU R250, [R1+0xb1c] ;  /* 0x000b1c0001fa7983 */ /* 0x000f220000300800 */
[----:B------:R-:W-:-:S03]  /*e46f0*/  IMAD.WIDE R198, R0, 0x4, R8 ;  /* 0x0000000400c67825 */ /* 0x000fc600078e0208 */
[----:B------:R-:W4:Y:S01]  /*e4700*/  LDL.LU R244, [R1+0xf1c] ;  /* 0x000f1c0001f47983 */ /* 0x000f220000300800 */
[----:B------:R-:W-:-:S03]  /*e4710*/  IMAD.IADD R10, R0, 0x1, R16 ;  /* 0x00000001000a7824 */ /* 0x000fc600078e0210 */
[----:B------:R1:W-:Y:S01]  /*e4720*/  @P3 STG.E desc[UR60][R196.64], R247 ;  /* 0x000000f7c4003986 */ /* 0x0003e2000c10193c */
[----:B------:R-:W4:Y:S01]  /*e4730*/  LDC R0, c[0x0][0x248] ;  /* 0x00009200ff007b82 */ /* 0x000f220000000800 */
[----:B------:R-:W-:Y:S01]  /*e4740*/  IMAD.WIDE R232, R10, 0x4, R6 ;  /* 0x000000040ae87825 */ /* 0x000fe200078e0206 */
[----:B------:R-:W-:-:S06]  /*e4750*/  ISETP.LT.AND P4, PT, R15, R18, !P4 ;  /* 0x000000120f00720c */ /* 0x000fcc0006781270 */
[----:B------:R-:W4:Y:S01]  /*e4760*/  LDC R16, c[0x0][0x248] ;  /* 0x00009200ff107b82 */ /* 0x000f220000000800 */
[----:B-1----:R-:W4:Y:S01]  /*e4770*/  LDL.LU R247, [R1+0x71c] ;  /* 0x00071c0001f77983 */ /* 0x002f220000300800 */
[----:B------:R-:W-:-:S03]  /*e4780*/  IMAD.WIDE R196, R10, 0x4, R2 ;  /* 0x000000040ac47825 */ /* 0x000fc600078e0202 */
[----:B------:R1:W-:Y:S04]  /*e4790*/  @P0 STG.E desc[UR60][R198.64], R249 ;  /* 0x000000f9c6000986 */ /* 0x0003e8000c10193c */
[----:B------:R1:W-:Y:S04]  /*e47a0*/  @P2 STG.E desc[UR60][R196.64], R248 ;  /* 0x000000f8c4002986 */ /* 0x0003e8000c10193c */
[----:B-1----:R-:W4:Y:S01]  /*e47b0*/  LDL.LU R249, [R1+0x31c] ;  /* 0x00031c0001f97983 */ /* 0x002f220000300800 */
[----:B------:R-:W-:-:S03]  /*e47c0*/  IMAD.WIDE R198, R10, 0x4, R4 ;  /* 0x000000040ac67825 */ /* 0x000fc600078e0204 */
[----:B------:R-:W4:Y:S04]  /*e47d0*/  LDL.LU R236, [R1+0x4904] ;  /* 0x0049040001ec7983 */ /* 0x000f280000300800 */
[----:B------:R-:W4:Y:S04]  /*e47e0*/  LDL.LU R248, [R1+0x1f50] ;  /* 0x001f500001f87983 */ /* 0x000f280000300800 */
[----:B------:R1:W-:Y:S04]  /*e47f0*/  @P5 STG.E desc[UR60][R198.64], R251 ;  /* 0x000000fbc6005986 */ /* 0x0003e8000c10193c */
[----:B--2---:R2:W-:Y:S04]  /*e4800*/  @P6 STG.E desc[UR60][R232.64], R252 ;  /* 0x000000fce8006986 */ /* 0x0045e8000c10193c */
[----:B-1----:R-:W4:Y:S04]  /*e4810*/  LDL.LU R251, [R1+0x1b10] ;  /* 0x001b100001fb7983 */ /* 0x002f280000300800 */
[----:B--2---:R-:W2:Y:S01]  /*e4820*/  LDL.LU R252, [R1+0x1720] ;  /* 0x0017200001fc7983 */ /* 0x004ea20000300800 */
[----:B------:R-:W-:-:S02]  /*e4830*/  ISETP.LT.AND P0, PT, R11, R18, !P1 ;  /* 0x000000120b00720c */ /* 0x000fc40004f01270 */
[----:B------:R-:W-:Y:S02]  /*e4840*/  ISETP.LT.AND P2, PT, R13, R18, !P1 ;  /* 0x000000120d00720c */ /* 0x000fe40004f41270 */
[C---:B------:R-:W-:Y:S01]  /*e4850*/  IADD3 R14, R10.reuse, R14, RZ ;  /* 0x0000000e0a0e7210 */ /* 0x040fe20007ffe0ff */
[----:B------:R-:W-:Y:S01]  /*e4860*/  IMAD.WIDE R196, R10, 0x4, R8 ;  /* 0x000000040ac47825 */ /* 0x000fe200078e0208 */
[-C--:B------:R-:W-:Y:S02]  /*e4870*/  ISETP.LT.AND P5, PT, R17, R18.reuse, !P1 ;  /* 0x000000121100720c */ /* 0x080fe40004fa1270 */
[----:B------:R-:W-:Y:S01]  /*e4880*/  ISETP.LT.AND P1, PT, R15, R18, !P1 ;  /* 0x000000120f00720c */ /* 0x000fe20004f21270 */
[----:B------:R-:W-:Y:S01]  /*e4890*/  IMAD.WIDE R198, R14, 0x4, R2 ;  /* 0x000000040ec67825 */ /* 0x000fe200078e0202 */
[----:B------:R-:W-:-:S03]  /*e48a0*/  ISETP.GE.AND P3, PT, R235, R19, PT ;  /* 0x00000013eb00720c */ /* 0x000fc60003f66270 */
[----:B------:R-:W-:Y:S01]  /*e48b0*/  IMAD.WIDE R232, R14, 0x4, R8 ;  /* 0x000000040ee87825 */ /* 0x000fe200078e0208 */
[----:B------:R-:W2:Y:S04]  /*e48c0*/  LDL.LU R235, [R1+0x490c] ;  /* 0x00490c0001eb7983 */ /* 0x000ea80000300800 */
[----:B---3--:R1:W-:Y:S04]  /*e48d0*/  @P4 STG.E desc[UR60][R196.64], R246 ;  /* 0x000000f6c4004986 */ /* 0x0083e8000c10193c */
[----:B----4-:R3:W-:Y:S01]  /*e48e0*/  @P0 STG.E desc[UR60][R198.64], R250 ;  /* 0x000000fac6000986 */ /* 0x0107e2000c10193c */
[----:B------:R-:W-:-:S02]  /*e48f0*/  ISETP.LT.AND P0, PT, R11, R18, !P3 ;  /* 0x000000120b00720c */ /* 0x000fc40005f01270 */
[----:B------:R-:W-:Y:S01]  /*e4900*/  ISETP.LT.AND P4, PT, R13, R18, !P3 ;  /* 0x000000120d00720c */ /* 0x000fe20005f81270 */
[C---:B------:R-:W-:Y:S02]  /*e4910*/  IMAD.IADD R0, R14.reuse, 0x1, R0 ;  /* 0x000000010e007824 */ /* 0x040fe400078e0200 */
[----:B-1----:R-:W-:-:S04]  /*e4920*/  IMAD.WIDE R196, R14, 0x4, R4 ;  /* 0x000000040ec47825 */ /* 0x002fc800078e0204 */
[----:B---3--:R-:W-:Y:S01]  /*e4930*/  IMAD.WIDE R198, R14, 0x4, R6 ;  /* 0x000000040ec67825 */ /* 0x008fe200078e0206 */
[----:B------:R-:W3:Y:S04]  /*e4940*/  LDL.LU R246, [R1+0x1310] ;  /* 0x0013100001f67983 */ /* 0x000ee80000300800 */
[----:B------:R1:W-:Y:S01]  /*e4950*/  @P2 STG.E desc[UR60][R196.64], R244 ;  /* 0x000000f4c4002986 */ /* 0x0003e2000c10193c */
[----:B------:R-:W-:-:S03]  /*e4960*/  ISETP.LT.AND P2, PT, R17, R18, !P3 ;  /* 0x000000121100720c */ /* 0x000fc60005f41270 */
[----:B------:R4:W-:Y:S04]  /*e4970*/  @P5 STG.E desc[UR60][R198.64], R247 ;  /* 0x000000f7c6005986 */ /* 0x0009e8000c10193c */
[----:B------:R-:W3:Y:S01]  /*e4980*/  LDL.LU R250, [R1+0xf20] ;  /* 0x000f200001fa7983 */ /* 0x000ee20000300800 */
[----:B------:R-:W-:Y:S02]  /*e4990*/  ISETP.GE.AND P6, PT, R234, R19, PT ;  /* 0x00000013ea00720c */ /* 0x000fe40003fc6270 */
[C---:B------:R-:W-:Y:S01]  /*e49a0*/  IADD3 R10, R0.reuse, R16, RZ ;  /* 0x00000010000a7210 */ /* 0x040fe20007ffe0ff */
[----:B------:R-:W3:Y:S01]  /*e49b0*/  LDC R14, c[0x0][0x248] ;  /* 0x00009200ff0e7b82 */ /* 0x000ee20000000800 */
[----:B-1----:R-:W-:-:S04]  /*e49c0*/  IMAD.WIDE R196, R0, 0x4, R2 ;  /* 0x0000000400c47825 */ /* 0x002fc800078e0202 */
[C---:B----4-:R-:W-:Y:S01]  /*e49d0*/  IMAD.WIDE R198, R0.reuse, 0x4, R4 ;  /* 0x0000000400c67825 */ /* 0x050fe200078e0204 */
[----:B------:R1:W-:Y:S04]  /*e49e0*/  @P1 STG.E desc[UR60][R232.64], R249 ;  /* 0x000000f9e8001986 */ /* 0x0003e8000c10193c */
[----:B------:R-:W-:Y:S01]  /*e49f0*/  @P0 STG.E desc[UR60][R196.64], R248 ;  /* 0x000000f8c4000986 */ /* 0x000fe2000c10193c */
[-C--:B------:R-:W-:Y:S02]  /*e4a00*/  ISETP.LT.AND P3, PT, R15, R18.reuse, !P3 ;  /* 0x000000120f00720c */ /* 0x080fe40005f61270 */
[----:B------:R-:W-:Y:S01]  /*e4a10*/  ISETP.LT.AND P5, PT, R11, R18, !P6 ;  /* 0x000000120b00720c */ /* 0x000fe200077a1270 */
[----:B------:R-:W4:Y:S01]  /*e4a20*/  LDC R16, c[0x0][0x248] ;  /* 0x00009200ff107b82 */ /* 0x000f220000000800 */
[----:B-1----:R-:W4:Y:S01]  /*e4a30*/  LDL.LU R249, [R1+0xb20] ;  /* 0x000b200001f97983 */ /* 0x002f220000300800 */
[----:B------:R-:W-:-:S03]  /*e4a40*/  IMAD.WIDE R232, R0, 0x4, R6 ;  /* 0x0000000400e87825 */ /* 0x000fc600078e0206 */
[----:B------:R-:W4:Y:S04]  /*e4a50*/  LDL.LU R234, [R1+0x4910] ;  /* 0x0049100001ea7983 */ /* 0x000f280000300800 */
[----:B------:R-:W4:Y:S04]  /*e4a60*/  LDL.LU R244, [R1+0x320] ;  /* 0x0003200001f47983 */ /* 0x000f280000300800 */
[----:B------:R-:W-:Y:S04]  /*e4a70*/  @P4 STG.E desc[UR60][R198.64], R251 ;  /* 0x000000fbc6004986 */ /* 0x000fe8000c10193c */
[----:B--2---:R1:W-:Y:S04]  /*e4a80*/  @P2 STG.E desc[UR60][R232.64], R252 ;  /* 0x000000fce8002986 */ /* 0x0043e8000c10193c */
[----:B-1----:R-:W2:Y:S04]  /*e4a90*/  LDL.LU R252, [R1+0x720] ;  /* 0x0007200001fc7983 */ /* 0x002ea80000300800 */
[----:B------:R-:W2:Y:S01]  /*e4aa0*/  LDL.LU R248, [R1+0x1f54] ;  /* 0x001f540001f87983 */ /* 0x000ea20000300800 */
[----:B------:R-:W-:Y:S01]  /*e4ab0*/  ISETP.LT.AND P4, PT, R13, R18, !P6 ;  /* 0x000000120d00720c */ /* 0x000fe20007781270 */
[----:B------:R-:W-:-:S02]  /*e4ac0*/  IMAD.WIDE R196, R0, 0x4, R8 ;  /* 0x0000000400c47825 */ /* 0x000fc400078e0208 */
[----:B------:R-:W2:Y:S02]  /*e4ad0*/  LDL.LU R251, [R1+0x1b14] ;  /* 0x001b140001fb7983 */ /* 0x000ea40000300800 */
[C---:B------:R-:W-:Y:S01]  /*e4ae0*/  IMAD.WIDE R198, R10.reuse, 0x4, R2 ;  /* 0x000000040ac67825 */ /* 0x040fe200078e0202 */
[-C--:B------:R-:W-:Y:S01]  /*e4af0*/  ISETP.LT.AND P2, PT, R17, R18.reuse, !P6 ;  /* 0x000000121100720c */ /* 0x080fe20007741270 */
[----:B------:R-:W2:Y:S01]  /*e4b00*/  LDL.LU R247, [R1+0x1724] ;  /* 0x0017240001f77983 */ /* 0x000ea20000300800 */
[----:B------:R-:W-:Y:S02]  /*e4b10*/  ISETP.LT.AND P6, PT, R15, R18, !P6 ;  /* 0x000000120f00720c */ /* 0x000fe400077c1270 */
[----:B------:R-:W-:Y:S02]  /*e4b20*/  ISETP.GE.AND P0, PT, R235, R19, PT ;  /* 0x00000013eb00720c */ /* 0x000fe40003f06270 */
[----:B------:R-:W2:Y:S04]  /*e4b30*/  LDL.LU R235, [R1+0x491c] ;  /* 0x00491c0001eb7983 */ /* 0x000ea80000300800 */
[----:B---3--:R1:W-:Y:S04]  /*e4b40*/  @P3 STG.E desc[UR60][R196.64], R246 ;  /* 0x000000f6c4003986 */ /* 0x0083e8000c10193c */
[----:B------:R3:W-:Y:S01]  /*e4b50*/  @P5 STG.E desc[UR60][R198.64], R250 ;  /* 0x000000fac6005986 */ /* 0x0007e2000c10193c */
[----:B-1----:R-:W-:-:S03]  /*e4b60*/  IMAD.WIDE R196, R10, 0x4, R4 ;  /* 0x000000040ac47825 */ /* 0x002fc600078e0204 */
[----:B------:R-:W2:Y:S04]  /*e4b70*/  LDL.LU R246, [R1+0x1314] ;  /* 0x0013140001f67983 */ /* 0x000ea80000300800 */
[----:B---3--:R-:W3:Y:S01]  /*e4b80*/  LDL.LU R250, [R1+0xf24] ;  /* 0x000f240001fa7983 */ /* 0x008ee20000300800 */
[----:B------:R-:W-:-:S03]  /*e4b90*/  IMAD.WIDE R198, R10, 0x4, R6 ;  /* 0x000000040ac67825 */ /* 0x000fc600078e0206 */
[----:B----4-:R1:W-:Y:S04]  /*e4ba0*/  @P4 STG.E desc[UR60][R196.64], R249 ;  /* 0x000000f9c4004986 */ /* 0x0103e8000c10193c */
[----:B------:R-:W-:Y:S01]  /*e4bb0*/  @P2 STG.E desc[UR60][R198.64], R244 ;  /* 0x000000f4c6002986 */ /* 0x000fe2000c10193c */
[----:B------:R-:W-:-:S03]  /*e4bc0*/  ISETP.GE.AND P4, PT, R234, R19, PT ;  /* 0x00000013ea00720c */ /* 0x000fc60003f86270 */
[----:B-1----:R-:W4:Y:S01]  /*e4bd0*/  LDL.LU R249, [R1+0xb24] ;  /* 0x000b240001f97983 */ /* 0x002f220000300800 */
[----:B------:R-:W-:-:S03]  /*e4be0*/  IMAD.WIDE R196, R10, 0x4, R8 ;  /* 0x000000040ac47825 */ /* 0x000fc600078e0208 */
[----:B------:R-:W4:Y:S04]  /*e4bf0*/  LDL.LU R234, [R1+0x4914] ;  /* 0x0049140001ea7983 */ /* 0x000f280000300800 */
[----:B--2---:R1:W-:Y:S04]  /*e4c00*/  @P6 STG.E desc[UR60][R196.64], R252 ;  /* 0x000000fcc4006986 */ /* 0x0043e8000c10193c */
[----:B-1----:R-:W2:Y:S01]  /*e4c10*/  LDL.LU R252, [R1+0x324] ;  /* 0x0003240001fc7983 */ /* 0x002ea20000300800 */
[----:B------:R-:W-:Y:S01]  /*e4c20*/  ISETP.GE.AND P1, PT, R236, R19, PT ;  /* 0x00000013ec00720c */ /* 0x000fe20003f26270 */
[----:B------:R-:W-:-:S02]  /*e4c30*/  IMAD.IADD R0, R10, 0x1, R14 ;  /* 0x000000010a007824 */ /* 0x000fc400078e020e */
[----:B------:R-:W2:Y:S01]  /*e4c40*/  LDL.LU R244, [R1+0x724] ;  /* 0x0007240001f47983 */ /* 0x000ea20000300800 */
[-C--:B------:R-:W-:Y:S02]  /*e4c50*/  ISETP.LT.AND P5, PT, R11, R18.reuse, !P1 ;  /* 0x000000120b00720c */ /* 0x080fe40004fa1270 */
[-C--:B------:R-:W-:Y:S01]  /*e4c60*/  ISETP.LT.AND P3, PT, R13, R18.reuse, !P1 ;  /* 0x000000120d00720c */ /* 0x080fe20004f61270 */
[C---:B------:R-:W-:Y:S01]  /*e4c70*/  IMAD.WIDE R198, R0.reuse, 0x4, R2 ;  /* 0x0000000400c67825 */ /* 0x040fe200078e0202 */
[-C--:B------:R-:W-:Y:S02]  /*e4c80*/  ISETP.LT.AND P2, PT, R17, R18.reuse, !P1 ;  /* 0x000000121100720c */ /* 0x080fe40004f41270 */
[-C--:B------:R-:W-:Y:S01]  /*e4c90*/  ISETP.LT.AND P1, PT, R15, R18.reuse, !P1 ;  /* 0x000000120f00720c */ /* 0x080fe20004f21270 */
[C---:B------:R-:W-:Y:S01]  /*e4ca0*/  IMAD.WIDE R232, R0.reuse, 0x4, R4 ;  /* 0x0000000400e87825 */ /* 0x040fe200078e0204 */
[----:B------:R-:W-:Y:S02]  /*e4cb0*/  ISETP.LT.AND P6, PT, R13, R18, !P0 ;  /* 0x000000120d00720c */ /* 0x000fe400047c1270 */
[C---:B------:R-:W-:Y:S01]  /*e4cc0*/  IADD3 R10, R0.reuse, R16, RZ ;  /* 0x00000010000a7210 */ /* 0x040fe20007ffe0ff */
[----:B------:R-:W-:Y:S01]  /*e4cd0*/  IMAD.WIDE R196, R0, 0x4, R6 ;  /* 0x0000000400c47825 */ /* 0x000fe200078e0206 */
[----:B------:R-:W1:Y:S08]  /*e4ce0*/  LDC R14, c[0x0][0x248] ;  /* 0x00009200ff0e7b82 */ /* 0x000e700000000800 */
[----:B------:R-:W1:Y:S01]  /*e4cf0*/  LDC R16, c[0x0][0x248] ;  /* 0x00009200ff107b82 */ /* 0x000e620000000800 */
[----:B------:R3:W-:Y:S01]  /*e4d00*/  @P5 STG.E desc[UR60][R198.64], R248 ;  /* 0x000000f8c6005986 */ /* 0x0007e2000c10193c */
[----:B------:R-:W-:-:S03]  /*e4d10*/  ISETP.LT.AND P5, PT, R11, R18, !P0 ;  /* 0x000000120b00720c */ /* 0x000fc600047a1270 */
[----:B------:R3:W-:Y:S04]  /*e4d20*/  @P3 STG.E desc[UR60][R232.64], R251 ;  /* 0x000000fbe8003986 */ /* 0x0007e8000c10193c */
        /* <DEDUP_REMOVED lines=13> */
[----:B----4-:R1:W-:Y:S04]  /*e4e00*/  @P6 STG.E desc[UR60][R196.64], R249 ;  /* 0x000000f9c4006986 */ /* 0x0103e8000c10193c */
[----:B-1----:R-:W4:Y:S01]  /*e4e10*/  LDL.LU R249, [R1+0xf28] ;  /* 0x000f280001f97983 */ /* 0x002f220000300800 */
[----:B------:R-:W-:-:S03]  /*e4e20*/  IMAD.WIDE R196, R10, 0x4, R6 ;  /* 0x000000040ac47825 */ /* 0x000fc600078e0206 */
[----:B------:R-:W4:Y:S04]  /*e4e30*/  LDL.LU R250, [R1+0xb28] ;  /* 0x000b280001fa7983 */ /* 0x000f280000300800 */
[----:B--2---:R1:W-:Y:S04]  /*e4e40*/  @P3 STG.E desc[UR60][R196.64], R252 ;  /* 0x000000fcc4003986 */ /* 0x0043e8000c10193c */
[----:B-1----:R-:W2:Y:S01]  /*e4e50*/  LDL.LU R252, [R1+0x328] ;  /* 0x0003280001fc7983 */ /* 0x002ea20000300800 */
[-C--:B------:R-:W-:Y:S02]  /*e4e60*/  ISETP.LT.AND P0, PT, R15, R18.reuse, !P0 ;  /* 0x000000120f00720c */ /* 0x080fe40004701270 */
[-C--:B------:R-:W-:Y:S01]  /*e4e70*/  ISETP.LT.AND P6, PT, R11, R18.reuse, !P4 ;  /* 0x000000120b00720c */ /* 0x080fe200067c1270 */
[C---:B------:R-:W-:Y:S01]  /*e4e80*/  IMAD.IADD R0, R10.reuse, 0x1, R14 ;  /* 0x000000010a007824 */ /* 0x040fe200078e020e */
[----:B------:R-:W-:Y:S01]  /*e4e90*/  ISETP.LT.AND P5, PT, R13, R18, !P4 ;  /* 0x000000120d00720c */ /* 0x000fe200067a1270 */
[----:B------:R-:W-:-:S04]  /*e4ea0*/  IMAD.WIDE R196, R10, 0x4, R8 ;  /* 0x000000040ac47825 */ /* 0x000fc800078e0208 */
[----:B------:R-:W-:Y:S01]  /*e4eb0*/  IMAD.WIDE R198, R0, 0x4, R2 ;  /* 0x0000000400c67825 */ /* 0x000fe200078e0202 */
[----:B------:R-:W-:Y:S02]  /*e4ec0*/  ISETP.GE.AND P1, PT, R234, R19, PT ;  /* 0x00000013ea00720c */ /* 0x000fe40003f26270 */
[-C--:B------:R-:W-:Y:S02]  /*e4ed0*/  ISETP.LT.AND P3, PT, R17, R18.reuse, !P4 ;  /* 0x000000121100720c */ /* 0x080fe40006761270 */
[-C--:B------:R-:W-:Y:S01]  /*e4ee0*/  ISETP.LT.AND P4, PT, R15, R18.reuse, !P4 ;  /* 0x000000120f00720c */ /* 0x080fe20006781270 */
[----:B------:R-:W2:Y:S01]  /*e4ef0*/  LDL.LU R234, [R1+0x4920] ;  /* 0x0049200001ea7983 */ /* 0x000ea20000300800 */
[----:B------:R-:W-:Y:S01]  /*e4f00*/  IMAD.WIDE R232, R0, 0x4, R4 ;  /* 0x0000000400e87825 */ /* 0x000fe200078e0204 */
[----:B------:R-:W1:Y:S02]  /*e4f10*/  LDC R14, c[0x0][0x248] ;  /* 0x00009200ff0e7b82 */ /* 0x000e640000000800 */
[----:B------:R3:W-:Y:S01]  /*e4f20*/  @P0 STG.E desc[UR60][R196.64], R244 ;  /* 0x000000f4c4000986 */ /* 0x0007e2000c10193c */
[----:B------:R-:W-:-:S03]  /*e4f30*/  ISETP.LT.AND P0, PT, R11, R18, !P2 ;  /* 0x000000120b00720c */ /* 0x000fc60005701270 */
[----:B---3--:R3:W-:Y:S01]  /*e4f40*/  @P6 STG.E desc[UR60][R198.64], R248 ;  /* 0x000000f8c6006986 */ /* 0x0087e2000c10193c */
[----:B------:R-:W-:-:S03]  /*e4f50*/  IADD3 R10, R0, R16, RZ ;  /* 0x00000010000a7210 */ /* 0x000fc60007ffe0ff */
[----:B------:R3:W-:Y:S04]  /*e4f60*/  @P5 STG.E desc[UR60][R232.64], R251 ;  /* 0x000000fbe8005986 */ /* 0x0007e8000c10193c */
[----:B------:R-:W2:Y:S01]  /*e4f70*/  LDL.LU R244, [R1+0x728] ;  /* 0x0007280001f47983 */ /* 0x000ea20000300800 */
[----:B------:R-:W-:-:S04]  /*e4f80*/  IMAD.WIDE R196, R0, 0x4, R6 ;  /* 0x0000000400c47825 */ /* 0x000fc800078e0206 */
[----:B---3--:R-:W-:Y:S01]  /*e4f90*/  IMAD.WIDE R198, R0, 0x4, R8 ;  /* 0x0000000400c67825 */ /* 0x008fe200078e0208 */
[-C--:B------:R-:W-:Y:S01]  /*e4fa0*/  ISETP.LT.AND P6, PT, R17, R18.reuse, !P2 ;  /* 0x000000121100720c */ /* 0x080fe200057c1270 */
[----:B------:R-:W3:Y:S04]  /*e4fb0*/  LDL.LU R248, [R1+0x1f5c] ;  /* 0x001f5c0001f87983 */ /* 0x000ee80000300800 */
[----:B------:R-:W3:Y:S01]  /*e4fc0*/  LDL.LU R251, [R1+0x1b1c] ;  /* 0x001b1c0001fb7983 */ /* 0x000ee20000300800 */
[----:B------:R-:W-:Y:S01]  /*e4fd0*/  ISETP.LT.AND P5, PT, R13, R18, !P2 ;  /* 0x000000120d00720c */ /* 0x000fe200057a1270 */
[----:B------:R-:W-:Y:S02]  /*e4fe0*/  IMAD.WIDE R232, R10, 0x4, R2 ;  /* 0x000000040ae87825 */ /* 0x000fe400078e0202 */
[----:B------:R1:W-:Y:S01]  /*e4ff0*/  @P3 STG.E desc[UR60][R196.64], R247 ;  /* 0x000000f7c4003986 */ /* 0x0003e2000c10193c */
[----:B------:R-:W-:-:S03]  /*e5000*/  ISETP.GE.AND P3, PT, R235, R19, PT ;  /* 0x00000013eb00720c */ /* 0x000fc60003f66270 */
[----:B------:R1:W-:Y:S01]  /*e5010*/  @P4 STG.E desc[UR60][R198.64], R246 ;  /* 0x000000f6c6004986 */ /* 0x0003e2000c10193c */
[----:B------:R-:W3:Y:S03]  /*e5020*/  LDC R16, c[0x0][0x248] ;  /* 0x00009200ff107b82 */ /* 0x000ee60000000800 */
[----:B-1----:R-:W3:Y:S04]  /*e5030*/  LDL.LU R247, [R1+0x172c] ;  /* 0x00172c0001f77983 */ /* 0x002ee80000300800 */
[----:B------:R-:W3:Y:S01]  /*e5040*/  LDL.LU R235, [R1+0x4928] ;  /* 0x0049280001eb7983 */ /* 0x000ee20000300800 */
[----:B------:R-:W-:-:S04]  /*e5050*/  IMAD.WIDE R196, R10, 0x4, R4 ;  /* 0x000000040ac47825 */ /* 0x000fc800078e0204 */
[----:B------:R-:W-:Y:S01]  /*e5060*/  IMAD.WIDE R198, R10, 0x4, R6 ;  /* 0x000000040ac67825 */ /* 0x000fe200078e0206 */
[----:B----4-:R1:W-:Y:S04]  /*e5070*/  @P0 STG.E desc[UR60][R232.64], R249 ;  /* 0x000000f9e8000986 */ /* 0x0103e8000c10193c */
[----:B------:R4:W-:Y:S04]  /*e5080*/  @P5 STG.E desc[UR60][R196.64], R250 ;  /* 0x000000fac4005986 */ /* 0x0009e8000c10193c */
[----:B-1----:R-:W3:Y:S04]  /*e5090*/  LDL.LU R249, [R1+0x131c] ;  /* 0x00131c0001f97983 */ /* 0x002ee80000300800 */
[----:B------:R-:W3:Y:S04]  /*e50a0*/  LDL.LU R246, [R1+0xf2c] ;  /* 0x000f2c0001f67983 */ /* 0x000ee80000300800 */
[----:B----4-:R-:W4:Y:S04]  /*e50b0*/  LDL.LU R250, [R1+0xb2c] ;  /* 0x000b2c0001fa7983 */ /* 0x010f280000300800 */
[----:B--2---:R1:W-:Y:S04]  /*e50c0*/  @P6 STG.E desc[UR60][R198.64], R252 ;  /* 0x000000fcc6006986 */ /* 0x0043e8000c10193c */
[----:B-1----:R-:W2:Y:S01]  /*e50d0*/  LDL.LU R252, [R1+0x32c] ;  /* 0x00032c0001fc7983 */ /* 0x002ea20000300800 */
[----:B------:R-:W-:-:S02]  /*e50e0*/  ISETP.LT.AND P2, PT, R15, R18, !P2 ;  /* 0x000000120f00720c */ /* 0x000fc40005741270 */
[-C--:B------:R-:W-:Y:S01]  /*e50f0*/  ISETP.LT.AND P4, PT, R11, R18.reuse, !P1 ;  /* 0x000000120b00720c */ /* 0x080fe20004f81270 */
[C---:B------:R-:W-:Y:S01]  /*e5100*/  IMAD.IADD R0, R10.reuse, 0x1, R14 ;  /* 0x000000010a007824 */ /* 0x040fe200078e020e */
[----:B------:R-:W-:Y:S01]  /*e5110*/  ISETP.LT.AND P0, PT, R13, R18, !P1 ;  /* 0x000000120d00720c */ /* 0x000fe20004f01270 */
[----:B------:R-:W-:-:S04]  /*e5120*/  IMAD.WIDE R196, R10, 0x4, R8 ;  /* 0x000000040ac47825 */ /* 0x000fc800078e0208 */
[----:B------:R-:W-:Y:S01]  /*e5130*/  IMAD.WIDE R198, R0, 0x4, R2 ;  /* 0x0000000400c67825 */ /* 0x000fe200078e0202 */
[-C--:B------:R-:W-:Y:S02]  /*e5140*/  ISETP.LT.AND P6, PT, R17, R18.reuse, !P1 ;  /* 0x000000121100720c */ /* 0x080fe40004fc1270 */
[----:B------:R-:W-:Y:S01]  /*e5150*/  ISETP.GE.AND P5, PT, R234, R19, PT ;  /* 0x00000013ea00720c */ /* 0x000fe20003fa6270 */
[----:B------:R-:W-:Y:S01]  /*e5160*/  IMAD.WIDE R232, R0, 0x4, R4 ;  /* 0x0000000400e87825 */ /* 0x000fe200078e0204 */
[-C--:B------:R-:W-:Y:S01]  /*e5170*/  ISETP.LT.AND P1, PT, R15, R18.reuse, !P1 ;  /* 0x000000120f00720c */ /* 0x080fe20004f21270 */
[----:B------:R-:W2:Y:S04]  /*e5180*/  LDL.LU R234, [R1+0x4924] ;  /* 0x0049240001ea7983 */ /* 0x000ea80000300800 */
        /* <DEDUP_REMOVED lines=9> */
[----:B------:R-:W3:Y:S04]  /*e5220*/  LDL.LU R251, [R1+0x1b20] ;  /* 0x001b200001fb7983 */ /* 0x000ee80000300800 */
[----:B------:R-:W3:Y:S01]  /*e5230*/  LDL.LU R244, [R1+0x1f60] ;  /* 0x001f600001f47983 */ /* 0x000ee20000300800 */
[C---:B------:R-:W-:Y:S01]  /*e5240*/  IMAD.WIDE R198, R0.reuse, 0x4, R8 ;  /* 0x0000000400c67825 */ /* 0x040fe200078e0208 */
[----:B------:R-:W-:-:S02]  /*e5250*/  IADD3 R10, R0, R16, RZ ;  /* 0x00000010000a7210 */ /* 0x000fc40007ffe0ff */
[----:B------:R1:W-:Y:S01]  /*e5260*/  @P6 STG.E desc[UR60][R196.64], R247 ;  /* 0x000000f7c4006986 */ /* 0x0003e2000c10193c */
[----:B------:R-:W3:Y:S01]  /*e5270*/  LDC R0, c[0x0][0x248] ;  /* 0x00009200ff007b82 */ /* 0x000ee20000000800 */
[----:B------:R-:W-:-:S07]  /*e5280*/  ISETP.LT.AND P3, PT, R15, R18, !P3 ;  /* 0x000000120f00720c */ /* 0x000fce0005f61270 */
[----:B------:R-:W3:Y:S01]  /*e5290*/  LDC R16, c[0x0][0x248] ;  /* 0x00009200ff107b82 */ /* 0x000ee20000000800 */
[C---:B------:R-:W-:Y:S01]  /*e52a0*/  IMAD.WIDE R232, R10.reuse, 0x4, R6 ;  /* 0x000000040ae87825 */ /* 0x040fe200078e0206 */
[----:B-1----:R-:W3:Y:S03]  /*e52b0*/  LDL.LU R247, [R1+0x1320] ;  /* 0x0013200001f77983 */ /* 0x002ee60000300800 */
[C---:B------:R-:W-:Y:S01]  /*e52c0*/  IMAD.WIDE R196, R10.reuse, 0x4, R2 ;  /* 0x000000040ac47825 */ /* 0x040fe200078e0202 */
[----:B------:R1:W-:Y:S04]  /*e52d0*/  @P1 STG.E desc[UR60][R198.64], R249 ;  /* 0x000000f9c6001986 */ /* 0x0003e8000c10193c */
[----:B------:R4:W-:Y:S04]  /*e52e0*/  @P2 STG.E desc[UR60][R196.64], R246 ;  /* 0x000000f6c4002986 */ /* 0x0009e8000c10193c */
[----:B-1----:R-:W3:Y:S01]  /*e52f0*/  LDL.LU R249, [R1+0x1730] ;  /* 0x0017300001f97983 */ /* 0x002ee20000300800 */
[----:B------:R-:W-:-:S03]  /*e5300*/  IMAD.WIDE R198, R10, 0x4, R4 ;  /* 0x000000040ac67825 */ /* 0x000fc600078e0204 */
[----:B------:R-:W3:Y:S04]  /*e5310*/  LDL.LU R236, [R1+0x492c] ;  /* 0x00492c0001ec7983 */ /* 0x000ee80000300800 */
[----:B----4-:R-:W4:Y:S04]  /*e5320*/  LDL.LU R246, [R1+0xf30] ;  /* 0x000f300001f67983 */ /* 0x010f280000300800 */
[----:B------:R1:W-:Y:S04]  /*e5330*/  @P0 STG.E desc[UR60][R198.64], R250 ;  /* 0x000000fac6000986 */ /* 0x0003e8000c10193c */
[----:B--2---:R2:W-:Y:S04]  /*e5340*/  @P4 STG.E desc[UR60][R232.64], R252 ;  /* 0x000000fce8004986 */ /* 0x0045e8000c10193c */
[----:B-1----:R-:W4:Y:S04]  /*e5350*/  LDL.LU R250, [R1+0xb30] ;  /* 0x000b300001fa7983 */ /* 0x002f280000300800 */
[----:B--2---:R-:W2:Y:S01]  /*e5360*/  LDL.LU R252, [R1+0x730] ;  /* 0x0007300001fc7983 */ /* 0x004ea20000300800 */
[----:B------:R-:W-:-:S02]  /*e5370*/  ISETP.LT.AND P1, PT, R11, R18, !P5 ;  /* 0x000000120b00720c */ /* 0x000fc40006f21270 */
[----:B------:R-:W-:Y:S01]  /*e5380*/  ISETP.LT.AND P4, PT, R13, R18, !P5 ;  /* 0x000000120d00720c */ /* 0x000fe20006f81270 */
[----:B------:R-:W-:-:S04]  /*e5390*/  IMAD.WIDE R196, R10, 0x4, R8 ;  /* 0x000000040ac47825 */ /* 0x000fc800078e0208 */
[----:B------:R-:W-:Y:S01]  /*e53a0*/  IMAD.IADD R14, R10, 0x1, R14 ;  /* 0x000000010a0e7824 */ /* 0x000fe200078e020e */
[-C--:B------:R-:W-:Y:S02]  /*e53b0*/  ISETP.LT.AND P2, PT, R17, R18.reuse, !P5 ;  /* 0x000000121100720c */ /* 0x080fe40006f41270 */
[----:B------:R-:W-:Y:S01]  /*e53c0*/  ISETP.LT.AND P5, PT, R15, R18, !P5 ;  /* 0x000000120f00720c */ /* 0x000fe20006fa1270 */
[----:B------:R-:W-:Y:S01]  /*e53d0*/  IMAD.WIDE R198, R14, 0x4, R2 ;  /* 0x000000040ec67825 */ /* 0x000fe200078e0202 */
[----:B------:R-:W-:-:S03]  /*e53e0*/  ISETP.GE.AND P6, PT, R235, R19, PT ;  /* 0x00000013eb00720c */ /* 0x000fc60003fc6270 */
[----:B------:R-:W-:Y:S01]  /*e53f0*/  IMAD.WIDE R232, R14, 0x4, R8 ;  /* 0x000000040ee87825 */ /* 0x000fe200078e0208 */
[----:B------:R-:W2:Y:S04]  /*e5400*/  LDL.LU R235, [R1+0x4930] ;  /* 0x0049300001eb7983 */ /* 0x000ea80000300800 */
[----:B---3--:R1:W-:Y:S04]  /*e5410*/  @P3 STG.E desc[UR60][R196.64], R248 ;  /* 0x000000f8c4003986 */ /* 0x0083e8000c10193c */
[----:B------:R3:W-:Y:S01]  /*e5420*/  @P1 STG.E desc[UR60][R198.64], R251 ;  /* 0x000000fbc6001986 */ /* 0x0007e2000c10193c */
[----:B------:R-:W-:-:S02]  /*e5430*/  ISETP.LT.AND P1, PT, R11, R18, !P6 ;  /* 0x000000120b00720c */ /* 0x000fc40007721270 */
[----:B------:R-:W-:Y:S02]  /*e5440*/  ISETP.LT.AND P3, PT, R17, R18, !P6 ;  /* 0x000000121100720c */ /* 0x000fe40007761270 */
[C---:B------:R-:W-:Y:S01]  /*e5450*/  IADD3 R0, R14.reuse, R0, RZ ;  /* 0x000000000e007210 */ /* 0x040fe20007ffe0ff */
[----:B-1----:R-:W-:-:S04]  /*e5460*/  IMAD.WIDE R196, R14, 0x4, R4 ;  /* 0x000000040ec47825 */ /* 0x002fc800078e0204 */
[----:B---3--:R-:W-:Y:S01]  /*e5470*/  IMAD.WIDE R198, R14, 0x4, R6 ;  /* 0x000000040ec67825 */ /* 0x008fe200078e0206 */
[----:B------:R-:W3:Y:S04]  /*e5480*/  LDL.LU R248, [R1+0x330] ;  /* 0x0003300001f87983 */ /* 0x000ee80000300800 */
[----:B------:R1:W-:Y:S01]  /*e5490*/  @P4 STG.E desc[UR60][R196.64], R244 ;  /* 0x000000f4c4004986 */ /* 0x0003e2000c10193c */
[----:B------:R-:W-:-:S03]  /*e54a0*/  ISETP.LT.AND P4, PT, R13, R18, !P6 ;  /* 0x000000120d00720c */ /* 0x000fc60007781270 */
[----:B------:R1:W-:Y:S04]  /*e54b0*/  @P2 STG.E desc[UR60][R198.64], R247 ;  /* 0x000000f7c6002986 */ /* 0x0003e8000c10193c */
[----:B------:R-:W3:Y:S01]  /*e54c0*/  LDL.LU R251, [R1+0x1b24] ;  /* 0x001b240001fb7983 */ /* 0x000ee20000300800 */
[----:B------:R-:W-:Y:S01]  /*e54d0*/  ISETP.GE.AND P0, PT, R234, R19, PT ;  /* 0x00000013ea00720c */ /* 0x000fe20003f06270 */
[C---:B------:R-:W-:Y:S01]  /*e54e0*/  IMAD.IADD R10, R0.reuse, 0x1, R16 ;  /* 0x00000001000a7824 */ /* 0x040fe200078e0210 */
[----:B------:R-:W3:Y:S01]  /*e54f0*/  LDC R14, c[0x0][0x248] ;  /* 0x00009200ff0e7b82 */ /* 0x000ee20000000800 */
[----:B-1----:R-:W-:-:S04]  /*e5500*/  IMAD.WIDE R196, R0, 0x4, R2 ;  /* 0x0000000400c47825 */ /* 0x002fc800078e0202 */
[C---:B------:R-:W-:Y:S01]  /*e5510*/  IMAD.WIDE R198, R0.reuse, 0x4, R4 ;  /* 0x0000000400c67825 */ /* 0x040fe200078e0204 */
[----:B------:R-:W-:Y:S02]  /*e5520*/  ISETP.LT.AND P6, PT, R15, R18, !P6 ;  /* 0x000000120f00720c */ /* 0x000fe400077c1270 */
[----:B------:R-:W1:Y:S01]  /*e5530*/  LDC R16, c[0x0][0x248] ;  /* 0x00009200ff107b82 */ /* 0x000e620000000800 */
[----:B------:R1:W-:Y:S04]  /*e5540*/  @P5 STG.E desc[UR60][R232.64], R249 ;  /* 0x000000f9e8005986 */ /* 0x0003e8000c10193c */
[----:B----4-:R-:W-:Y:S04]  /*e5550*/  @P1 STG.E desc[UR60][R196.64], R246 ;  /* 0x000000f6c4001986 */ /* 0x010fe8000c10193c */
[----:B-1----:R-:W4:Y:S01]  /*e5560*/  LDL.LU R249, [R1+0x1f64] ;  /* 0x001f640001f97983 */ /* 0x002f220000300800 */
[----:B------:R-:W-:-:S03]  /*e5570*/  IMAD.WIDE R232, R0, 0x4, R6 ;  /* 0x0000000400e87825 */ /* 0x000fc600078e0206 */
[----:B------:R-:W4:Y:S04]  /*e5580*/  LDL.LU R234, [R1+0x4938] ;  /* 0x0049380001ea7983 */ /* 0x000f280000300800 */
[----:B------:R-:W4:Y:S04]  /*e5590*/  LDL.LU R244, [R1+0x1324] ;  /* 0x0013240001f47983 */ /* 0x000f280000300800 */
[----:B------:R-:W-:Y:S04]  /*e55a0*/  @P4 STG.E desc[UR60][R198.64], R250 ;  /* 0x000000fac6004986 */ /* 0x000fe8000c10193c */
[----:B--2---:R1:W-:Y:S04]  /*e55b0*/  @P3 STG.E desc[UR60][R232.64], R252 ;  /* 0x000000fce8003986 */ /* 0x0043e8000c10193c */
[----:B-1----:R-:W2:Y:S01]  /*e55c0*/  LDL.LU R252, [R1+0x1734] ;  /* 0x0017340001fc7983 */ /* 0x002ea20000300800 */
[----:B------:R-:W-:-:S03]  /*e55d0*/  ISETP.LT.AND P5, PT, R11, R18, !P0 ;  /* 0x000000120b00720c */ /* 0x000fc600047a1270 */
[----:B------:R-:W2:Y:S04]  /*e55e0*/  LDL.LU R246, [R1+0xf34] ;  /* 0x000f340001f67983 */ /* 0x000ea80000300800 */
[----:B------:R-:W2:Y:S01]  /*e55f0*/  LDL.LU R250, [R1+0xb34] ;  /* 0x000b340001fa7983 */ /* 0x000ea20000300800 */
[----:B------:R-:W-:Y:S01]  /*e5600*/  ISETP.LT.AND P3, PT, R13, R18, !P0 ;  /* 0x000000120d00720c */ /* 0x000fe20004761270 */
[----:B------:R-:W-:-:S04]  /*e5610*/  IMAD.WIDE R196, R0, 0x4, R8 ;  /* 0x0000000400c47825 */ /* 0x000fc800078e0208 */
        /* <DEDUP_REMOVED lines=20> */
[----:B------:R-:W-:Y:S02]  /*e5760*/  ISETP.GE.AND P2, PT, R236, R19, PT ;  /* 0x00000013ec00720c */ /* 0x000fe40003f46270 */
[----:B------:R-:W-:-:S02]  /*e5770*/  IADD3 R0, R10, R14, RZ ;  /* 0x0000000e0a007210 */ /* 0x000fc40007ffe0ff */
[CC--:B------:R-:W-:Y:S01]  /*e5780*/  ISETP.LT.AND P0, PT, R11.reuse, R18.reuse, !P1 ;  /* 0x000000120b00720c */ /* 0x0c0fe20004f01270 */
[----:B------:R-:W2:Y:S01]  /*e5790*/  LDL.LU R244, [R1+0x1738] ;  /* 0x0017380001f47983 */ /* 0x000ea20000300800 */
        /* <DEDUP_REMOVED lines=9> */
[----:B------:R-:W1:Y:S01]  /*e5830*/  LDC R16, c[0x0][0x248] ;  /* 0x00009200ff107b82 */ /* 0x000e620000000800 */
[----:B------:R3:W-:Y:S04]  /*e5840*/  @P6 STG.E desc[UR60][R198.64], R246 ;  /* 0x000000f6c6006986 */ /* 0x0007e8000c10193c */
        /* <DEDUP_REMOVED lines=28> */
[----:B------:R-:W-:Y:S02]  /*e5a10*/  ISETP.GE.AND P0, PT, R234, R19, PT ;  /* 0x00000013ea00720c */ /* 0x000fe40003f06270 */
[-C--:B------:R-:W-:Y:S01]  /*e5a20*/  ISETP.LT.AND P3, PT, R15, R18.reuse, !P3 ;  /* 0x000000120f00720c */ /* 0x080fe20005f61270 */
[C---:B------:R-:W-:Y:S01]  /*e5a30*/  IMAD.WIDE R232, R0.reuse, 0x4, R4 ;  /* 0x0000000400e87825 */ /* 0x040fe200078e0204 */
[----:B------:R-:W2:Y:S04]  /*e5a40*/  LDL.LU R234, [R1+0x495c] ;  /* 0x00495c0001ea7983 */ /* 0x000ea80000300800 */
[----:B------:R1:W-:Y:S01]  /*e5a50*/  @P1 STG.E desc[UR60][R196.64], R244 ;  /* 0x000000f4c4001986 */ /* 0x0003e2000c10193c */
[----:B------:R-:W-:Y:S01]  /*e5a60*/  ISETP.LT.AND P1, PT, R11, R18, !P4 ;  /* 0x000000120b00720c */ /* 0x000fe20006721270 */
[C---:B------:R-:W-:Y:S01]  /*e5a70*/  IMAD.IADD R10, R0.reuse, 0x1, R16 ;  /* 0x00000001000a7824 */ /* 0x040fe200078e0210 */
[----:B------:R-:W2:Y:S08]  /*e5a80*/  LDC R14, c[0x0][0x248] ;  /* 0x00009200ff0e7b82 */ /* 0x000eb00000000800 */
[----:B------:R-:W2:Y:S01]  /*e5a90*/  LDC R16, c[0x0][0x248] ;  /* 0x00009200ff107b82 */ /* 0x000ea20000000800 */
[----:B---3--:R3:W-:Y:S04]  /*e5aa0*/  @P2 STG.E desc[UR60][R198.64], R246 ;  /* 0x000000f6c6002986 */ /* 0x0087e8000c10193c */
[----:B------:R3:W-:Y:S04]  /*e5ab0*/  @P5 STG.E desc[UR60][R232.64], R250 ;  /* 0x000000fae8005986 */ /* 0x0007e8000c10193c */
[----:B-1----:R-:W2:Y:S01]  /*e5ac0*/  LDL.LU R244, [R1+0x173c] ;  /* 0x00173c0001f47983 */ /* 0x002ea20000300800 */
        /* <DEDUP_REMOVED lines=29> */
[----:B------:R-:W-:Y:S02]  /*e5ca0*/  ISETP.GE.AND P2, PT, R234, R19, PT ;  /* 0x00000013ea00720c */ /* 0x000fe40003f46270 */
        /* <DEDUP_REMOVED lines=11> */
[----:B------:R-:W3:Y:S01]  /*e5d60*/  LDL.LU R250, [R1+0xb40] ;  /* 0x000b400001fa7983 */ /* 0x000ee20000300800 */
[----:B------:R-:W-:-:S03]  /*e5d70*/  IMAD.WIDE R198, R0, 0x4, R8 ;  /* 0x0000000400c67825 */ /* 0x000fc600078e0208 */
[----:B------:R-:W3:Y:S01]  /*e5d80*/  LDL.LU R244, [R1+0xf40] ;  /* 0x000f400001f47983 */ /* 0x000ee20000300800 */
[----:B------:R-:W-:-:S03]  /*e5d90*/  IMAD.IADD R10, R0, 0x1, R16 ;  /* 0x00000001000a7824 */ /* 0x000fc600078e0210 */
[----:B------:R1:W-:Y:S01]  /*e5da0*/  @P5 STG.E desc[UR60][R196.64], R247 ;  /* 0x000000f7c4005986 */ /* 0x0003e2000c10193c */
[----:B------:R-:W3:Y:S01]  /*e5db0*/  LDC R0, c[0x0][0x248] ;  /* 0x00009200ff007b82 */ /* 0x000ee20000000800 */
[----:B------:R-:W-:Y:S01]  /*e5dc0*/  IMAD.WIDE R232, R10, 0x4, R6 ;  /* 0x000000040ae87825 */ /* 0x000fe200078e0206 */
[----:B------:R-:W-:-:S06]  /*e5dd0*/  ISETP.LT.AND P6, PT, R15, R18, !P6 ;  /* 0x000000120f00720c */ /* 0x000fcc00077c1270 */
[----:B------:R-:W3:Y:S01]  /*e5de0*/  LDC R16, c[0x0][0x248] ;  /* 0x00009200ff107b82 */ /* 0x000ee20000000800 */
[----:B-1----:R-:W3:Y:S01]  /*e5df0*/  LDL.LU R247, [R1+0x340] ;  /* 0x0003400001f77983 */ /* 0x002ee20000300800 */
[----:B------:R-:W-:-:S03]  /*e5e00*/  IMAD.WIDE R196, R10, 0x4, R2 ;  /* 0x000000040ac47825 */ /* 0x000fc600078e0202 */
        /* <DEDUP_REMOVED lines=36> */
[C---:B------:R-:W-:Y:S01]  /*e6050*/  IMAD.WIDE R198, R0.reuse, 0x4, R4 ;  /* 0x0000000400c67825 */ /* 0x040fe200078e0204 */
[----:B------:R1:W-:Y:S04]  /*e6060*/  @P2 STG.E desc[UR60][R232.64], R249 ;  /* 0x000000f9e8002986 */ /* 0x0003e8000c10193c */
[----:B----4-:R-:W-:Y:S01]  /*e6070*/  @P0 STG.E desc[UR60][R196.64], R248 ;  /* 0x000000f8c4000986 */ /* 0x010fe2000c10193c */
        /* <DEDUP_REMOVED lines=35> */
[----:B------:R-:W-:Y:S01]  /*e62b0*/  IMAD.IADD R0, R10, 0x1, R14 ;  /* 0x000000010a007824 */ /* 0x000fe200078e020e */
[CC--:B------:R-:W-:Y:S01]  /*e62c0*/  ISETP.LT.AND P4, PT, R11.reuse, R18.reuse, !P0 ;  /* 0x000000120b00720c */ /* 0x0c0fe20004781270 */
[----:B------:R-:W2:Y:S01]  /*e62d0*/  LDL.LU R244, [R1+0x748] ;  /* 0x0007480001f47983 */ /* 0x000ea20000300800 */
[----:B------:R-:W-:-:S02]  /*e62e0*/  ISETP.LT.AND P5, PT, R11, R18, !P2 ;  /* 0x000000120b00720c */ /* 0x000fc400057a1270 */
[-C--:B------:R-:W-:Y:S01]  /*e62f0*/  ISETP.LT.AND P3, PT, R13, R18.reuse, !P2 ;  /* 0x000000120d00720c */ /* 0x080fe20005761270 */
[C---:B------:R-:W-:Y:S01]  /*e6300*/  IMAD.WIDE R198, R0.reuse, 0x4, R2 ;  /* 0x0000000400c67825 */ /* 0x040fe200078e0202 */
[-C--:B------:R-:W-:Y:S02]  /*e6310*/  ISETP.LT.AND P1, PT, R17, R18.reuse, !P2 ;  /* 0x000000121100720c */ /* 0x080fe40005721270 */
[----:B------:R-:W-:Y:S01]  /*e6320*/  ISETP.LT.AND P2, PT, R15, R18, !P2 ;  /* 0x000000120f00720c */ /* 0x000fe20005741270 */
[C---:B------:R-:W-:Y:S01]  /*e6330*/  IMAD.WIDE R232, R0.reuse, 0x4, R4 ;  /* 0x0000000400e87825 */ /* 0x040fe200078e0204 */
[----:B------:R-:W-:-:S03]  /*e6340*/  IADD3 R10, R0, R16, RZ ;  /* 0x00000010000a7210 */ /* 0x000fc60007ffe0ff */
        /* <DEDUP_REMOVED lines=291> */
[-C--:B------:R-:W-:Y:S01]  /*e7580*/  ISETP.LT.AND P1, PT, R15, R18.reuse, !P1 ;  /* 0x000000120f00720c */ /* 0x080fe20004f21270 */
[----:B------:R-:W-:Y:S01]  /*e7590*/  IMAD.WIDE R198, R14, 0x4, R2 ;  /* 0x000000040ec67825 */ /* 0x000fe200078e0202 */
[----:B------:R-:W-:Y:S02]  /*e75a0*/  ISETP.GE.AND P4, PT, R235, R19, PT ;  /* 0x00000013eb00720c */ /* 0x000fe40003f86270 */
[----:B------:R-:W2:Y:S04]  /*e75b0*/  LDL.LU R235, [R1+0x49dc] ;  /* 0x0049dc0001eb7983 */ /* 0x000ea80000300800 */
[----:B---3--:R1:W-:Y:S04]  /*e75c0*/  @P5 STG.E desc[UR60][R196.64], R246 ;  /* 0x000000f6c4005986 */ /* 0x0083e8000c10193c */
[----:B------:R3:W-:Y:S01]  /*e75d0*/  @P0 STG.E desc[UR60][R198.64], R250 ;  /* 0x000000fac6000986 */ /* 0x0007e2000c10193c */
[----:B------:R-:W-:-:S02]  /*e75e0*/  ISETP.LT.AND P0, PT, R11, R18, !P4 ;  /* 0x000000120b00720c */ /* 0x000fc40006701270 */
[----:B------:R-:W-:Y:S01]  /*e75f0*/  ISETP.LT.AND P5, PT, R13, R18, !P4 ;  /* 0x000000120d00720c */ /* 0x000fe200067a1270 */
[----:B------:R-:W-:-:S04]  /*e7600*/  IMAD.WIDE R232, R14, 0x4, R8 ;  /* 0x000000040ee87825 */ /* 0x000fc800078e0208 */
[C---:B-1----:R-:W-:Y:S01]  /*e7610*/  IMAD.WIDE R196, R14.reuse, 0x4, R4 ;  /* 0x000000040ec47825 */ /* 0x042fe200078e0204 */
[----:B------:R-:W2:Y:S03]  /*e7620*/  LDL.LU R246, [R1+0x1768] ;  /* 0x0017680001f67983 */ /* 0x000ea60000300800 */
[C---:B---3--:R-:W-:Y:S01]  /*e7630*/  IMAD.WIDE R198, R14.reuse, 0x4, R6 ;  /* 0x000000040ec67825 */ /* 0x048fe200078e0206 */
[----:B------:R-:W3:Y:S04]  /*e7640*/  LDL.LU R250, [R1+0xf68] ;  /* 0x000f680001fa7983 */ /* 0x000ee80000300800 */
[----:B------:R1:W-:Y:S01]  /*e7650*/  @P2 STG.E desc[UR60][R196.64], R244 ;  /* 0x000000f4c4002986 */ /* 0x0003e2000c10193c */
[----:B------:R-:W-:Y:S01]  /*e7660*/  ISETP.LT.AND P2, PT, R17, R18, !P4 ;  /* 0x000000121100720c */ /* 0x000fe20006741270 */
[----:B------:R-:W-:-:S02]  /*e7670*/  IMAD.IADD R0, R14, 0x1, R0 ;  /* 0x000000010e007824 */ /* 0x000fc400078e0200 */
[----:B------:R1:W-:Y:S01]  /*e7680*/  @P3 STG.E desc[UR60][R198.64], R247 ;  /* 0x000000f7c6003986 */ /* 0x0003e2000c10193c */
[----:B------:R-:W-:Y:S02]  /*e7690*/  ISETP.GE.AND P6, PT, R234, R19, PT ;  /* 0x00000013ea00720c */ /* 0x000fe40003fc6270 */
[----:B------:R-:W-:Y:S01]  /*e76a0*/  ISETP.LT.AND P4, PT, R15, R18, !P4 ;  /* 0x000000120f00720c */ /* 0x000fe20006781270 */
[----:B------:R-:W3:Y:S01]  /*e76b0*/  LDC R14, c[0x0][0x248] ;  /* 0x00009200ff0e7b82 */ /* 0x000ee20000000800 */
[----:B-1----:R-:W-:-:S04]  /*e76c0*/  IMAD.WIDE R196, R0, 0x4, R2 ;  /* 0x0000000400c47825 */ /* 0x002fc800078e0202 */
[C---:B------:R-:W-:Y:S01]  /*e76d0*/  IMAD.WIDE R198, R0.reuse, 0x4, R4 ;  /* 0x0000000400c67825 */ /* 0x040fe200078e0204 */
        /* <DEDUP_REMOVED lines=10> */
[----:B------:R-:W2:Y:S01]  /*e7780*/  LDL.LU R248, [R1+0x1f9c] ;  /* 0x001f9c0001f87983 */ /* 0x000ea20000300800 */
[----:B------:R-:W-:-:S03]  /*e7790*/  IADD3 R10, R0, R16, RZ ;  /* 0x00000010000a7210 */ /* 0x000fc60007ffe0ff */
[----:B------:R-:W2:Y:S01]  /*e77a0*/  LDL.LU R251, [R1+0x135c] ;  /* 0x00135c0001fb7983 */ /* 0x000ea20000300800 */
[----:B------:R-:W-:Y:S01]  /*e77b0*/  ISETP.LT.AND P5, PT, R13, R18, !P6 ;  /* 0x000000120d00720c */ /* 0x000fe200077a1270 */
[----:B------:R-:W-:-:S04]  /*e77c0*/  IMAD.WIDE R196, R0, 0x4, R8 ;  /* 0x0000000400c47825 */ /* 0x000fc800078e0208 */
[C---:B------:R-:W-:Y:S01]  /*e77d0*/  IMAD.WIDE R198, R10.reuse, 0x4, R2 ;  /* 0x000000040ac67825 */ /* 0x040fe200078e0202 */
[----:B------:R-:W-:Y:S01]  /*e77e0*/  ISETP.GE.AND P0, PT, R235, R19, PT ;  /* 0x00000013eb00720c */ /* 0x000fe20003f06270 */
[----:B------:R-:W2:Y:S04]  /*e77f0*/  LDL.LU R247, [R1+0x1b5c] ;  /* 0x001b5c0001f77983 */ /* 0x000ea80000300800 */
[----:B------:R-:W2:Y:S01]  /*e7800*/  LDL.LU R235, [R1+0x49f4] ;  /* 0x0049f40001eb7983 */ /* 0x000ea20000300800 */
[-C--:B------:R-:W-:Y:S02]  /*e7810*/  ISETP.LT.AND P2, PT, R17, R18.reuse, !P6 ;  /* 0x000000121100720c */ /* 0x080fe40007741270 */
[----:B------:R-:W-:Y:S01]  /*e7820*/  ISETP.LT.AND P6, PT, R15, R18, !P6 ;  /* 0x000000120f00720c */ /* 0x000fe200077c1270 */
[----:B------:R-:W1:Y:S01]  /*e7830*/  LDC R16, c[0x0][0x248] ;  /* 0x00009200ff107b82 */ /* 0x000e620000000800 */
[----:B------:R3:W-:Y:S04]  /*e7840*/  @P4 STG.E desc[UR60][R196.64], R246 ;  /* 0x000000f6c4004986 */ /* 0x0007e8000c10193c */
[----:B---3--:R3:W-:Y:S04]  /*e7850*/  @P3 STG.E desc[UR60][R198.64], R250 ;  /* 0x000000fac6003986 */ /* 0x0087e8000c10193c */
[----:B------:R-:W2:Y:S04]  /*e7860*/  LDL.LU R246, [R1+0x176c] ;  /* 0x00176c0001f67983 */ /* 0x000ea80000300800 */
[----:B---3--:R-:W3:Y:S01]  /*e7870*/  LDL.LU R250, [R1+0xf6c] ;  /* 0x000f6c0001fa7983 */ /* 0x008ee20000300800 */
[----:B------:R-:W-:-:S04]  /*e7880*/  IMAD.WIDE R196, R10, 0x4, R4 ;  /* 0x000000040ac47825 */ /* 0x000fc800078e0204 */
[----:B------:R-:W-:Y:S01]  /*e7890*/  IMAD.WIDE R198, R10, 0x4, R6 ;  /* 0x000000040ac67825 */ /* 0x000fe200078e0206 */
[----:B----4-:R4:W-:Y:S04]  /*e78a0*/  @P5 STG.E desc[UR60][R196.64], R249 ;  /* 0x000000f9c4005986 */ /* 0x0109e8000c10193c */
[----:B------:R-:W-:Y:S01]  /*e78b0*/  @P2 STG.E desc[UR60][R198.64], R244 ;  /* 0x000000f4c6002986 */ /* 0x000fe2000c10193c */
[----:B------:R-:W-:-:S03]  /*e78c0*/  ISETP.GE.AND P5, PT, R234, R19, PT ;  /* 0x00000013ea00720c */ /* 0x000fc60003fa6270 */
[----:B----4-:R-:W4:Y:S01]  /*e78d0*/  LDL.LU R249, [R1+0xb6c] ;  /* 0x000b6c0001f97983 */ /* 0x010f220000300800 */
[----:B------:R-:W-:-:S03]  /*e78e0*/  IMAD.WIDE R196, R10, 0x4, R8 ;  /* 0x000000040ac47825 */ /* 0x000fc600078e0208 */
[----:B------:R-:W4:Y:S04]  /*e78f0*/  LDL.LU R234, [R1+0x49e4] ;  /* 0x0049e40001ea7983 */ /* 0x000f280000300800 */
[----:B--2---:R2:W-:Y:S04]  /*e7900*/  @P6 STG.E desc[UR60][R196.64], R252 ;  /* 0x000000fcc4006986 */ /* 0x0045e8000c10193c */
[----:B--2---:R-:W2:Y:S01]  /*e7910*/  LDL.LU R252, [R1+0x36c] ;  /* 0x00036c0001fc7983 */ /* 0x004ea20000300800 */
[----:B------:R-:W-:Y:S01]  /*e7920*/  ISETP.GE.AND P1, PT, R236, R19, PT ;  /* 0x00000013ec00720c */ /* 0x000fe20003f26270 */
[----:B------:R-:W-:-:S02]  /*e7930*/  IMAD.IADD R0, R10, 0x1, R14 ;  /* 0x000000010a007824 */ /* 0x000fc400078e020e */
[----:B------:R-:W2:Y:S01]  /*e7940*/  LDL.LU R244, [R1+0x76c] ;  /* 0x00076c0001f47983 */ /* 0x000ea20000300800 */
[-C--:B------:R-:W-:Y:S02]  /*e7950*/  ISETP.LT.AND P4, PT, R11, R18.reuse, !P1 ;  /* 0x000000120b00720c */ /* 0x080fe40004f81270 */
[-C--:B------:R-:W-:Y:S01]  /*e7960*/  ISETP.LT.AND P3, PT, R13, R18.reuse, !P1 ;  /* 0x000000120d00720c */ /* 0x080fe20004f61270 */
[----:B------:R-:W-:Y:S01]  /*e7970*/  IMAD.WIDE R198, R0, 0x4, R2 ;  /* 0x0000000400c67825 */ /* 0x000fe200078e0202 */
[----:B------:R-:W-:-:S03]  /*e7980*/  ISETP.LT.AND P2, PT, R17, R18, !P1 ;  /* 0x000000121100720c */ /* 0x000fc60004f41270 */
[C---:B------:R-:W-:Y:S01]  /*e7990*/  IMAD.WIDE R232, R0.reuse, 0x4, R4 ;  /* 0x0000000400e87825 */ /* 0x040fe200078e0204 */
[----:B------:R-:W-:Y:S02]  /*e79a0*/  ISETP.LT.AND P1, PT, R15, R18, !P1 ;  /* 0x000000120f00720c */ /* 0x000fe40004f21270 */
[C---:B-1----:R-:W-:Y:S01]  /*e79b0*/  IADD3 R10, R0.reuse, R16, RZ ;  /* 0x00000010000a7210 */ /* 0x042fe20007ffe0ff */
[----:B------:R-:W-:Y:S01]  /*e79c0*/  IMAD.WIDE R196, R0, 0x4, R6 ;  /* 0x0000000400c47825 */ /* 0x000fe200078e0206 */
[-C--:B------:R-:W-:Y:S01]  /*e79d0*/  ISETP.LT.AND P6, PT, R13, R18.reuse, !P0 ;  /* 0x000000120d00720c */ /* 0x080fe200047c1270 */
[----:B------:R-:W1:Y:S08]  /*e79e0*/  LDC R14, c[0x0][0x248] ;  /* 0x00009200ff0e7b82 */ /* 0x000e700000000800 */
[----:B------:R-:W1:Y:S01]  /*e79f0*/  LDC R16, c[0x0][0x248] ;  /* 0x00009200ff107b82 */ /* 0x000e620000000800 */
[----:B------:R3:W-:Y:S01]  /*e7a00*/  @P4 STG.E desc[UR60][R198.64], R248 ;  /* 0x000000f8c6004986 */ /* 0x0007e2000c10193c */
[----:B------:R-:W-:-:S03]  /*e7a10*/  ISETP.LT.AND P4, PT, R11, R18, !P0 ;  /* 0x000000120b00720c */ /* 0x000fc60004781270 */
[----:B------:R3:W-:Y:S04]  /*e7a20*/  @P3 STG.E desc[UR60][R232.64], R251 ;  /* 0x000000fbe8003986 */ /* 0x0007e8000c10193c */
[----:B---3--:R-:W3:Y:S04]  /*e7a30*/  LDL.LU R248, [R1+0x1b60] ;  /* 0x001b600001f87983 */ /* 0x008ee80000300800 */
[----:B------:R-:W3:Y:S01]  /*e7a40*/  LDL.LU R251, [R1+0x1fa0] ;  /* 0x001fa00001fb7983 */ /* 0x000ee20000300800 */
[----:B------:R-:W-:-:S04]  /*e7a50*/  IMAD.WIDE R232, R0, 0x4, R8 ;  /* 0x0000000400e87825 */ /* 0x000fc800078e0208 */
[----:B------:R-:W-:Y:S01]  /*e7a60*/  IMAD.WIDE R198, R10, 0x4, R2 ;  /* 0x000000040ac67825 */ /* 0x000fe200078e0202 */
[----:B------:R1:W-:Y:S01]  /*e7a70*/  @P2 STG.E desc[UR60][R196.64], R247 ;  /* 0x000000f7c4002986 */ /* 0x0003e2000c10193c */
[----:B------:R-:W-:-:S03]  /*e7a80*/  ISETP.GE.AND P2, PT, R235, R19, PT ;  /* 0x00000013eb00720c */ /* 0x000fc60003f46270 */
[----:B------:R1:W-:Y:S01]  /*e7a90*/  @P1 STG.E desc[UR60][R232.64], R246 ;  /* 0x000000f6e8001986 */ /* 0x0003e2000c10193c */
[----:B------:R-:W-:-:S03]  /*e7aa0*/  ISETP.LT.AND P3, PT, R17, R18, !P0 ;  /* 0x000000121100720c */ /* 0x000fc60004761270 */
[----:B------:R1:W-:Y:S04]  /*e7ab0*/  @P4 STG.E desc[UR60][R198.64], R250 ;  /* 0x000000fac6004986 */ /* 0x0003e8000c10193c */
[----:B-1----:R-:W3:Y:S04]  /*e7ac0*/  LDL.LU R247, [R1+0x1360] ;  /* 0x0013600001f77983 */ /* 0x002ee80000300800 */
[----:B------:R-:W3:Y:S04]  /*e7ad0*/  LDL.LU R235, [R1+0x49f0] ;  /* 0x0049f00001eb7983 */ /* 0x000ee80000300800 */
[----:B------:R-:W3:Y:S01]  /*e7ae0*/  LDL.LU R246, [R1+0x1770] ;  /* 0x0017700001f67983 */ /* 0x000ee20000300800 */
[----:B------:R-:W-:-:S03]  /*e7af0*/  IMAD.WIDE R196, R10, 0x4, R4 ;  /* 0x000000040ac47825 */ /* 0x000fc600078e0204 */
[----:B------:R-:W3:Y:S04]  /*e7b00*/  LDL.LU R250, [R1+0xf70] ;  /* 0x000f700001fa7983 */ /* 0x000ee80000300800 */
[----:B----4-:R1:W-:Y:S04]  /*e7b10*/  @P6 STG.E desc[UR60][R196.64], R249 ;  /* 0x000000f9c4006986 */ /* 0x0103e8000c10193c */
[----:B-1----:R-:W4:Y:S01]  /*e7b20*/  LDL.LU R249, [R1+0xb70] ;  /* 0x000b700001f97983 */ /* 0x002f220000300800 */
[----:B------:R-:W-:-:S05]  /*e7b30*/  IMAD.WIDE R196, R10, 0x4, R6 ;  /* 0x000000040ac47825 */ /* 0x000fca00078e0206 */
        /* <DEDUP_REMOVED lines=9> */
[-C--:B------:R-:W-:Y:S01]  /*e7bd0*/  ISETP.LT.AND P3, PT, R17, R18.reuse, !P5 ;  /* 0x000000121100720c */ /* 0x080fe20006f61270 */
[----:B------:R-:W2:Y:S01]  /*e7be0*/  LDL.LU R234, [R1+0x49fc] ;  /* 0x0049fc0001ea7983 */ /* 0x000ea20000300800 */
[----:B------:R-:W-:Y:S01]  /*e7bf0*/  IMAD.WIDE R232, R0, 0x4, R4 ;  /* 0x0000000400e87825 */ /* 0x000fe200078e0204 */
[-C--:B------:R-:W-:Y:S01]  /*e7c00*/  ISETP.LT.AND P5, PT, R15, R18.reuse, !P5 ;  /* 0x000000120f00720c */ /* 0x080fe20006fa1270 */
[----:B------:R-:W1:Y:S01]  /*e7c10*/  LDC R14, c[0x0][0x248] ;  /* 0x00009200ff0e7b82 */ /* 0x000e620000000800 */
        /* <DEDUP_REMOVED lines=17> */
[----:B------:R1:W-:Y:S04]  /*e7d30*/  @P0 STG.E desc[UR60][R232.64], R250 ;  /* 0x000000fae8000986 */ /* 0x0003e8000c10193c */
[----:B-1----:R-:W3:Y:S04]  /*e7d40*/  LDL.LU R247, [R1+0x1364] ;  /* 0x0013640001f77983 */ /* 0x002ee80000300800 */
[----:B------:R-:W3:Y:S01]  /*e7d50*/  LDL.LU R235, [R1+0x4a00] ;  /* 0x004a000001eb7983 */ /* 0x000ee20000300800 */
[----:B------:R-:W-:-:S03]  /*e7d60*/  IMAD.WIDE R198, R10, 0x4, R4 ;  /* 0x000000040ac67825 */ /* 0x000fc600078e0204 */
[----:B------:R-:W3:Y:S04]  /*e7d70*/  LDL.LU R250, [R1+0x1774] ;  /* 0x0017740001fa7983 */ /* 0x000ee80000300800 */
[----:B------:R-:W3:Y:S01]  /*e7d80*/  LDL.LU R246, [R1+0xf74] ;  /* 0x000f740001f67983 */ /* 0x000ee20000300800 */
[----:B------:R-:W-:-:S03]  /*e7d90*/  IMAD.WIDE R196, R10, 0x4, R6 ;  /* 0x000000040ac47825 */ /* 0x000fc600078e0206 */
[----:B----4-:R1:W-:Y:S04]  /*e7da0*/  @P4 STG.E desc[UR60][R198.64], R249 ;  /* 0x000000f9c6004986 */ /* 0x0103e8000c10193c */
[----:B-1----:R-:W4:Y:S04]  /*e7db0*/  LDL.LU R249, [R1+0xb74] ;  /* 0x000b740001f97983 */ /* 0x002f280000300800 */
        /* <DEDUP_REMOVED lines=8> */
[----:B------:R-:W-:Y:S02]  /*e7e40*/  ISETP.GE.AND P4, PT, R234, R19, PT ;  /* 0x00000013ea00720c */ /* 0x000fe40003f86270 */
[-C--:B------:R-:W-:Y:S01]  /*e7e50*/  ISETP.LT.AND P6, PT, R17, R18.reuse, !P1 ;  /* 0x000000121100720c */ /* 0x080fe20004fc1270 */
[----:B------:R-:W-:Y:S01]  /*e7e60*/  IMAD.WIDE R232, R0, 0x4, R4 ;  /* 0x0000000400e87825 */ /* 0x000fe200078e0204 */
[----:B------:R-:W2:Y:S01]  /*e7e70*/  LDL.LU R234, [R1+0x49f8] ;  /* 0x0049f80001ea7983 */ /* 0x000ea20000300800 */
[-C--:B------:R-:W-:Y:S01]  /*e7e80*/  ISETP.LT.AND P1, PT, R15, R18.reuse, !P1 ;  /* 0x000000120f00720c */ /* 0x080fe20004f21270 */
[----:B------:R-:W1:Y:S02]  /*e7e90*/  LDC R14, c[0x0][0x248] ;  /* 0x00009200ff0e7b82 */ /* 0x000e640000000800 */
[----:B------:R-:W-:Y:S04]  /*e7ea0*/  @P2 STG.E desc[UR60][R196.64], R244 ;  /* 0x000000f4c4002986 */ /* 0x000fe8000c10193c */
[----:B---3--:R3:W-:Y:S04]  /*e7eb0*/  @P5 STG.E desc[UR60][R198.64], R248 ;  /* 0x000000f8c6005986 */ /* 0x0087e8000c10193c */
[----:B------:R3:W-:Y:S01]  /*e7ec0*/  @P0 STG.E desc[UR60][R232.64], R251 ;  /* 0x000000fbe8000986 */ /* 0x0007e2000c10193c */
[----:B------:R-:W-:-:S02]  /*e7ed0*/  ISETP.LT.AND P2, PT, R11, R18, !P3 ;  /* 0x000000120b00720c */ /* 0x000fc40005f41270 */
[----:B------:R-:W-:Y:S02]  /*e7ee0*/  ISETP.LT.AND P0, PT, R13, R18, !P3 ;  /* 0x000000120d00720c */ /* 0x000fe40005f01270 */
[C---:B------:R-:W-:Y:S01]  /*e7ef0*/  IADD3 R10, R0.reuse, R16, RZ ;  /* 0x00000010000a7210 */ /* 0x040fe20007ffe0ff */
[----:B---3--:R-:W3:Y:S04]  /*e7f00*/  LDL.LU R248, [R1+0x374] ;  /* 0x0003740001f87983 */ /* 0x008ee80000300800 */
[----:B------:R-:W3:Y:S04]  /*e7f10*/  LDL.LU R251, [R1+0x1b68] ;  /* 0x001b680001fb7983 */ /* 0x000ee80000300800 */
[----:B------:R-:W3:Y:S01]  /*e7f20*/  LDL.LU R244, [R1+0x1fa8] ;  /* 0x001fa80001f47983 */ /* 0x000ee20000300800 */
[----:B------:R-:W-:-:S04]  /*e7f30*/  IMAD.WIDE R196, R0, 0x4, R6 ;  /* 0x0000000400c47825 */ /* 0x000fc800078e0206 */
[----:B------:R-:W-:Y:S01]  /*e7f40*/  IMAD.WIDE R198, R0, 0x4, R8 ;  /* 0x0000000400c67825 */ /* 0x000fe200078e0208 */
[----:B------:R-:W-:-:S03]  /*e7f50*/  ISETP.LT.AND P5, PT, R17, R18, !P3 ;  /* 0x000000121100720c */ /* 0x000fc60005fa1270 */
[C---:B------:R-:W-:Y:S01]  /*e7f60*/  IMAD.WIDE R232, R10.reuse, 0x4, R6 ;  /* 0x000000040ae87825 */ /* 0x040fe200078e0206 */
[----:B------:R-:W3:Y:S01]  /*e7f70*/  LDC R0, c[0x0][0x248] ;  /* 0x00009200ff007b82 */ /* 0x000ee20000000800 */
[----:B------:R1:W-:Y:S04]  /*e7f80*/  @P6 STG.E desc[UR60][R196.64], R247 ;  /* 0x000000f7c4006986 */ /* 0x0003e8000c10193c */
[----:B------:R1:W-:Y:S03]  /*e7f90*/  @P1 STG.E desc[UR60][R198.64], R250 ;  /* 0x000000fac6001986 */ /* 0x0003e6000c10193c */
[----:B------:R-:W3:Y:S01]  /*e7fa0*/  LDC R16, c[0x0][0x248] ;  /* 0x00009200ff107b82 */ /* 0x000ee20000000800 */
[----:B-1----:R-:W3:Y:S01]  /*e7fb0*/  LDL.LU R247, [R1+0x1368] ;  /* 0x0013680001f77983 */ /* 0x002ee20000300800 */
[----:B------:R-:W-:-:S03]  /*e7fc0*/  IMAD.WIDE R196, R10, 0x4, R2 ;  /* 0x000000040ac47825 */ /* 0x000fc600078e0202 */
[----:B------:R-:W3:Y:S01]  /*e7fd0*/  LDL.LU R250, [R1+0x1778] ;  /* 0x0017780001fa7983 */ /* 0x000ee20000300800 */
[----:B------:R-:W-:-:S03]  /*e7fe0*/  IMAD.WIDE R198, R10, 0x4, R4 ;  /* 0x000000040ac67825 */ /* 0x000fc600078e0204 */
[----:B------:R-:W3:Y:S04]  /*e7ff0*/  LDL.LU R236, [R1+0x4a08] ;  /* 0x004a080001ec7983 */ /* 0x000ee80000300800 */
[----:B------:R1:W-:Y:S04]  /*e8000*/  @P2 STG.E desc[UR60][R196.64], R246 ;  /* 0x000000f6c4002986 */ /* 0x0003e8000c10193c */
[----:B-1----:R-:W3:Y:S04]  /*e8010*/  LDL.LU R246, [R1+0xf78] ;  /* 0x000f780001f67983 */ /* 0x002ee80000300800 */
[----:B----4-:R1:W-:Y:S04]  /*e8020*/  @P0 STG.E desc[UR60][R198.64], R249 ;  /* 0x000000f9c6000986 */ /* 0x0103e8000c10193c */
[----:B-1----:R-:W4:Y:S04]  /*e8030*/  LDL.LU R249, [R1+0xb78] ;  /* 0x000b780001f97983 */ /* 0x002f280000300800 */
[----:B--2---:R1:W-:Y:S04]  /*e8040*/  @P5 STG.E desc[UR60][R232.64], R252 ;  /* 0x000000fce8005986 */ /* 0x0043e8000c10193c */
[----:B-1----:R-:W2:Y:S01]  /*e8050*/  LDL.LU R252, [R1+0x778] ;  /* 0x0007780001fc7983 */ /* 0x002ea20000300800 */
[----:B------:R-:W-:-:S02]  /*e8060*/  ISETP.LT.AND P3, PT, R15, R18, !P3 ;  /* 0x000000120f00720c */ /* 0x000fc40005f61270 */
[-C--:B------:R-:W-:Y:S02]  /*e8070*/  ISETP.LT.AND P1, PT, R11, R18.reuse, !P4 ;  /* 0x000000120b00720c */ /* 0x080fe40006721270 */
[----:B------:R-:W-:Y:S01]  /*e8080*/  ISETP.LT.AND P5, PT, R13, R18, !P4 ;  /* 0x000000120d00720c */ /* 0x000fe200067a1270 */
[----:B------:R-:W-:-:S04]  /*e8090*/  IMAD.WIDE R196, R10, 0x4, R8 ;  /* 0x000000040ac47825 */ /* 0x000fc800078e0208 */
[----:B------:R-:W-:Y:S01]  /*e80a0*/  IMAD.IADD R14, R10, 0x1, R14 ;  /* 0x000000010a0e7824 */ /* 0x000fe200078e020e */
[-C--:B------:R-:W-:Y:S02]  /*e80b0*/  ISETP.LT.AND P2, PT, R17, R18.reuse, !P4 ;  /* 0x000000121100720c */ /* 0x080fe40006741270 */
[-C--:B------:R-:W-:Y:S01]  /*e80c0*/  ISETP.LT.AND P4, PT, R15, R18.reuse, !P4 ;  /* 0x000000120f00720c */ /* 0x080fe20006781270 */
[----:B------:R-:W-:Y:S01]  /*e80d0*/  IMAD.WIDE R198, R14, 0x4, R2 ;  /* 0x000000040ec67825 */ /* 0x000fe200078e0202 */
[----:B------:R-:W-:Y:S01]  /*e80e0*/  ISETP.GE.AND P6, PT, R235, R19, PT ;  /* 0x00000013eb00720c */ /* 0x000fe20003fc6270 */
[----:B---3--:R1:W-:Y:S04]  /*e80f0*/  @P3 STG.E desc[UR60][R196.64], R248 ;  /* 0x000000f8c4003986 */ /* 0x0083e8000c10193c */
[----:B------:R3:W-:Y:S01]  /*e8100*/  @P1 STG.E desc[UR60][R198.64], R251 ;  /* 0x000000fbc6001986 */ /* 0x0007e2000c10193c */
[----:B------:R-:W-:-:S03]  /*e8110*/  ISETP.LT.AND P1, PT, R11, R18, !P6 ;  /* 0x000000120b00720c */ /* 0x000fc60007721270 */
[----:B------:R-:W2:Y:S01]  /*e8120*/  LDL.LU R235, [R1+0x4a14] ;  /* 0x004a140001eb7983 */ /* 0x000ea20000300800 */
[C---:B------:R-:W-:Y:S01]  /*e8130*/  IADD3 R0, R14.reuse, R0, RZ ;  /* 0x000000000e007210 */ /* 0x040fe20007ffe0ff */
[----:B-1----:R-:W-:-:S04]  /*e8140*/  IMAD.WIDE R196, R14, 0x4, R4 ;  /* 0x000000040ec47825 */ /* 0x002fc800078e0204 */
[C---:B---3--:R-:W-:Y:S01]  /*e8150*/  IMAD.WIDE R198, R14.reuse, 0x4, R6 ;  /* 0x000000040ec67825 */ /* 0x048fe200078e0206 */
[----:B------:R-:W3:Y:S04]  /*e8160*/  LDL.LU R248, [R1+0x378] ;  /* 0x0003780001f87983 */ /* 0x000ee80000300800 */
[----:B------:R1:W-:Y:S01]  /*e8170*/  @P5 STG.E desc[UR60][R196.64], R244 ;  /* 0x000000f4c4005986 */ /* 0x0003e2000c10193c */
[-C--:B------:R-:W-:Y:S01]  /*e8180*/  ISETP.LT.AND P5, PT, R13, R18.reuse, !P6 ;  /* 0x000000120d00720c */ /* 0x080fe200077a1270 */
[----:B------:R-:W-:Y:S02]  /*e8190*/  IMAD.WIDE R232, R14, 0x4, R8 ;  /* 0x000000040ee87825 */ /* 0x000fe400078e0208 */
[----:B------:R-:W3:Y:S01]  /*e81a0*/  LDL.LU R251, [R1+0x1b6c] ;  /* 0x001b6c0001fb7983 */ /* 0x000ee20000300800 */
[----:B------:R-:W-:-:S03]  /*e81b0*/  ISETP.LT.AND P3, PT, R17, R18, !P6 ;  /* 0x000000121100720c */ /* 0x000fc60007761270 */
[----:B------:R1:W-:Y:S04]  /*e81c0*/  @P2 STG.E desc[UR60][R198.64], R247 ;  /* 0x000000f7c6002986 */ /* 0x0003e8000c10193c */
[----:B------:R1:W-:Y:S01]  /*e81d0*/  @P4 STG.E desc[UR60][R232.64], R250 ;  /* 0x000000fae8004986 */ /* 0x0003e2000c10193c */
[----:B------:R-:W-:Y:S01]  /*e81e0*/  ISETP.GE.AND P0, PT, R234, R19, PT ;  /* 0x00000013ea00720c */ /* 0x000fe20003f06270 */
[----:B------:R-:W3:Y:S01]  /*e81f0*/  LDC R14, c[0x0][0x248] ;  /* 0x00009200ff0e7b82 */ /* 0x000ee20000000800 */
[----:B-1----:R-:W-:-:S04]  /*e8200*/  IMAD.WIDE R196, R0, 0x4, R2 ;  /* 0x0000000400c47825 */ /* 0x002fc800078e0202 */
[C---:B------:R-:W-:Y:S01]  /*e8210*/  IMAD.WIDE R198, R0.reuse, 0x4, R4 ;  /* 0x0000000400c67825 */ /* 0x040fe200078e0204 */
[----:B------:R-:W3:Y:S04]  /*e8220*/  LDL.LU R250, [R1+0x1fac] ;  /* 0x001fac0001fa7983 */ /* 0x000ee80000300800 */
[----:B------:R-:W3:Y:S04]  /*e8230*/  LDL.LU R234, [R1+0x4a1c] ;  /* 0x004a1c0001ea7983 */ /* 0x000ee80000300800 */
[----:B------:R-:W3:Y:S04]  /*e8240*/  LDL.LU R247, [R1+0x136c] ;  /* 0x00136c0001f77983 */ /* 0x000ee80000300800 */
[----:B------:R-:W-:Y:S01]  /*e8250*/  @P1 STG.E desc[UR60][R196.64], R246 ;  /* 0x000000f6c4001986 */ /* 0x000fe2000c10193c */
[----:B------:R-:W-:-:S03]  /*e8260*/  IMAD.WIDE R232, R0, 0x4, R6 ;  /* 0x0000000400e87825 */ /* 0x000fc600078e0206 */
[----:B----4-:R1:W-:Y:S04]  /*e8270*/  @P5 STG.E desc[UR60][R198.64], R249 ;  /* 0x000000f9c6005986 */ /* 0x0103e8000c10193c */
[----:B-1----:R-:W4:Y:S04]  /*e8280*/  LDL.LU R249, [R1+0x177c] ;  /* 0x00177c0001f97983 */ /* 0x002f280000300800 */
[----:B------:R-:W4:Y:S04]  /*e8290*/  LDL.LU R246, [R1+0xf7c] ;  /* 0x000f7c0001f67983 */ /* 0x000f280000300800 */
        /* <DEDUP_REMOVED lines=9> */
[----:B------:R-:W2:Y:S01]  /*e8330*/  LDL.LU R244, [R1+0x77c] ;  /* 0x00077c0001f47983 */ /* 0x000ea20000300800 */
[----:B------:R-:W-:Y:S01]  /*e8340*/  IMAD.WIDE R198, R10, 0x4, R2 ;  /* 0x000000040ac67825 */ /* 0x000fe200078e0202 */
[-C--:B------:R-:W-:Y:S02]  /*e8350*/  ISETP.GE.AND P2, PT, R236, R19.reuse, PT ;  /* 0x00000013ec00720c */ /* 0x080fe40003f46270 */
[----:B------:R-:W-:Y:S01]  /*e8360*/  ISETP.GE.AND P1, PT, R235, R19, PT ;  /* 0x00000013eb00720c */ /* 0x000fe20003f26270 */
[----:B------:R-:W1:Y:S01]  /*e8370*/  LDC R16, c[0x0][0x248] ;  /* 0x00009200ff107b82 */ /* 0x000e620000000800 */
[----:B------:R-:W2:Y:S04]  /*e8380*/  LDL.LU R235, [R1+0x4a18] ;  /* 0x004a180001eb7983 */ /* 0x000ea80000300800 */
[----:B---3--:R3:W-:Y:S01]  /*e8390*/  @P6 STG.E desc[UR60][R196.64], R248 ;  /* 0x000000f8c4006986 */ /* 0x0087e2000c10193c */
[----:B------:R-:W-:-:S03]  /*e83a0*/  ISETP.LT.AND P6, PT, R11, R18, !P2 ;  /* 0x000000120b00720c */ /* 0x000fc600057c1270 */
[----:B------:R3:W-:Y:S01]  /*e83b0*/  @P4 STG.E desc[UR60][R198.64], R251 ;  /* 0x000000fbc6004986 */ /* 0x0007e2000c10193c */
[----:B------:R-:W-:Y:S01]  /*e83c0*/  ISETP.LT.AND P4, PT, R13, R18, !P2 ;  /* 0x000000120d00720c */ /* 0x000fe20005781270 */
[C---:B---3--:R-:W-:Y:S02]  /*e83d0*/  IMAD.WIDE R196, R10.reuse, 0x4, R4 ;  /* 0x000000040ac47825 */ /* 0x048fe400078e0204 */
[----:B------:R-:W3:Y:S04]  /*e83e0*/  LDL.LU R248, [R1+0x37c] ;  /* 0x00037c0001f87983 */ /* 0x000ee80000300800 */
[----:B------:R-:W3:Y:S01]  /*e83f0*/  LDL.LU R251, [R1+0x1fb0] ;  /* 0x001fb00001fb7983 */ /* 0x000ee20000300800 */
[C---:B------:R-:W-:Y:S01]  /*e8400*/  IMAD.WIDE R198, R10.reuse, 0x4, R6 ;  /* 0x000000040ac67825 */ /* 0x040fe200078e0206 */
[----:B------:R-:W-:-:S02]  /*e8410*/  IADD3 R0, R10, R14, RZ ;  /* 0x0000000e0a007210 */ /* 0x000fc40007ffe0ff */
[----:B------:R-:W3:Y:S01]  /*e8420*/  LDC R14, c[0x0][0x248] ;  /* 0x00009200ff0e7b82 */ /* 0x000ee20000000800 */
[----:B------:R1:W-:Y:S01]  /*e8430*/  @P3 STG.E desc[UR60][R196.64], R250 ;  /* 0x000000fac4003986 */ /* 0x0003e2000c10193c */
[----:B------:R-:W-:-:S03]  /*e8440*/  ISETP.GE.AND P3, PT, R234, R19, PT ;  /* 0x00000013ea00720c */ /* 0x000fc60003f66270 */
[----:B------:R1:W-:Y:S01]  /*e8450*/  @P5 STG.E desc[UR60][R198.64], R247 ;  /* 0x000000f7c6005986 */ /* 0x0003e2000c10193c */
[----:B------:R-:W-:-:S03]  /*e8460*/  IMAD.WIDE R232, R0, 0x4, R4 ;  /* 0x0000000400e87825 */ /* 0x000fc600078e0204 */
[----:B-1----:R-:W3:Y:S01]  /*e8470*/  LDL.LU R250, [R1+0x1b70] ;  /* 0x001b700001fa7983 */ /* 0x002ee20000300800 */
[----:B------:R-:W-:-:S03]  /*e8480*/  IMAD.WIDE R196, R10, 0x4, R8 ;  /* 0x000000040ac47825 */ /* 0x000fc600078e0208 */
[----:B------:R-:W3:Y:S01]  /*e8490*/  LDL.LU R234, [R1+0x4a24] ;  /* 0x004a240001ea7983 */ /* 0x000ee20000300800 */
[----:B------:R-:W-:-:S03]  /*e84a0*/  IMAD.WIDE R198, R0, 0x4, R2 ;  /* 0x0000000400c67825 */ /* 0x000fc600078e0202 */
        /* <DEDUP_REMOVED lines=8> */
[-C--:B------:R-:W-:Y:S02]  /*e8530*/  ISETP.LT.AND P2, PT, R15, R18.reuse, !P2 ;  /* 0x000000120f00720c */ /* 0x080fe40005741270 */
[-C--:B------:R-:W-:Y:S02]  /*e8540*/  ISETP.LT.AND P0, PT, R11, R18.reuse, !P1 ;  /* 0x000000120b00720c */ /* 0x080fe40004f01270 */
[----:B------:R-:W-:Y:S01]  /*e8550*/  ISETP.LT.AND P4, PT, R13, R18, !P1 ;  /* 0x000000120d00720c */ /* 0x000fe20004f81270 */
[----:B------:R-:W-:-:S04]  /*e8560*/  IMAD.WIDE R196, R0, 0x4, R6 ;  /* 0x0000000400c47825 */ /* 0x000fc800078e0206 */
[C---:B------:R-:W-:Y:S02]  /*e8570*/  IMAD.IADD R10, R0.reuse, 0x1, R16 ;  /* 0x00000001000a7824 */ /* 0x040fe400078e0210 */
[----:B------:R-:W-:Y:S01]  /*e8580*/  IMAD.WIDE R232, R0, 0x4, R8 ;  /* 0x0000000400e87825 */ /* 0x000fe200078e0208 */
[----:B------:R-:W-:-:S03]  /*e8590*/  ISETP.LT.AND P6, PT, R17, R18, !P1 ;  /* 0x000000121100720c */ /* 0x000fc60004fc1270 */
[C---:B------:R-:W-:Y:S01]  /*e85a0*/  IMAD.WIDE R198, R10.reuse, 0x4, R2 ;  /* 0x000000040ac67825 */ /* 0x040fe200078e0202 */
[----:B------:R1:W-:Y:S01]  /*e85b0*/  @P5 STG.E desc[UR60][R196.64], R244 ;  /* 0x000000f4c4005986 */ /* 0x0003e2000c10193c */
[----:B------:R-:W-:Y:S02]  /*e85c0*/  ISETP.GE.AND P5, PT, R235, R19, PT ;  /* 0x00000013eb00720c */ /* 0x000fe40003fa6270 */
[----:B------:R-:W-:Y:S01]  /*e85d0*/  ISETP.LT.AND P1, PT, R15, R18, !P1 ;  /* 0x000000120f00720c */ /* 0x000fe20004f21270 */
[----:B------:R-:W2:Y:S01]  /*e85e0*/  LDC R16, c[0x0][0x248] ;  /* 0x00009200ff107b82 */ /* 0x000ea20000000800 */
[----:B---3--:R3:W-:Y:S04]  /*e85f0*/  @P2 STG.E desc[UR60][R232.64], R248 ;  /* 0x000000f8e8002986 */ /* 0x0087e8000c10193c */
[----:B------:R3:W-:Y:S01]  /*e8600*/  @P0 STG.E desc[UR60][R198.64], R251 ;  /* 0x000000fbc6000986 */ /* 0x0007e2000c10193c */
[----:B-1----:R-:W-:-:S03]  /*e8610*/  IMAD.WIDE R196, R10, 0x4, R4 ;  /* 0x000000040ac47825 */ /* 0x002fc600078e0204 */
[----:B------:R-:W2:Y:S04]  /*e8620*/  LDL.LU R244, [R1+0x380] ;  /* 0x0003800001f47983 */ /* 0x000ea80000300800 */
[----:B------:R-:W2:Y:S01]  /*e8630*/  LDL.LU R235, [R1+0x4a2c] ;  /* 0x004a2c0001eb7983 */ /* 0x000ea20000300800 */
[----:B------:R-:W-:-:S03]  /*e8640*/  ISETP.LT.AND P2, PT, R11, R18, !P3 ;  /* 0x000000120b00720c */ /* 0x000fc60005f41270 */
[----:B---3--:R-:W3:Y:S04]  /*e8650*/  LDL.LU R248, [R1+0x2d0] ;  /* 0x0002d00001f87983 */ /* 0x008ee80000300800 */
[----:B------:R-:W3:Y:S01]  /*e8660*/  LDL.LU R251, [R1+0x1fb4] ;  /* 0x001fb40001fb7983 */ /* 0x000ee20000300800 */
[----:B------:R-:W-:Y:S02]  /*e8670*/  IADD3 R0, R10, R14, RZ ;  /* 0x0000000e0a007210 */ /* 0x000fe40007ffe0ff */
[----:B------:R-:W1:Y:S01]  /*e8680*/  LDC R14, c[0x0][0x248] ;  /* 0x00009200ff0e7b82 */ /* 0x000e620000000800 */
[----:B------:R1:W-:Y:S01]  /*e8690*/  @P4 STG.E desc[UR60][R196.64], R250 ;  /* 0x000000fac4004986 */ /* 0x0003e2000c10193c */
[----:B------:R-:W-:Y:S01]  /*e86a0*/  ISETP.LT.AND P4, PT, R13, R18, !P3 ;  /* 0x000000120d00720c */ /* 0x000fe20005f81270 */
[----:B------:R-:W-:-:S04]  /*e86b0*/  IMAD.WIDE R198, R0, 0x4, R2 ;  /* 0x0000000400c67825 */ /* 0x000fc800078e0202 */
[----:B------:R-:W-:-:S04]  /*e86c0*/  IMAD.WIDE R232, R0, 0x4, R4 ;  /* 0x0000000400e87825 */ /* 0x000fc800078e0204 */
[----:B-1----:R-:W-:Y:S01]  /*e86d0*/  IMAD.WIDE R196, R10, 0x4, R6 ;  /* 0x000000040ac47825 */ /* 0x002fe200078e0206 */
[----:B------:R-:W3:Y:S01]  /*e86e0*/  LDL.LU R250, [R1+0x1b74] ;  /* 0x001b740001fa7983 */ /* 0x000ee20000300800 */
[----:B------:R-:W-:-:S03]  /*e86f0*/  ISETP.GE.AND P0, PT, R234, R19, PT ;  /* 0x00000013ea00720c */ /* 0x000fc60003f06270 */
[----:B------:R1:W-:Y:S04]  /*e8700*/  @P6 STG.E desc[UR60][R196.64], R249 ;  /* 0x000000f9c4006986 */ /* 0x0003e8000c10193c */
[----:B-1----:R-:W3:Y:S01]  /*e8710*/  LDL.LU R249, [R1+0x1374] ;  /* 0x0013740001f97983 */ /* 0x002ee20000300800 */
[----:B------:R-:W-:-:S03]  /*e8720*/  IMAD.WIDE R196, R10, 0x4, R8 ;  /* 0x000000040ac47825 */ /* 0x000fc600078e0208 */
[----:B------:R-:W3:Y:S04]  /*e8730*/  LDL.LU R234, [R1+0x4a40] ;  /* 0x004a400001ea7983 */ /* 0x000ee80000300800 */
[----:B------:R1:W-:Y:S04]  /*e8740*/  @P1 STG.E desc[UR60][R196.64], R247 ;  /* 0x000000f7c4001986 */ /* 0x0003e8000c10193c */
[----:B----4-:R4:W-:Y:S04]  /*e8750*/  @P2 STG.E desc[UR60][R198.64], R246 ;  /* 0x000000f6c6002986 */ /* 0x0109e8000c10193c */
[----:B--2---:R2:W-:Y:S04]  /*e8760*/  @P4 STG.E desc[UR60][R232.64], R252 ;  /* 0x000000fce8004986 */ /* 0x0045e8000c10193c */
[----:B-1----:R-:W3:Y:S04]  /*e8770*/  LDL.LU R247, [R1+0x1784] ;  /* 0x0017840001f77983 */ /* 0x002ee80000300800 */
[----:B----4-:R-:W4:Y:S04]  /*e8780*/  LDL.LU R246, [R1+0x784] ;  /* 0x0007840001f67983 */ /* 0x010f280000300800 */
[----:B--2---:R-:W2:Y:S01]  /*e8790*/  LDL.LU R252, [R1+0xb84] ;  /* 0x000b840001fc7983 */ /* 0x004ea20000300800 */
[----:B------:R-:W-:-:S02]  /*e87a0*/  ISETP.LT.AND P6, PT, R17, R18, !P3 ;  /* 0x000000121100720c */ /* 0x000fc40005fc1270 */
[-C--:B------:R-:W-:Y:S02]  /*e87b0*/  ISETP.LT.AND P3, PT, R15, R18.reuse, !P3 ;  /* 0x000000120f00720c */ /* 0x080fe40005f61270 */
[-C--:B------:R-:W-:Y:S01]  /*e87c0*/  ISETP.LT.AND P1, PT, R11, R18.reuse, !P5 ;  /* 0x000000120b00720c */ /* 0x080fe20006f21270 */
[C---:B------:R-:W-:Y:S02]  /*e87d0*/  IMAD.IADD R10, R0.reuse, 0x1, R16 ;  /* 0x00000001000a7824 */ /* 0x040fe400078e0210 */
[----:B------:R-:W-:Y:S01]  /*e87e0*/  IMAD.WIDE R196, R0, 0x4, R6 ;  /* 0x0000000400c47825 */ /* 0x000fe200078e0206 */
[----:B------:R-:W-:-:S03]  /*e87f0*/  ISETP.LT.AND P2, PT, R13, R18, !P5 ;  /* 0x000000120d00720c */ /* 0x000fc60006f41270 */
[----:B------:R-:W-:Y:S01]  /*e8800*/  IMAD.WIDE R198, R0, 0x4, R8 ;  /* 0x0000000400c67825 */ /* 0x000fe200078e0208 */
[----:B------:R-:W-:-:S03]  /*e8810*/  ISETP.LT.AND P4, PT, R17, R18, !P5 ;  /* 0x000000121100720c */ /* 0x000fc60006f81270 */
[----:B------:R-:W-:Y:S01]  /*e8820*/  IMAD.WIDE R232, R10, 0x4, R2 ;  /* 0x000000040ae87825 */ /* 0x000fe200078e0202 */
[----:B------:R-:W-:Y:S01]  /*e8830*/  ISETP.LT.AND P5, PT, R15, R18, !P5 ;  /* 0x000000120f00720c */ /* 0x000fe20006fa1270 */
[----:B------:R-:W1:Y:S01]  /*e8840*/  LDC R16, c[0x0][0x248] ;  /* 0x00009200ff107b82 */ /* 0x000e620000000800 */
[----:B------:R3:W-:Y:S01]  /*e8850*/  @P6 STG.E desc[UR60][R196.64], R244 ;  /* 0x000000f4c4006986 */ /* 0x0007e2000c10193c */
[----:B------:R-:W-:-:S03]  /*e8860*/  ISETP.GE.AND P6, PT, R235, R19, PT ;  /* 0x00000013eb00720c */ /* 0x000fc60003fc6270 */
[----:B---3--:R3:W-:Y:S04]  /*e8870*/  @P3 STG.E desc[UR60][R198.64], R248 ;  /* 0x000000f8c6003986 */ /* 0x0087e8000c10193c */
[----:B------:R1:W-:Y:S01]  /*e8880*/  @P1 STG.E desc[UR60][R232.64], R251 ;  /* 0x000000fbe8001986 */ /* 0x0003e2000c10193c */
[-C--:B------:R-:W-:Y:S02]  /*e8890*/  ISETP.LT.AND P3, PT, R11, R18.reuse, !P0 ;  /* 0x000000120b00720c */ /* 0x080fe40004761270 */
[----:B------:R-:W-:Y:S02]  /*e88a0*/  ISETP.LT.AND P1, PT, R13, R18, !P0 ;  /* 0x000000120d00720c */ /* 0x000fe40004721270 */
[C---:B------:R-:W-:Y:S01]  /*e88b0*/  IADD3 R0, R10.reuse, R14, RZ ;  /* 0x0000000e0a007210 */ /* 0x040fe20007ffe0ff */
[C---:B------:R-:W-:Y:S01]  /*e88c0*/  IMAD.WIDE R196, R10.reuse, 0x4, R6 ;  /* 0x000000040ac47825 */ /* 0x040fe200078e0206 */
[----:B------:R-:W2:Y:S01]  /*e88d0*/  LDC R14, c[0x0][0x248] ;  /* 0x00009200ff0e7b82 */ /* 0x000ea20000000800 */
[----:B---3--:R-:W3:Y:S04]  /*e88e0*/  LDL.LU R248, [R1+0x384] ;  /* 0x0003840001f87983 */ /* 0x008ee80000300800 */
[----:B------:R-:W3:Y:S04]  /*e88f0*/  LDL.LU R235, [R1+0x4a28] ;  /* 0x004a280001eb7983 */ /* 0x000ee80000300800 */
[----:B-1----:R-:W3:Y:S01]  /*e8900*/  LDL.LU R251, [R1+0x2d4] ;  /* 0x0002d40001fb7983 */ /* 0x002ee20000300800 */
[----:B------:R-:W-:-:S03]  /*e8910*/  IMAD.WIDE R198, R10, 0x4, R4 ;  /* 0x000000040ac67825 */ /* 0x000fc600078e0204 */
[----:B------:R-:W3:Y:S04]  /*e8920*/  LDL.LU R244, [R1+0x1fb8] ;  /* 0x001fb80001f47983 */ /* 0x000ee80000300800 */
[----:B------:R1:W-:Y:S01]  /*e8930*/  @P2 STG.E desc[UR60][R198.64], R250 ;  /* 0x000000fac6002986 */ /* 0x0003e2000c10193c */
[----:B------:R-:W-:-:S03]  /*e8940*/  IMAD.WIDE R232, R0, 0x4, R4 ;  /* 0x0000000400e87825 */ /* 0x000fc600078e0204 */
[----:B-1----:R-:W3:Y:S01]  /*e8950*/  LDL.LU R250, [R1+0x1b78] ;  /* 0x001b780001fa7983 */ /* 0x002ee20000300800 */
[----:B------:R-:W-:-:S03]  /*e8960*/  IMAD.WIDE R198, R0, 0x4, R2 ;  /* 0x0000000400c67825 */ /* 0x000fc600078e0202 */
[----:B------:R1:W-:Y:S01]  /*e8970*/  @P4 STG.E desc[UR60][R196.64], R249 ;  /* 0x000000f9c4004986 */ /* 0x0003e2000c10193c */
[----:B------:R-:W-:-:S03]  /*e8980*/  ISETP.GE.AND P2, PT, R234, R19, PT ;  /* 0x00000013ea00720c */ /* 0x000fc60003f46270 */
[----:B-1----:R-:W3:Y:S01]  /*e8990*/  LDL.LU R249, [R1+0x1378] ;  /* 0x0013780001f97983 */ /* 0x002ee20000300800 */
[----:B------:R-:W-:-:S03]  /*e89a0*/  IMAD.WIDE R196, R10, 0x4, R8 ;  /* 0x000000040ac47825 */ /* 0x000fc600078e0208 */
[----:B------:R-:W3:Y:S04]  /*e89b0*/  LDL.LU R234, [R1+0x4a3c] ;  /* 0x004a3c0001ea7983 */ /* 0x000ee80000300800 */
[----:B------:R1:W-:Y:S04]  /*e89c0*/  @P5 STG.E desc[UR60][R196.64], R247 ;  /* 0x000000f7c4005986 */ /* 0x0003e8000c10193c */
[----:B----4-:R-:W-:Y:S04]  /*e89d0*/  @P3 STG.E desc[UR60][R198.64], R246 ;  /* 0x000000f6c6003986 */ /* 0x010fe8000c10193c */
[----:B--2---:R2:W-:Y:S04]  /*e89e0*/  @P1 STG.E desc[UR60][R232.64], R252 ;  /* 0x000000fce8001986 */ /* 0x0045e8000c10193c */
[----:B-1----:R-:W4:Y:S04]  /*e89f0*/  LDL.LU R247, [R1+0x1788] ;  /* 0x0017880001f77983 */ /* 0x002f280000300800 */
[----:B--2---:R-:W2:Y:S01]  /*e8a00*/  LDL.LU R252, [R1+0x788] ;  /* 0x0007880001fc7983 */ /* 0x004ea20000300800 */
[----:B------:R-:W-:-:S02]  /*e8a10*/  ISETP.LT.AND P4, PT, R17, R18, !P0 ;  /* 0x000000121100720c */ /* 0x000fc40004781270 */
[-C--:B------:R-:W-:Y:S02]  /*e8a20*/  ISETP.LT.AND P0, PT, R15, R18.reuse, !P0 ;  /* 0x000000120f00720c */ /* 0x080fe40004701270 */
[-C--:B------:R-:W-:Y:S02]  /*e8a30*/  ISETP.LT.AND P1, PT, R11, R18.reuse, !P6 ;  /* 0x000000120b00720c */ /* 0x080fe40007721270 */
[-C--:B------:R-:W-:Y:S01]  /*e8a40*/  ISETP.LT.AND P3, PT, R13, R18.reuse, !P6 ;  /* 0x000000120d00720c */ /* 0x080fe20007761270 */
[----:B------:R-:W-:Y:S01]  /*e8a50*/  IMAD.WIDE R196, R0, 0x4, R6 ;  /* 0x0000000400c47825 */ /* 0x000fe200078e0206 */
[----:B------:R-:W-:-:S03]  /*e8a60*/  ISETP.LT.AND P5, PT, R17, R18, !P6 ;  /* 0x000000121100720c */ /* 0x000fc600077a1270 */
[----:B------:R-:W-:-:S04]  /*e8a70*/  IMAD.WIDE R198, R0, 0x4, R8 ;  /* 0x0000000400c67825 */ /* 0x000fc800078e0208 */
[----:B------:R-:W-:Y:S01]  /*e8a80*/  IMAD.IADD R10, R0, 0x1, R16 ;  /* 0x00000001000a7824 */ /* 0x000fe200078e0210 */
[----:B------:R-:W2:Y:S01]  /*e8a90*/  LDL.LU R246, [R1+0xb88] ;  /* 0x000b880001f67983 */ /* 0x000ea20000300800 */
[----:B------:R-:W-:Y:S01]  /*e8aa0*/  ISETP.LT.AND P6, PT, R15, R18, !P6 ;  /* 0x000000120f00720c */ /* 0x000fe200077c1270 */
[----:B------:R-:W1:Y:S01]  /*e8ab0*/  LDC R0, c[0x0][0x248] ;  /* 0x00009200ff007b82 */ /* 0x000e620000000800 */
[C---:B------:R-:W-:Y:S01]  /*e8ac0*/  IMAD.WIDE R232, R10.reuse, 0x4, R6 ;  /* 0x000000040ae87825 */ /* 0x040fe200078e0206 */
[----:B------:R-:W-:-:S06]  /*e8ad0*/  IADD3 R14, R10, R14, RZ ;  /* 0x0000000e0a0e7210 */ /* 0x000fcc0007ffe0ff */
[----:B------:R-:W1:Y:S01]  /*e8ae0*/  LDC R16, c[0x0][0x248] ;  /* 0x00009200ff107b82 */ /* 0x000e620000000800 */
[----:B---3--:R3:W-:Y:S04]  /*e8af0*/  @P4 STG.E desc[UR60][R196.64], R248 ;  /* 0x000000f8c4004986 */ /* 0x0087e8000c10193c */
[----:B------:R3:W-:Y:S01]  /*e8b00*/  @P0 STG.E desc[UR60][R198.64], R251 ;  /* 0x000000fbc6000986 */ /* 0x0007e2000c10193c */
[----:B------:R-:W-:Y:S01]  /*e8b10*/  ISETP.LT.AND P0, PT, R11, R18, !P2 ;  /* 0x000000120b00720c */ /* 0x000fe20005701270 */
[C---:B---3--:R-:W-:Y:S02]  /*e8b20*/  IMAD.WIDE R196, R10.reuse, 0x4, R2 ;  /* 0x000000040ac47825 */ /* 0x048fe400078e0202 */
[----:B------:R-:W3:Y:S02]  /*e8b30*/  LDL.LU R248, [R1+0x388] ;  /* 0x0003880001f87983 */ /* 0x000ee40000300800 */
[----:B------:R-:W-:-:S02]  /*e8b40*/  IMAD.WIDE R198, R10, 0x4, R4 ;  /* 0x000000040ac67825 */ /* 0x000fc400078e0204 */
[----:B------:R-:W3:Y:S04]  /*e8b50*/  LDL.LU R251, [R1+0x2d8] ;  /* 0x0002d80001fb7983 */ /* 0x000ee80000300800 */
[----:B------:R-:W3:Y:S04]  /*e8b60*/  LDL.LU R236, [R1+0x4a4c] ;  /* 0x004a4c0001ec7983 */ /* 0x000ee80000300800 */
[----:B------:R-:W-:Y:S04]  /*e8b70*/  @P1 STG.E desc[UR60][R196.64], R244 ;  /* 0x000000f4c4001986 */ /* 0x000fe8000c10193c */
[----:B------:R1:W-:Y:S04]  /*e8b80*/  @P3 STG.E desc[UR60][R198.64], R250 ;  /* 0x000000fac6003986 */ /* 0x0003e8000c10193c */
[----:B-1----:R-:W3:Y:S01]  /*e8b90*/  LDL.LU R250, [R1+0x1fbc] ;  /* 0x001fbc0001fa7983 */ /* 0x002ee20000300800 */
[----:B------:R-:W-:-:S04]  /*e8ba0*/  IMAD.WIDE R196, R10, 0x4, R8 ;  /* 0x000000040ac47825 */ /* 0x000fc800078e0208 */
[----:B------:R-:W-:Y:S01]  /*e8bb0*/  IMAD.WIDE R198, R14, 0x4, R2 ;  /* 0x000000040ec67825 */ /* 0x000fe200078e0202 */
[----:B------:R1:W-:Y:S01]  /*e8bc0*/  @P5 STG.E desc[UR60][R232.64], R249 ;  /* 0x000000f9e8005986 */ /* 0x0003e2000c10193c */
[----:B------:R-:W-:-:S03]  /*e8bd0*/  ISETP.GE.AND P5, PT, R234, R19, PT ;  /* 0x00000013ea00720c */ /* 0x000fc60003fa6270 */
[----:B-1----:R-:W3:Y:S04]  /*e8be0*/  LDL.LU R249, [R1+0x1b7c] ;  /* 0x001b7c0001f97983 */ /* 0x002ee80000300800 */
[----:B------:R-:W3:Y:S04]  /*e8bf0*/  LDL.LU R244, [R1+0x137c] ;  /* 0x00137c0001f47983 */ /* 0x000ee80000300800 */
[----:B------:R-:W3:Y:S04]  /*e8c00*/  LDL.LU R234, [R1+0x4a50] ;  /* 0x004a500001ea7983 */ /* 0x000ee80000300800 */
[----:B----4-:R1:W-:Y:S04]  /*e8c10*/  @P6 STG.E desc[UR60][R196.64], R247 ;  /* 0x000000f7c4006986 */ /* 0x0103e8000c10193c */
[----:B--2---:R2:W-:Y:S04]  /*e8c20*/  @P0 STG.E desc[UR60][R198.64], R252 ;  /* 0x000000fcc6000986 */ /* 0x0045e8000c10193c */
[----:B-1----:R-:W4:Y:S04]  /*e8c30*/  LDL.LU R247, [R1+0x178c] ;  /* 0x00178c0001f77983 */ /* 0x002f280000300800 */
[----:B--2---:R-:W2:Y:S01]  /*e8c40*/  LDL.LU R252, [R1+0x78c] ;  /* 0x00078c0001fc7983 */ /* 0x004ea20000300800 */
[----:B------:R-:W-:-:S02]  /*e8c50*/  ISETP.LT.AND P1, PT, R13, R18, !P2 ;  /* 0x000000120d00720c */ /* 0x000fc40005721270 */
[-C--:B------:R-:W-:Y:S02]  /*e8c60*/  ISETP.LT.AND P3, PT, R17, R18.reuse, !P2 ;  /* 0x000000121100720c */ /* 0x080fe40005761270 */
[----:B------:R-:W-:Y:S02]  /*e8c70*/  ISETP.GE.AND P4, PT, R235, R19, PT ;  /* 0x00000013eb00720c */ /* 0x000fe40003f86270 */
[-C--:B------:R-:W-:Y:S01]  /*e8c80*/  ISETP.LT.AND P2, PT, R15, R18.reuse, !P2 ;  /* 0x000000120f00720c */ /* 0x080fe20005741270 */
[C---:B------:R-:W-:Y:S01]  /*e8c90*/  IMAD.WIDE R196, R14.reuse, 0x4, R4 ;  /* 0x000000040ec47825 */ /* 0x040fe200078e0204 */
[-C--:B------:R-:W-:Y:S02]  /*e8ca0*/  ISETP.LT.AND P0, PT, R11, R18.reuse, !P4 ;  /* 0x000000120b00720c */ /* 0x080fe40006701270 */
[----:B------:R-:W-:Y:S01]  /*e8cb0*/  ISETP.LT.AND P6, PT, R13, R18, !P4 ;  /* 0x000000120d00720c */ /* 0x000fe200067c1270 */
[----:B------:R-:W-:-:S04]  /*e8cc0*/  IMAD.WIDE R198, R14, 0x4, R6 ;  /* 0x000000040ec67825 */ /* 0x000fc800078e0206 */
[C---:B------:R-:W-:Y:S02]  /*e8cd0*/  IMAD.IADD R0, R14.reuse, 0x1, R0 ;  /* 0x000000010e007824 */ /* 0x040fe400078e0200 */
[----:B------:R-:W-:Y:S02]  /*e8ce0*/  IMAD.WIDE R232, R14, 0x4, R8 ;  /* 0x000000040ee87825 */ /* 0x000fe400078e0208 */
[----:B------:R-:W1:Y:S01]  /*e8cf0*/  LDC R14, c[0x0][0x248] ;  /* 0x00009200ff0e7b82 */ /* 0x000e620000000800 */
[----:B------:R3:W-:Y:S01]  /*e8d00*/  @P1 STG.E desc[UR60][R196.64], R246 ;  /* 0x000000f6c4001986 */ /* 0x0007e2000c10193c */
[-C--:B------:R-:W-:Y:S02]  /*e8d10*/  ISETP.LT.AND P1, PT, R17, R18.reuse, !P4 ;  /* 0x000000121100720c */ /* 0x080fe40006721270 */
[----:B------:R-:W-:Y:S02]  /*e8d20*/  ISETP.LT.AND P4, PT, R15, R18, !P4 ;  /* 0x000000120f00720c */ /* 0x000fe40006781270 */
[----:B------:R-:W-:-:S02]  /*e8d30*/  IADD3 R10, R0, R16, RZ ;  /* 0x00000010000a7210 */ /* 0x000fc40007ffe0ff */
[----:B------:R-:W1:Y:S01]  /*e8d40*/  LDC R16, c[0x0][0x248] ;  /* 0x00009200ff107b82 */ /* 0x000e620000000800 */
[----:B---3--:R3:W-:Y:S01]  /*e8d50*/  @P3 STG.E desc[UR60][R198.64], R248 ;  /* 0x000000f8c6003986 */ /* 0x0087e2000c10193c */
[----:B------:R-:W-:-:S03]  /*e8d60*/  ISETP.LT.AND P3, PT, R11, R18, !P5 ;  /* 0x000000120b00720c */ /* 0x000fc60006f61270 */
[----:B------:R-:W2:Y:S04]  /*e8d70*/  LDL.LU R246, [R1+0xb8c] ;  /* 0x000b8c0001f67983 */ /* 0x000ea80000300800 */
[----:B------:R-:W2:Y:S01]  /*e8d80*/  LDL.LU R235, [R1+0x4a48] ;  /* 0x004a480001eb7983 */ /* 0x000ea20000300800 */
[----:B------:R-:W-:-:S03]  /*e8d90*/  IMAD.WIDE R196, R0, 0x4, R2 ;  /* 0x0000000400c47825 */ /* 0x000fc600078e0202 */
[----:B------:R1:W-:Y:S04]  /*e8da0*/  @P2 STG.E desc[UR60][R232.64], R251 ;  /* 0x000000fbe8002986 */ /* 0x0003e8000c10193c */
[----:B---3--:R-:W3:Y:S01]  /*e8db0*/  LDL.LU R248, [R1+0x38c] ;  /* 0x00038c0001f87983 */ /* 0x008ee20000300800 */
[----:B------:R-:W-:-:S03]  /*e8dc0*/  IMAD.WIDE R198, R0, 0x4, R4 ;  /* 0x0000000400c67825 */ /* 0x000fc600078e0204 */
[----:B------:R1:W-:Y:S04]  /*e8dd0*/  @P0 STG.E desc[UR60][R196.64], R250 ;  /* 0x000000fac4000986 */ /* 0x0003e8000c10193c */
[----:B-1----:R-:W3:Y:S01]  /*e8de0*/  LDL.LU R251, [R1+0x2dc] ;  /* 0x0002dc0001fb7983 */ /* 0x002ee20000300800 */
[----:B------:R-:W-:-:S03]  /*e8df0*/  IMAD.WIDE R232, R0, 0x4, R6 ;  /* 0x0000000400e87825 */ /* 0x000fc600078e0206 */
[----:B------:R-:W3:Y:S01]  /*e8e00*/  LDL.LU R250, [R1+0x2c0] ;  /* 0x0002c00001fa7983 */ /* 0x000ee20000300800 */
[----:B------:R-:W-:-:S03]  /*e8e10*/  IMAD.WIDE R196, R0, 0x4, R8 ;  /* 0x0000000400c47825 */ /* 0x000fc600078e0208 */
[----:B------:R1:W-:Y:S04]  /*e8e20*/  @P6 STG.E desc[UR60][R198.64], R249 ;  /* 0x000000f9c6006986 */ /* 0x0003e8000c10193c */
[----:B------:R-:W-:Y:S04]  /*e8e30*/  @P1 STG.E desc[UR60][R232.64], R244 ;  /* 0x000000f4e8001986 */ /* 0x000fe8000c10193c */
[----:B-1----:R-:W3:Y:S01]  /*e8e40*/  LDL.LU R249, [R1+0x2b0] ;  /* 0x0002b00001f97983 */ /* 0x002ee20000300800 */
[----:B------:R-:W-:-:S03]  /*e8e50*/  IMAD.WIDE R198, R10, 0x4, R2 ;  /* 0x000000040ac67825 */ /* 0x000fc600078e0202 */
[----:B----4-:R-:W-:Y:S04]  /*e8e60*/  @P4 STG.E desc[UR60][R196.64], R247 ;  /* 0x000000f7c4004986 */ /* 0x010fe8000c10193c */
[----:B--2---:R1:W-:Y:S04]  /*e8e70*/  @P3 STG.E desc[UR60][R198.64], R252 ;  /* 0x000000fcc6003986 */ /* 0x0043e8000c10193c */
[----:B-1----:R-:W2:Y:S01]  /*e8e80*/  LDL.LU R252, [R1+0x290] ;  /* 0x0002900001fc7983 */ /* 0x002ea20000300800 */
[-C--:B------:R-:W-:Y:S02]  /*e8e90*/  ISETP.LT.AND P6, PT, R13, R18.reuse, !P5 ;  /* 0x000000120d00720c */ /* 0x080fe40006fc1270 */
[----:B------:R-:W-:-:S02]  /*e8ea0*/  ISETP.LT.AND P1, PT, R17, R18, !P5 ;  /* 0x000000121100720c */ /* 0x000fc40006f21270 */
[----:B------:R-:W-:Y:S02]  /*e8eb0*/  ISETP.GE.AND P2, PT, R236, R19, PT ;  /* 0x00000013ec00720c */ /* 0x000fe40003f46270 */
[-C--:B------:R-:W-:Y:S01]  /*e8ec0*/  ISETP.LT.AND P5, PT, R15, R18.reuse, !P5 ;  /* 0x000000120f00720c */ /* 0x080fe20006fa1270 */
[C---:B------:R-:W-:Y:S01]  /*e8ed0*/  IMAD.WIDE R196, R10.reuse, 0x4, R4 ;  /* 0x000000040ac47825 */ /* 0x040fe200078e0204 */
[-C--:B------:R-:W-:Y:S02]  /*e8ee0*/  ISETP.LT.AND P4, PT, R11, R18.reuse, !P2 ;  /* 0x000000120b00720c */ /* 0x080fe40005781270 */
[----:B------:R-:W-:Y:S01]  /*e8ef0*/  ISETP.LT.AND P3, PT, R13, R18, !P2 ;  /* 0x000000120d00720c */ /* 0x000fe20005761270 */
[----:B------:R-:W-:-:S04]  /*e8f00*/  IMAD.WIDE R198, R10, 0x4, R6 ;  /* 0x000000040ac67825 */ /* 0x000fc800078e0206 */
[----:B------:R-:W-:Y:S01]  /*e8f10*/  IMAD.IADD R0, R10, 0x1, R14 ;  /* 0x000000010a007824 */ /* 0x000fe200078e020e */
[-C--:B------:R-:W-:Y:S01]  /*e8f20*/  ISETP.GE.AND P0, PT, R234, R19.reuse, PT ;  /* 0x00000013ea00720c */ /* 0x080fe20003f06270 */
[----:B------:R-:W1:Y:S01]  /*e8f30*/  LDC R14, c[0x0][0x248] ;  /* 0x00009200ff0e7b82 */ /* 0x000e620000000800 */
[----:B------:R-:W4:Y:S04]  /*e8f40*/  LDL.LU R234, [R1+0x4a54] ;  /* 0x004a540001ea7983 */ /* 0x000f280000300800 */
[----:B------:R3:W-:Y:S01]  /*e8f50*/  @P6 STG.E desc[UR60][R196.64], R246 ;  /* 0x000000f6c4006986 */ /* 0x0007e2000c10193c */
[----:B------:R-:W-:Y:S01]  /*e8f60*/  IMAD.WIDE R232, R0, 0x4, R4 ;  /* 0x0000000400e87825 */ /* 0x000fe200078e0204 */
[----:B------:R-:W-:Y:S02]  /*e8f70*/  ISETP.GE.AND P6, PT, R235, R19, PT ;  /* 0x00000013eb00720c */ /* 0x000fe40003fc6270 */
[----:B------:R-:W4:Y:S04]  /*e8f80*/  LDL.LU R235, [R1+0x4a58] ;  /* 0x004a580001eb7983 */ /* 0x000f280000300800 */
[----:B---3--:R3:W-:Y:S01]  /*e8f90*/  @P1 STG.E desc[UR60][R198.64], R248 ;  /* 0x000000f8c6001986 */ /* 0x0087e2000c10193c */
[----:B------:R-:W-:Y:S01]  /*e8fa0*/  ISETP.LT.AND P1, PT, R17, R18, !P2 ;  /* 0x000000121100720c */ /* 0x000fe20005721270 */
[----:B------:R-:W-:-:S04]  /*e8fb0*/  IMAD.WIDE R196, R10, 0x4, R8 ;  /* 0x000000040ac47825 */ /* 0x000fc800078e0208 */
[C---:B---3--:R-:W-:Y:S01]  /*e8fc0*/  IMAD.WIDE R198, R0.reuse, 0x4, R2 ;  /* 0x0000000400c67825 */ /* 0x048fe200078e0202 */
[----:B------:R3:W-:Y:S04]  /*e8fd0*/  @P5 STG.E desc[UR60][R196.64], R251 ;  /* 0x000000fbc4005986 */ /* 0x0007e8000c10193c */
[----:B------:R1:W-:Y:S01]  /*e8fe0*/  @P4 STG.E desc[UR60][R198.64], R250 ;  /* 0x000000fac6004986 */ /* 0x0003e2000c10193c */
[----:B---3--:R-:W-:-:S03]  /*e8ff0*/  IMAD.WIDE R196, R0, 0x4, R6 ;  /* 0x0000000400c47825 */ /* 0x008fc600078e0206 */
[----:B-1----:R-:W3:Y:S04]  /*e9000*/  LDL.LU R250, [R1+0x2c4] ;  /* 0x0002c40001fa7983 */ /* 0x002ee80000300800 */
[----:B------:R1:W-:Y:S04]  /*e9010*/  @P3 STG.E desc[UR60][R232.64], R249 ;  /* 0x000000f9e8003986 */ /* 0x0003e8000c10193c */
[----:B-1----:R-:W3:Y:S04]  /*e9020*/  LDL.LU R249, [R1+0x2b4] ;  /* 0x0002b40001f97983 */ /* 0x002ee80000300800 */
[----:B--2---:R1:W-:Y:S04]  /*e9030*/  @P1 STG.E desc[UR60][R196.64], R252 ;  /* 0x000000fcc4001986 */ /* 0x0043e8000c10193c */
[----:B-1----:R-:W2:Y:S01]  /*e9040*/  LDL.LU R252, [R1+0x294] ;  /* 0x0002940001fc7983 */ /* 0x002ea20000300800 */
[----:B------:R-:W-:-:S02]  /*e9050*/  ISETP.LT.AND P2, PT, R15, R18, !P2 ;  /* 0x000000120f00720c */ /* 0x000fc40005741270 */
[-C--:B------:R-:W-:Y:S02]  /*e9060*/  ISETP.LT.AND P4, PT, R11, R18.reuse, !P0 ;  /* 0x000000120b00720c */ /* 0x080fe40004781270 */
[----:B------:R-:W-:Y:S02]  /*e9070*/  ISETP.LT.AND P5, PT, R13, R18, !P0 ;  /* 0x000000120d00720c */ /* 0x000fe400047a1270 */
[C---:B------:R-:W-:Y:S01]  /*e9080*/  IADD3 R10, R0.reuse, R16, RZ ;  /* 0x00000010000a7210 */ /* 0x040fe20007ffe0ff */
[----:B------:R-:W-:Y:S01]  /*e9090*/  IMAD.WIDE R232, R0, 0x4, R8 ;  /* 0x0000000400e87825 */ /* 0x000fe200078e0208 */
[----:B------:R-:W-:Y:S02]  /*e90a0*/  ISETP.LT.AND P3, PT, R17, R18, !P0 ;  /* 0x000000121100720c */ /* 0x000fe40004761270 */
[----:B----4-:R-:W-:Y:S01]  /*e90b0*/  ISETP.GE.AND P1, PT, R234, R19, PT ;  /* 0x00000013ea00720c */ /* 0x010fe20003f26270 */
[----:B------:R-:W1:Y:S01]  /*e90c0*/  LDC R16, c[0x0][0x248] ;  /* 0x00009200ff107b82 */ /* 0x000e620000000800 */
[----:B------:R-:W-:-:S04]  /*e90d0*/  IMAD.WIDE R198, R10, 0x4, R2 ;  /* 0x000000040ac67825 */ /* 0x000fc800078e0202 */
[----:B------:R-:W-:Y:S01]  /*e90e0*/  IMAD.WIDE R196, R10, 0x4, R4 ;  /* 0x000000040ac47825 */ /* 0x000fe200078e0204 */
[----:B------:R-:W-:-:S03]  /*e90f0*/  ISETP.LT.AND P0, PT, R15, R18, !P0 ;  /* 0x000000120f00720c */ /* 0x000fc60004701270 */
[----:B------:R-:W-:Y:S01]  /*e9100*/  IMAD.IADD R0, R10, 0x1, R14 ;  /* 0x000000010a007824 */ /* 0x000fe200078e020e */
[----:B------:R-:W4:Y:S04]  /*e9110*/  LDL.LU R234, [R1+0x4a74] ;  /* 0x004a740001ea7983 */ /* 0x000f280000300800 */
[----:B------:R-:W-:Y:S04]  /*e9120*/  @P2 STG.E desc[UR60][R232.64], R228 ;  /* 0x000000e4e8002986 */ /* 0x000fe8000c10193c */
[----:B------:R-:W-:Y:S04]  /*e9130*/  @P4 STG.E desc[UR60][R198.64], R224 ;  /* 0x000000e0c6004986 */ /* 0x000fe8000c10193c */
[----:B------:R1:W-:Y:S01]  /*e9140*/  @P5 STG.E desc[UR60][R196.64], R220 ;  /* 0x000000dcc4005986 */ /* 0x0003e2000c10193c */
[----:B------:R-:W-:-:S02]  /*e9150*/  ISETP.LT.AND P5, PT, R11, R18, !P6 ;  /* 0x000000120b00720c */ /* 0x000fc400077a1270 */
[----:B------:R-:W-:Y:S01]  /*e9160*/  ISETP.LT.AND P4, PT, R13, R18, !P6 ;  /* 0x000000120d00720c */ /* 0x000fe20007781270 */
[----:B------:R-:W2:Y:S01]  /*e9170*/  LDC R14, c[0x0][0x248] ;  /* 0x00009200ff0e7b82 */ /* 0x000ea20000000800 */
[----:B-1----:R-:W-:-:S04]  /*e9180*/  IMAD.WIDE R196, R10, 0x4, R6 ;  /* 0x000000040ac47825 */ /* 0x002fc800078e0206 */
[----:B------:R-:W-:-:S04]  /*e9190*/  IMAD.WIDE R198, R0, 0x4, R2 ;  /* 0x0000000400c67825 */ /* 0x000fc800078e0202 */
[----:B------:R-:W-:Y:S01]  /*e91a0*/  IMAD.WIDE R232, R0, 0x4, R4 ;  /* 0x0000000400e87825 */ /* 0x000fe200078e0204 */
[----:B------:R-:W4:Y:S04]  /*e91b0*/  LDL.LU R220, [R1+0x4a60] ;  /* 0x004a600001dc7983 */ /* 0x000f280000300800 */
[----:B------:R1:W-:Y:S01]  /*e91c0*/  @P3 STG.E desc[UR60][R196.64], R212 ;  /* 0x000000d4c4003986 */ /* 0x0003e2000c10193c */
[----:B------:R-:W-:Y:S01]  /*e91d0*/  ISETP.LT.AND P3, PT, R17, R18, !P6 ;  /* 0x000000121100720c */ /* 0x000fe20007761270 */
[----:B-1----:R-:W-:-:S05]  /*e91e0*/  IMAD.WIDE R196, R10, 0x4, R8 ;  /* 0x000000040ac47825 */ /* 0x002fca00078e0208 */
[----:B------:R-:W-:Y:S04]  /*e91f0*/  @P0 STG.E desc[UR60][R196.64], R204 ;  /* 0x000000ccc4000986 */ /* 0x000fe8000c10193c */
[----:B---3--:R1:W-:Y:S04]  /*e9200*/  @P5 STG.E desc[UR60][R198.64], R250 ;  /* 0x000000fac6005986 */ /* 0x0083e8000c10193c */
[----:B-1----:R-:W3:Y:S01]  /*e9210*/  LDL.LU R250, [R1+0x2c8] ;  /* 0x0002c80001fa7983 */ /* 0x002ee20000300800 */
[----:B------:R-:W-:-:S03]  /*e9220*/  IMAD.WIDE R196, R0, 0x4, R6 ;  /* 0x0000000400c47825 */ /* 0x000fc600078e0206 */
[----:B------:R1:W-:Y:S04]  /*e9230*/  @P4 STG.E desc[UR60][R232.64], R249 ;  /* 0x000000f9e8004986 */ /* 0x0003e8000c10193c */
[----:B-1----:R-:W3:Y:S04]  /*e9240*/  LDL.LU R249, [R1+0x2b8] ;  /* 0x0002b80001f97983 */ /* 0x002ee80000300800 */
[----:B--2---:R1:W-:Y:S04]  /*e9250*/  @P3 STG.E desc[UR60][R196.64], R252 ;  /* 0x000000fcc4003986 */ /* 0x0043e8000c10193c */
[----:B-1----:R-:W2:Y:S04]  /*e9260*/  LDL.LU R252, [R1+0x298] ;  /* 0x0002980001fc7983 */ /* 0x002ea80000300800 */
[----:B------:R-:W2:Y:S01]  /*e9270*/  LDL.LU R204, [R1+0x4a70] ;  /* 0x004a700001cc7983 */ /* 0x000ea20000300800 */
[----:B------:R-:W-:-:S02]  /*e9280*/  ISETP.LT.AND P6, PT, R15, R18, !P6 ;  /* 0x000000120f00720c */ /* 0x000fc400077c1270 */
[----:B------:R-:W-:Y:S02]  /*e9290*/  ISETP.LT.AND P0, PT, R11, R18, !P1 ;  /* 0x000000120b00720c */ /* 0x000fe40004f01270 */
[C---:B------:R-:W-:Y:S02]  /*e92a0*/  IADD3 R10, R0.reuse, R16, RZ ;  /* 0x00000010000a7210 */ /* 0x040fe40007ffe0ff */
[-C--:B------:R-:W-:Y:S02]  /*e92b0*/  ISETP.LT.AND P4, PT, R13, R18.reuse, !P1 ;  /* 0x000000120d00720c */ /* 0x080fe40004f81270 */
[----:B------:R-:W-:Y:S01]  /*e92c0*/  ISETP.LT.AND P5, PT, R17, R18, !P1 ;  /* 0x000000121100720c */ /* 0x000fe20004fa1270 */
[----:B------:R-:W-:-:S04]  /*e92d0*/  IMAD.WIDE R198, R0, 0x4, R8 ;  /* 0x0000000400c67825 */ /* 0x000fc800078e0208 */
[C---:B------:R-:W-:Y:S01]  /*e92e0*/  IMAD.WIDE R232, R10.reuse, 0x4, R2 ;  /* 0x000000040ae87825 */ /* 0x040fe200078e0202 */
[----:B------:R-:W-:Y:S02]  /*e92f0*/  ISETP.GE.AND P2, PT, R235, R19, PT ;  /* 0x00000013eb00720c */ /* 0x000fe40003f46270 */
[-C--:B------:R-:W-:Y:S01]  /*e9300*/  ISETP.LT.AND P1, PT, R15, R18.reuse, !P1 ;  /* 0x000000120f00720c */ /* 0x080fe20004f21270 */
[----:B------:R-:W-:Y:S01]  /*e9310*/  IMAD.WIDE R196, R10, 0x4, R4 ;  /* 0x000000040ac47825 */ /* 0x000fe200078e0204 */
[----:B------:R-:W1:Y:S01]  /*e9320*/  LDC R16, c[0x0][0x248] ;  /* 0x00009200ff107b82 */ /* 0x000e620000000800 */
[----:B------:R4:W-:Y:S04]  /*e9330*/  @P6 STG.E desc[UR60][R198.64], R229 ;  /* 0x000000e5c6006986 */ /* 0x0009e8000c10193c */
[----:B------:R-:W-:Y:S01]  /*e9340*/  @P0 STG.E desc[UR60][R232.64], R225 ;  /* 0x000000e1e8000986 */ /* 0x000fe2000c10193c */
[----:B------:R-:W-:-:S02]  /*e9350*/  ISETP.LT.AND P6, PT, R11, R18, !P2 ;  /* 0x000000120b00720c */ /* 0x000fc400057c1270 */
[-C--:B------:R-:W-:Y:S01]  /*e9360*/  ISETP.LT.AND P0, PT, R13, R18.reuse, !P2 ;  /* 0x000000120d00720c */ /* 0x080fe20005701270 */
[C---:B------:R-:W-:Y:S01]  /*e9370*/  IMAD.IADD R0, R10.reuse, 0x1, R14 ;  /* 0x000000010a007824 */ /* 0x040fe200078e020e */
[----:B------:R4:W-:Y:S02]  /*e9380*/  @P4 STG.E desc[UR60][R196.64], R221 ;  /* 0x000000ddc4004986 */ /* 0x0009e4000c10193c */
[----:B----4-:R-:W-:Y:S01]  /*e9390*/  IMAD.WIDE R198, R10, 0x4, R6 ;  /* 0x000000040ac67825 */ /* 0x010fe200078e0206 */
[----:B------:R-:W-:Y:S01]  /*e93a0*/  ISETP.GE.AND P3, PT, R234, R19, PT ;  /* 0x00000013ea00720c */ /* 0x000fe20003f66270 */
[----:B------:R-:W4:Y:S03]  /*e93b0*/  LDC R14, c[0x0][0x248] ;  /* 0x00009200ff0e7b82 */ /* 0x000f260000000800 */
[----:B------:R1:W-:Y:S01]  /*e93c0*/  @P5 STG.E desc[UR60][R198.64], R213 ;  /* 0x000000d5c6005986 */ /* 0x0003e2000c10193c */
[----:B------:R-:W-:Y:S01]  /*e93d0*/  IMAD.WIDE R196, R10, 0x4, R8 ;  /* 0x000000040ac47825 */ /* 0x000fe200078e0208 */
[----:B------:R-:W-:-:S02]  /*e93e0*/  ISETP.LT.AND P5, PT, R17, R18, !P2 ;  /* 0x000000121100720c */ /* 0x000fc400057a1270 */
[----:B------:R-:W-:Y:S02]  /*e93f0*/  ISETP.GE.AND P4, PT, R220, R19, PT ;  /* 0x00000013dc00720c */ /* 0x000fe40003f86270 */
[----:B------:R-:W4:Y:S04]  /*e9400*/  LDL.LU R220, [R1+0x4a78] ;  /* 0x004a780001dc7983 */ /* 0x000f280000300800 */
[----:B------:R3:W-:Y:S01]  /*e9410*/  @P1 STG.E desc[UR60][R196.64], R205 ;  /* 0x000000cdc4001986 */ /* 0x0007e2000c10193c */
[----:B-1----:R-:W-:-:S04]  /*e9420*/  IMAD.WIDE R198, R0, 0x4, R2 ;  /* 0x0000000400c67825 */ /* 0x002fc800078e0202 */
[C---:B------:R-:W-:Y:S01]  /*e9430*/  IMAD.WIDE R212, R0.reuse, 0x4, R4 ;  /* 0x0000000400d47825 */ /* 0x040fe200078e0204 */
[----:B---3--:R1:W-:Y:S03]  /*e9440*/  @P6 STG.E desc[UR60][R198.64], R250 ;  /* 0x000000fac6006986 */ /* 0x0083e6000c10193c */
[C---:B------:R-:W-:Y:S01]  /*e9450*/  IMAD.WIDE R196, R0.reuse, 0x4, R6 ;  /* 0x0000000400c47825 */ /* 0x040fe200078e0206 */
[----:B-1----:R-:W3:Y:S01]  /*e9460*/  LDL.LU R250, [R1+0x2cc] ;  /* 0x0002cc0001fa7983 */ /* 0x002ee20000300800 */
[-C--:B------:R-:W-:Y:S02]  /*e9470*/  ISETP.LT.AND P2, PT, R15, R18.reuse, !P2 ;  /* 0x000000120f00720c */ /* 0x080fe40005741270 */
[----:B------:R-:W-:Y:S02]  /*e9480*/  ISETP.LT.AND P1, PT, R11, R18, !P3 ;  /* 0x000000120b00720c */ /* 0x000fe40005f21270 */
[----:B------:R-:W-:-:S02]  /*e9490*/  IADD3 R10, R0, R16, RZ ;  /* 0x00000010000a7210 */ /* 0x000fc40007ffe0ff */
[-C--:B------:R-:W-:Y:S01]  /*e94a0*/  ISETP.LT.AND P6, PT, R17, R18.reuse, !P3 ;  /* 0x000000121100720c */ /* 0x080fe20005fc1270 */
[----:B------:R-:W-:Y:S01]  /*e94b0*/  IMAD.WIDE R198, R0, 0x4, R8 ;  /* 0x0000000400c67825 */ /* 0x000fe200078e0208 */
[----:B------:R-:W1:Y:S01]  /*e94c0*/  LDC R16, c[0x0][0x248] ;  /* 0x00009200ff107b82 */ /* 0x000e620000000800 */
[----:B------:R1:W-:Y:S04]  /*e94d0*/  @P0 STG.E desc[UR60][R212.64], R249 ;  /* 0x000000f9d4000986 */ /* 0x0003e8000c10193c */
[----:B-1----:R-:W3:Y:S04]  /*e94e0*/  LDL.LU R249, [R1+0x2bc] ;  /* 0x0002bc0001f97983 */ /* 0x002ee80000300800 */
[----:B--2---:R1:W-:Y:S04]  /*e94f0*/  @P5 STG.E desc[UR60][R196.64], R252 ;  /* 0x000000fcc4005986 */ /* 0x0043e8000c10193c */
[----:B-1----:R-:W2:Y:S04]  /*e9500*/  LDL.LU R252, [R1+0x29c] ;  /* 0x00029c0001fc7983 */ /* 0x002ea80000300800 */
[----:B------:R-:W2:Y:S01]  /*e9510*/  LDL.LU R213, [R1+0x4a88] ;  /* 0x004a880001d57983 */ /* 0x000ea20000300800 */
[----:B------:R-:W-:-:S03]  /*e9520*/  ISETP.LT.AND P0, PT, R13, R18, !P3 ;  /* 0x000000120d00720c */ /* 0x000fc60005f01270 */
[----:B------:R-:W2:Y:S01]  /*e9530*/  LDL.LU R212, [R1+0x4a7c] ;  /* 0x004a7c0001d47983 */ /* 0x000ea20000300800 */
[----:B------:R-:W-:Y:S01]  /*e9540*/  ISETP.LT.AND P3, PT, R15, R18, !P3 ;  /* 0x000000120f00720c */ /* 0x000fe20005f61270 */
[----:B------:R-:W-:Y:S02]  /*e9550*/  IMAD.WIDE R196, R10, 0x4, R2 ;  /* 0x000000040ac47825 */ /* 0x000fe400078e0202 */
[----:B------:R1:W-:Y:S01]  /*e9560*/  @P2 STG.E desc[UR60][R198.64], R230 ;  /* 0x000000e6c6002986 */ /* 0x0003e2000c10193c */
[----:B------:R-:W-:Y:S01]  /*e9570*/  ISETP.GE.AND P5, PT, R204, R19, PT ;  /* 0x00000013cc00720c */ /* 0x000fe20003fa6270 */
[C---:B------:R-:W-:Y:S02]  /*e9580*/  IMAD.WIDE R204, R10.reuse, 0x4, R6 ;  /* 0x000000040acc7825 */ /* 0x040fe400078e0206 */
[----:B------:R1:W-:Y:S02]  /*e9590*/  @P1 STG.E desc[UR60][R196.64], R226 ;  /* 0x000000e2c4001986 */ /* 0x0003e4000c10193c */
[----:B-1----:R-:W-:-:S04]  /*e95a0*/  IMAD.WIDE R198, R10, 0x4, R4 ;  /* 0x000000040ac67825 */ /* 0x002fc800078e0204 */
[C---:B------:R-:W-:Y:S01]  /*e95b0*/  IMAD.WIDE R196, R10.reuse, 0x4, R8 ;  /* 0x000000040ac47825 */ /* 0x040fe200078e0208 */
[----:B------:R-:W-:Y:S04]  /*e95c0*/  @P0 STG.E desc[UR60][R198.64], R222 ;  /* 0x000000dec6000986 */ /* 0x000fe8000c10193c */
[----:B------:R-:W-:Y:S04]  /*e95d0*/  @P6 STG.E desc[UR60][R204.64], R214 ;  /* 0x000000d6cc006986 */ /* 0x000fe8000c10193c */
[----:B------:R1:W-:Y:S04]  /*e95e0*/  @P3 STG.E desc[UR60][R196.64], R206 ;  /* 0x000000cec4003986 */ /* 0x0003e8000c10193c */
[----:B-1----:R-:W2:Y:S01]  /*e95f0*/  LDL.LU R206, [R1+0x4a80] ;  /* 0x004a800001ce7983 */ /* 0x002ea20000300800 */
[----:B----4-:R-:W-:-:S02]  /*e9600*/  IMAD.IADD R0, R10, 0x1, R14 ;  /* 0x000000010a007824 */ /* 0x010fc400078e020e */
[----:B------:R-:W1:Y:S01]  /*e9610*/  LDC R14, c[0x0][0x248] ;  /* 0x00009200ff0e7b82 */ /* 0x000e620000000800 */
[-C--:B------:R-:W-:Y:S02]  /*e9620*/  ISETP.LT.AND P2, PT, R11, R18.reuse, !P4 ;  /* 0x000000120b00720c */ /* 0x080fe40006741270 */
[-C--:B------:R-:W-:Y:S01]  /*e9630*/  ISETP.LT.AND P6, PT, R13, R18.reuse, !P4 ;  /* 0x000000120d00720c */ /* 0x080fe200067c1270 */
[----:B------:R-:W-:Y:S01]  /*e9640*/  IMAD.WIDE R198, R0, 0x4, R2 ;  /* 0x0000000400c67825 */ /* 0x000fe200078e0202 */
[----:B------:R-:W-:-:S03]  /*e9650*/  ISETP.LT.AND P1, PT, R17, R18, !P4 ;  /* 0x000000121100720c */ /* 0x000fc60006721270 */
[C---:B------:R-:W-:Y:S01]  /*e9660*/  IMAD.WIDE R196, R0.reuse, 0x4, R4 ;  /* 0x0000000400c47825 */ /* 0x040fe200078e0204 */
[----:B------:R-:W-:Y:S02]  /*e9670*/  ISETP.LT.AND P4, PT, R15, R18, !P4 ;  /* 0x000000120f00720c */ /* 0x000fe40006781270 */
[C---:B------:R-:W-:Y:S02]  /*e9680*/  IADD3 R10, R0.reuse, R16, RZ ;  /* 0x00000010000a7210 */ /* 0x040fe40007ffe0ff */
[-C--:B------:R-:W-:Y:S01]  /*e9690*/  ISETP.LT.AND P3, PT, R17, R18.reuse, !P5 ;  /* 0x000000121100720c */ /* 0x080fe20006f61270 */
[----:B------:R-:W4:Y:S01]  /*e96a0*/  LDC R16, c[0x0][0x248] ;  /* 0x00009200ff107b82 */ /* 0x000f220000000800 */
[----:B---3--:R3:W-:Y:S01]  /*e96b0*/  @P2 STG.E desc[UR60][R198.64], R250 ;  /* 0x000000fac6002986 */ /* 0x0087e2000c10193c */
[----:B------:R-:W-:Y:S01]  /*e96c0*/  ISETP.LT.AND P2, PT, R11, R18, !P5 ;  /* 0x000000120b00720c */ /* 0x000fe20006f41270 */
[----:B------:R-:W-:Y:S01]  /*e96d0*/  IMAD.WIDE R204, R0, 0x4, R8 ;  /* 0x0000000400cc7825 */ /* 0x000fe200078e0208 */
[----:B------:R-:W-:-:S03]  /*e96e0*/  ISETP.GE.AND P0, PT, R220, R19, PT ;  /* 0x00000013dc00720c */ /* 0x000fc60003f06270 */
[----:B---3--:R-:W-:-:S04]  /*e96f0*/  IMAD.WIDE R198, R0, 0x4, R6 ;  /* 0x0000000400c67825 */ /* 0x008fc800078e0206 */
[C---:B-1----:R-:W-:Y:S02]  /*e9700*/  IMAD.IADD R0, R10.reuse, 0x1, R14 ;  /* 0x000000010a007824 */ /* 0x042fe400078e020e */
[----:B------:R-:W1:Y:S01]  /*e9710*/  LDC R14, c[0x0][0x248] ;  /* 0x00009200ff0e7b82 */ /* 0x000e620000000800 */
[----:B------:R3:W-:Y:S01]  /*e9720*/  @P6 STG.E desc[UR60][R196.64], R249 ;  /* 0x000000f9c4006986 */ /* 0x0007e2000c10193c */
[-C--:B------:R-:W-:Y:S02]  /*e9730*/  ISETP.LT.AND P6, PT, R13, R18.reuse, !P5 ;  /* 0x000000120d00720c */ /* 0x080fe40006fc1270 */
[----:B------:R-:W-:Y:S01]  /*e9740*/  ISETP.LT.AND P5, PT, R15, R18, !P5 ;  /* 0x000000120f00720c */ /* 0x000fe20006fa1270 */
[----:B---3--:R-:W-:Y:S01]  /*e9750*/  IMAD.WIDE R196, R10, 0x4, R2 ;  /* 0x000000040ac47825 */ /* 0x008fe200078e0202 */
[----:B--2---:R2:W-:Y:S04]  /*e9760*/  @P1 STG.E desc[UR60][R198.64], R252 ;  /* 0x000000fcc6001986 */ /* 0x0045e8000c10193c */
[----:B------:R3:W-:Y:S01]  /*e9770*/  @P4 STG.E desc[UR60][R204.64], R231 ;  /* 0x000000e7cc004986 */ /* 0x0007e2000c10193c */
[----:B------:R-:W-:-:S03]  /*e9780*/  ISETP.GE.AND P1, PT, R213, R19, PT ;  /* 0x00000013d500720c */ /* 0x000fc60003f26270 */
[----:B------:R-:W4:Y:S04]  /*e9790*/  LDL.LU R213, [R1+0x4a9c] ;  /* 0x004a9c0001d57983 */ /* 0x000f280000300800 */
[----:B------:R1:W-:Y:S01]  /*e97a0*/  @P2 STG.E desc[UR60][R196.64], R227 ;  /* 0x000000e3c4002986 */ /* 0x0003e2000c10193c */
[----:B------:R-:W-:Y:S01]  /*e97b0*/  ISETP.LT.AND P4, PT, R11, R18, !P0 ;  /* 0x000000120b00720c */ /* 0x000fe20004781270 */
[----:B--2---:R-:W-:-:S04]  /*e97c0*/  IMAD.WIDE R198, R10, 0x4, R4 ;  /* 0x000000040ac67825 */ /* 0x004fc800078e0204 */
[C---:B---3--:R-:W-:Y:S01]  /*e97d0*/  IMAD.WIDE R204, R10.reuse, 0x4, R6 ;  /* 0x000000040acc7825 */ /* 0x048fe200078e0206 */
[----:B------:R2:W-:Y:S04]  /*e97e0*/  @P6 STG.E desc[UR60][R198.64], R223 ;  /* 0x000000dfc6006986 */ /* 0x0005e8000c10193c */
[----:B------:R-:W-:Y:S01]  /*e97f0*/  @P3 STG.E desc[UR60][R204.64], R215 ;  /* 0x000000d7cc003986 */ /* 0x000fe2000c10193c */
[-C--:B------:R-:W-:Y:S01]  /*e9800*/  ISETP.LT.AND P3, PT, R13, R18.reuse, !P0 ;  /* 0x000000120d00720c */ /* 0x080fe20004761270 */
[----:B-1----:R-:W-:Y:S01]  /*e9810*/  IMAD.WIDE R196, R10, 0x4, R8 ;  /* 0x000000040ac47825 */ /* 0x002fe200078e0208 */
[----:B------:R-:W-:Y:S02]  /*e9820*/  ISETP.GE.AND P2, PT, R212, R19, PT ;  /* 0x00000013d400720c */ /* 0x000fe40003f46270 */
[----:B------:R-:W3:Y:S04]  /*e9830*/  LDL.LU R212, [R1+0x4aa0] ;  /* 0x004aa00001d47983 */ /* 0x000ee80000300800 */
[----:B------:R1:W-:Y:S01]  /*e9840*/  @P5 STG.E desc[UR60][R196.64], R207 ;  /* 0x000000cfc4005986 */ /* 0x0003e2000c10193c */
[----:B------:R-:W-:-:S02]  /*e9850*/  ISETP.LT.AND P6, PT, R17, R18, !P0 ;  /* 0x000000121100720c */ /* 0x000fc400047c1270 */
[C---:B----4-:R-:W-:Y:S01]  /*e9860*/  IADD3 R10, R0.reuse, R16, RZ ;  /* 0x00000010000a7210 */ /* 0x050fe20007ffe0ff */
[C---:B--2---:R-:W-:Y:S01]  /*e9870*/  IMAD.WIDE R198, R0.reuse, 0x4, R2 ;  /* 0x0000000400c67825 */ /* 0x044fe200078e0202 */
[----:B------:R-:W2:Y:S01]  /*e9880*/  LDC R16, c[0x0][0x248] ;  /* 0x00009200ff107b82 */ /* 0x000ea20000000800 */
[-C--:B------:R-:W-:Y:S02]  /*e9890*/  ISETP.LT.AND P0, PT, R15, R18.reuse, !P0 ;  /* 0x000000120f00720c */ /* 0x080fe40004701270 */
[----:B-1----:R-:W-:Y:S01]  /*e98a0*/  IMAD.WIDE R196, R0, 0x4, R4 ;  /* 0x0000000400c47825 */ /* 0x002fe200078e0204 */
[----:B------:R1:W-:Y:S04]  /*e98b0*/  @P4 STG.E desc[UR60][R198.64], R28 ;  /* 0x0000001cc6004986 */ /* 0x0003e8000c10193c */
[----:B------:R4:W-:Y:S01]  /*e98c0*/  @P3 STG.E desc[UR60][R196.64], R24 ;  /* 0x00000018c4003986 */ /* 0x0009e2000c10193c */
[----:B------:R-:W-:-:S02]  /*e98d0*/  ISETP.LT.AND P5, PT, R11, R18, !P1 ;  /* 0x000000120b00720c */ /* 0x000fc40004fa1270 */
[----:B------:R-:W-:Y:S01]  /*e98e0*/  ISETP.LT.AND P4, PT, R13, R18, !P1 ;  /* 0x000000120d00720c */ /* 0x000fe20004f81270 */
[----:B-1----:R-:W-:-:S04]  /*e98f0*/  IMAD.WIDE R198, R0, 0x4, R6 ;  /* 0x0000000400c67825 */ /* 0x002fc800078e0206 */
[----:B----4-:R-:W-:-:S04]  /*e9900*/  IMAD.WIDE R196, R0, 0x4, R8 ;  /* 0x0000000400c47825 */ /* 0x010fc800078e0208 */
[----:B------:R-:W-:Y:S02]  /*e9910*/  IMAD.IADD R0, R10, 0x1, R14 ;  /* 0x000000010a007824 */ /* 0x000fe400078e020e */
[----:B------:R-:W1:Y:S01]  /*e9920*/  LDC R14, c[0x0][0x248] ;  /* 0x00009200ff0e7b82 */ /* 0x000e620000000800 */
[----:B------:R-:W-:Y:S01]  /*e9930*/  ISETP.GE.AND P3, PT, R206, R19, PT ;  /* 0x00000013ce00720c */ /* 0x000fe20003f66270 */
[----:B------:R4:W-:Y:S04]  /*e9940*/  @P6 STG.E desc[UR60][R198.64], R36 ;  /* 0x00000024c6006986 */ /* 0x0009e8000c10193c */
[----:B------:R-:W3:Y:S01]  /*e9950*/  LDL.LU R206, [R1+0x4a98] ;  /* 0x004a980001ce7983 */ /* 0x000ee20000300800 */
[----:B------:R-:W-:-:S03]  /*e9960*/  ISETP.LT.AND P6, PT, R17, R18, !P1 ;  /* 0x000000121100720c */ /* 0x000fc60004fc1270 */
[----:B------:R2:W-:Y:S01]  /*e9970*/  @P0 STG.E desc[UR60][R196.64], R20 ;  /* 0x00000014c4000986 */ /* 0x0005e2000c10193c */
[-C--:B------:R-:W-:Y:S01]  /*e9980*/  ISETP.LT.AND P1, PT, R15, R18.reuse, !P1 ;  /* 0x000000120f00720c */ /* 0x080fe20004f21270 */
[----:B------:R-:W-:Y:S01]  /*e9990*/  IMAD.WIDE R204, R10, 0x4, R4 ;  /* 0x000000040acc7825 */ /* 0x000fe200078e0204 */
[----:B------:R-:W-:-:S03]  /*e99a0*/  ISETP.LT.AND P0, PT, R11, R18, !P2 ;  /* 0x000000120b00720c */ /* 0x000fc60005701270 */
[----:B----4-:R-:W-:-:S04]  /*e99b0*/  IMAD.WIDE R198, R10, 0x4, R2 ;  /* 0x000000040ac67825 */ /* 0x010fc800078e0202 */
[C---:B--2---:R-:W-:Y:S01]  /*e99c0*/  IMAD.WIDE R196, R0.reuse, 0x4, R2 ;  /* 0x0000000400c47825 */ /* 0x044fe200078e0202 */
[----:B------:R2:W-:Y:S04]  /*e99d0*/  @P5 STG.E desc[UR60][R198.64], R40 ;  /* 0x00000028c6005986 */ /* 0x0005e8000c10193c */
[----:B------:R4:W-:Y:S01]  /*e99e0*/  @P4 STG.E desc[UR60][R204.64], R32 ;  /* 0x00000020cc004986 */ /* 0x0009e2000c10193c */
[----:B------:R-:W-:Y:S01]  /*e99f0*/  IADD3 R207, R0, R16, RZ ;  /* 0x0000001000cf7210 */ /* 0x000fe20007ffe0ff */
[----:B--2---:R-:W-:-:S04]  /*e9a00*/  IMAD.WIDE R198, R10, 0x4, R8 ;  /* 0x000000040ac67825 */ /* 0x004fc800078e0208 */
[----:B----4-:R-:W-:Y:S01]  /*e9a10*/  IMAD.WIDE R204, R10, 0x4, R6 ;  /* 0x000000040acc7825 */ /* 0x010fe200078e0206 */
[----:B------:R-:W2:Y:S01]  /*e9a20*/  LDL.LU R32, [R1+0x4aa4] ;  /* 0x004aa40001207983 */ /* 0x000ea20000300800 */
[-C--:B------:R-:W-:Y:S02]  /*e9a30*/  ISETP.LT.AND P4, PT, R13, R18.reuse, !P2 ;  /* 0x000000120d00720c */ /* 0x080fe40005781270 */
[----:B------:R-:W-:Y:S01]  /*e9a40*/  ISETP.LT.AND P5, PT, R17, R18, !P2 ;  /* 0x000000121100720c */ /* 0x000fe200057a1270 */
[----:B------:R-:W4:Y:S01]  /*e9a50*/  LDC R10, c[0x0][0x248] ;  /* 0x00009200ff0a7b82 */ /* 0x000f220000000800 */
[----:B------:R-:W-:Y:S04]  /*e9a60*/  @P6 STG.E desc[UR60][R204.64], R60 ;  /* 0x0000003ccc006986 */ /* 0x000fe8000c10193c */
[----:B------:R-:W-:Y:S04]  /*e9a70*/  @P1 STG.E desc[UR60][R198.64], R56 ;  /* 0x00000038c6001986 */ /* 0x000fe8000c10193c */
[----:B------:R1:W-:Y:S02]  /*e9a80*/  @P0 STG.E desc[UR60][R196.64], R29 ;  /* 0x0000001dc4000986 */ /* 0x0003e4000c10193c */
[----:B-1----:R-:W-:-:S02]  /*e9a90*/  IMAD.IADD R197, R207, 0x1, R14 ;  /* 0x00000001cfc57824 */ /* 0x002fc400078e020e */
[----:B------:R-:W2:Y:S04]  /*e9aa0*/  LDL.LU R14, [R1+0x4aa8] ;  /* 0x004aa800010e7983 */ /* 0x000ea80000300800 */
[----:B------:R-:W2:Y:S01]  /*e9ab0*/  LDL.LU R16, [R1+0x4ab8] ;  /* 0x004ab80001107983 */ /* 0x000ea20000300800 */
[----:B------:R-:W-:Y:S01]  /*e9ac0*/  IMAD.WIDE R204, R0, 0x4, R4 ;  /* 0x0000000400cc7825 */ /* 0x000fe200078e0204 */
[----:B------:R-:W-:-:S04]  /*e9ad0*/  ISETP.LT.AND P2, PT, R15, R18, !P2 ;  /* 0x000000120f00720c */ /* 0x000fc80005741270 */
[----:B------:R1:W-:Y:S01]  /*e9ae0*/  @P4 STG.E desc[UR60][R204.64], R25 ;  /* 0x00000019cc004986 */ /* 0x0003e2000c10193c */
[-C--:B------:R-:W-:Y:S02]  /*e9af0*/  ISETP.LT.AND P1, PT, R11, R18.reuse, !P3 ;  /* 0x000000120b00720c */ /* 0x080fe40005f21270 */
[----:B------:R-:W-:Y:S01]  /*e9b00*/  ISETP.LT.AND P4, PT, R13, R18, !P3 ;  /* 0x000000120d00720c */ /* 0x000fe20005f81270 */
[----:B-1----:R-:W-:-:S05]  /*e9b10*/  IMAD.WIDE R24, R0, 0x4, R6 ;  /* 0x0000000400187825 */ /* 0x002fca00078e0206 */
[----:B------:R1:W-:Y:S01]  /*e9b20*/  @P5 STG.E desc[UR60][R24.64], R37 ;  /* 0x0000002518005986 */ /* 0x0003e2000c10193c */
[-C--:B------:R-:W-:Y:S02]  /*e9b30*/  ISETP.LT.AND P5, PT, R17, R18.reuse, !P3 ;  /* 0x000000121100720c */ /* 0x080fe40005fa1270 */
[----:B------:R-:W-:Y:S01]  /*e9b40*/  ISETP.LT.AND P3, PT, R15, R18, !P3 ;  /* 0x000000120f00720c */ /* 0x000fe20005f61270 */
[----:B------:R-:W-:-:S04]  /*e9b50*/  IMAD.WIDE R28, R207, 0x4, R2 ;  /* 0x00000004cf1c7825 */ /* 0x000fc800078e0202 */
[----:B-1----:R-:W-:Y:S02]  /*e9b60*/  IMAD.WIDE R24, R0, 0x4, R8 ;  /* 0x0000000400187825 */ /* 0x002fe400078e0208 */
[----:B------:R-:W1:Y:S02]  /*e9b70*/  LDC R0, c[0x0][0x248] ;  /* 0x00009200ff007b82 */ /* 0x000e640000000800 */
[C---:B------:R-:W-:Y:S01]  /*e9b80*/  IMAD.WIDE R36, R207.reuse, 0x4, R4 ;  /* 0x00000004cf247825 */ /* 0x040fe200078e0204 */
[----:B------:R1:W-:Y:S04]  /*e9b90*/  @P2 STG.E desc[UR60][R24.64], R21 ;  /* 0x0000001518002986 */ /* 0x0003e8000c10193c */
[----:B------:R1:W-:Y:S04]  /*e9ba0*/  @P1 STG.E desc[UR60][R28.64], R41 ;  /* 0x000000291c001986 */ /* 0x0003e8000c10193c */
[----:B------:R1:W-:Y:S02]  /*e9bb0*/  @P4 STG.E desc[UR60][R36.64], R33 ;  /* 0x0000002124004986 */ /* 0x0003e4000c10193c */
[----:B-1----:R-:W-:-:S04]  /*e9bc0*/  IMAD.WIDE R20, R207, 0x4, R6 ;  /* 0x00000004cf147825 */ /* 0x002fc800078e0206 */
[----:B------:R-:W-:-:S04]  /*e9bd0*/  IMAD.WIDE R24, R207, 0x4, R8 ;  /* 0x00000004cf187825 */ /* 0x000fc800078e0208 */
[C---:B------:R-:W-:Y:S01]  /*e9be0*/  IMAD.WIDE R28, R197.reuse, 0x4, R2 ;  /* 0x00000004c51c7825 */ /* 0x040fe200078e0202 */
[----:B------:R1:W-:Y:S04]  /*e9bf0*/  @P5 STG.E desc[UR60][R20.64], R61 ;  /* 0x0000003d14005986 */ /* 0x0003e8000c10193c */
[----:B------:R1:W-:Y:S01]  /*e9c00*/  @P3 STG.E desc[UR60][R24.64], R57 ;  /* 0x0000003918003986 */ /* 0x0003e2000c10193c */
[C---:B------:R-:W-:Y:S02]  /*e9c10*/  IADD3 R33, R197.reuse, R0, RZ ;  /* 0x00000000c5217210 */ /* 0x040fe40007ffe0ff */
[----:B------:R-:W2:Y:S01]  /*e9c20*/  LDC R0, c[0x0][0x248] ;  /* 0x00009200ff007b82 */ /* 0x000ea20000000800 */
[----:B-1----:R-:W-:-:S04]  /*e9c30*/  IMAD.WIDE R20, R197, 0x4, R4 ;  /* 0x00000004c5147825 */ /* 0x002fc800078e0204 */
[----:B------:R-:W-:-:S04]  /*e9c40*/  IMAD.WIDE R24, R197, 0x4, R6 ;  /* 0x00000004c5187825 */ /* 0x000fc800078e0206 */
[----:B----4-:R-:W-:Y:S02]  /*e9c50*/  IMAD.IADD R37, R33, 0x1, R10 ;  /* 0x0000000121257824 */ /* 0x010fe400078e020a */
[----:B------:R-:W1:Y:S01]  /*e9c60*/  LDC R10, c[0x0][0x248] ;  /* 0x00009200ff0a7b82 */ /* 0x000e620000000800 */
[----:B------:R-:W-:-:S04]  /*e9c70*/  ISETP.GE.AND P6, PT, R213, R19, PT ;  /* 0x00000013d500720c */ /* 0x000fc80003fc6270 */
[-C--:B------:R-:W-:Y:S02]  /*e9c80*/  ISETP.LT.AND P2, PT, R11, R18.reuse, !P6 ;  /* 0x000000120b00720c */ /* 0x080fe40007741270 */
[-C--:B------:R-:W-:Y:S02]  /*e9c90*/  ISETP.LT.AND P1, PT, R13, R18.reuse, !P6 ;  /* 0x000000120d00720c */ /* 0x080fe40007721270 */
[-C--:B------:R-:W-:Y:S02]  /*e9ca0*/  ISETP.LT.AND P4, PT, R17, R18.reuse, !P6 ;  /* 0x000000121100720c */ /* 0x080fe40007781270 */
[----:B------:R-:W-:Y:S02]  /*e9cb0*/  ISETP.LT.AND P6, PT, R15, R18, !P6 ;  /* 0x000000120f00720c */ /* 0x000fe400077c1270 */
[----:B---3--:R-:W-:-:S05]  /*e9cc0*/  ISETP.GE.AND P0, PT, R212, R19, PT ;  /* 0x00000013d400720c */ /* 0x008fca0003f06270 */
[----:B------:R3:W-:Y:S01]  /*e9cd0*/  @P2 STG.E desc[UR60][R28.64], R30 ;  /* 0x0000001e1c002986 */ /* 0x0007e2000c10193c */
[-C--:B------:R-:W-:Y:S02]  /*e9ce0*/  ISETP.LT.AND P3, PT, R11, R18.reuse, !P0 ;  /* 0x000000120b00720c */ /* 0x080fe40004761270 */
[-C--:B------:R-:W-:Y:S01]  /*e9cf0*/  ISETP.LT.AND P2, PT, R13, R18.reuse, !P0 ;  /* 0x000000120d00720c */ /* 0x080fe20004741270 */
[----:B------:R4:W-:Y:S04]  /*e9d00*/  @P1 STG.E desc[UR60][R20.64], R26 ;  /* 0x0000001a14001986 */ /* 0x0009e8000c10193c */
[----:B------:R1:W-:Y:S01]  /*e9d10*/  @P4 STG.E desc[UR60][R24.64], R38 ;  /* 0x0000002618004986 */ /* 0x0003e2000c10193c */
[-C--:B------:R-:W-:Y:S02]  /*e9d20*/  ISETP.LT.AND P4, PT, R17, R18.reuse, !P0 ;  /* 0x000000121100720c */ /* 0x080fe40004781270 */
[----:B------:R-:W-:Y:S01]  /*e9d30*/  ISETP.LT.AND P0, PT, R15, R18, !P0 ;  /* 0x000000120f00720c */ /* 0x000fe20004701270 */
[----:B---3--:R-:W-:-:S04]  /*e9d40*/  IMAD.WIDE R28, R33, 0x4, R4 ;  /* 0x00000004211c7825 */ /* 0x008fc800078e0204 */
[----:B----4-:R-:W-:-:S04]  /*e9d50*/  IMAD.WIDE R20, R197, 0x4, R8 ;  /* 0x00000004c5147825 */ /* 0x010fc800078e0208 */
[C---:B-1----:R-:W-:Y:S01]  /*e9d60*/  IMAD.WIDE R24, R33.reuse, 0x4, R2 ;  /* 0x0000000421187825 */ /* 0x042fe200078e0202 */
[----:B------:R-:W3:Y:S04]  /*e9d70*/  LDL.LU R26, [R1+0x4ab0] ;  /* 0x004ab000011a7983 */ /* 0x000ee80000300800 */
[----:B------:R1:W-:Y:S04]  /*e9d80*/  @P6 STG.E desc[UR60][R20.64], R22 ;  /* 0x0000001614006986 */ /* 0x0003e8000c10193c */
[----:B------:R4:W-:Y:S04]  /*e9d90*/  @P3 STG.E desc[UR60][R24.64], R42 ;  /* 0x0000002a18003986 */ /* 0x0009e8000c10193c */
[----:B------:R4:W-:Y:S01]  /*e9da0*/  @P2 STG.E desc[UR60][R28.64], R34 ;  /* 0x000000221c002986 */ /* 0x0009e2000c10193c */
[----:B------:R-:W-:Y:S01]  /*e9db0*/  ISETP.GE.AND P5, PT, R206, R19, PT ;  /* 0x00000013ce00720c */ /* 0x000fe20003fa6270 */
[----:B-1----:R-:W-:-:S03]  /*e9dc0*/  IMAD.WIDE R20, R33, 0x4, R6 ;  /* 0x0000000421147825 */ /* 0x002fc600078e0206 */
[-C--:B------:R-:W-:Y:S02]  /*e9dd0*/  ISETP.LT.AND P2, PT, R11, R18.reuse, !P5 ;  /* 0x000000120b00720c */ /* 0x080fe40006f41270 */
[-C--:B------:R-:W-:Y:S02]  /*e9de0*/  ISETP.LT.AND P3, PT, R13, R18.reuse, !P5 ;  /* 0x000000120d00720c */ /* 0x080fe40006f61270 */
[----:B------:R-:W-:Y:S01]  /*e9df0*/  ISETP.LT.AND P6, PT, R17, R18, !P5 ;  /* 0x000000121100720c */ /* 0x000fe20006fc1270 */
[----:B----4-:R-:W-:Y:S01]  /*e9e00*/  IMAD.WIDE R24, R33, 0x4, R8 ;  /* 0x0000000421187825 */ /* 0x010fe200078e0208 */
[----:B------:R1:W-:Y:S03]  /*e9e10*/  @P4 STG.E desc[UR60][R20.64], R62 ;  /* 0x0000003e14004986 */ /* 0x0003e6000c10193c */
[C---:B------:R-:W-:Y:S01]  /*e9e20*/  IMAD.WIDE R28, R37.reuse, 0x4, R6 ;  /* 0x00000004251c7825 */ /* 0x040fe200078e0206 */
[----:B------:R4:W-:Y:S03]  /*e9e30*/  @P0 STG.E desc[UR60][R24.64], R58 ;  /* 0x0000003a18000986 */ /* 0x0009e6000c10193c */
[----:B-1----:R-:W-:-:S04]  /*e9e40*/  IMAD.WIDE R20, R37, 0x4, R2 ;  /* 0x0000000425147825 */ /* 0x002fc800078e0202 */
[----:B----4-:R-:W-:Y:S01]  /*e9e50*/  IMAD.WIDE R24, R37, 0x4, R4 ;  /* 0x0000000425187825 */ /* 0x010fe200078e0204 */
[----:B------:R1:W-:Y:S04]  /*e9e60*/  @P2 STG.E desc[UR60][R20.64], R31 ;  /* 0x0000001f14002986 */ /* 0x0003e8000c10193c */
[----:B------:R4:W-:Y:S04]  /*e9e70*/  @P3 STG.E desc[UR60][R24.64], R27 ;  /* 0x0000001b18003986 */ /* 0x0009e8000c10193c */
[----:B------:R-:W-:Y:S01]  /*e9e80*/  @P6 STG.E desc[UR60][R28.64], R39 ;  /* 0x000000271c006986 */ /* 0x000fe2000c10193c */
[----:B--2---:R-:W-:-:S02]  /*e9e90*/  ISETP.GE.AND P4, PT, R14, R19, PT ;  /* 0x000000130e00720c */ /* 0x004fc40003f86270 */
[-C--:B------:R-:W-:Y:S01]  /*e9ea0*/  ISETP.GE.AND P6, PT, R16, R19.reuse, PT ;  /* 0x000000131000720c */ /* 0x080fe20003fc6270 */
[----:B------:R-:W2:Y:S04]  /*e9eb0*/  LDL.LU R14, [R1+0x4ab4] ;  /* 0x004ab400010e7983 */ /* 0x000ea80000300800 */
[----:B------:R-:W3:Y:S01]  /*e9ec0*/  LDL.LU R16, [R1+0x4aac] ;  /* 0x004aac0001107983 */ /* 0x000ee20000300800 */
[----:B------:R-:W-:Y:S02]  /*e9ed0*/  ISETP.GE.AND P1, PT, R32, R19, PT ;  /* 0x000000132000720c */ /* 0x000fe40003f26270 */
[----:B------:R-:W-:Y:S02]  /*e9ee0*/  ISETP.LT.AND P5, PT, R15, R18, !P5 ;  /* 0x000000120f00720c */ /* 0x000fe40006fa1270 */
[C---:B------:R-:W-:Y:S01]  /*e9ef0*/  IADD3 R33, R37.reuse, R0, RZ ;  /* 0x0000000025217210 */ /* 0x040fe20007ffe0ff */
[----:B-1----:R-:W-:Y:S01]  /*e9f00*/  IMAD.WIDE R20, R37, 0x4, R8 ;  /* 0x0000000425147825 */ /* 0x002fe200078e0208 */
[-C--:B------:R-:W-:Y:S01]  /*e9f10*/  ISETP.LT.AND P0, PT, R11, R18.reuse, !P1 ;  /* 0x000000120b00720c */ /* 0x080fe20004f01270 */
[----:B------:R-:W1:Y:S01]  /*e9f20*/  LDC R0, c[0x0][0x248] ;  /* 0x00009200ff007b82 */ /* 0x000e620000000800 */
[-C--:B------:R-:W-:Y:S01]  /*e9f30*/  ISETP.LT.AND P2, PT, R13, R18.reuse, !P1 ;  /* 0x000000120d00720c */ /* 0x080fe20004f41270 */
[----:B----4-:R-:W-:Y:S01]  /*e9f40*/  IMAD.WIDE R24, R33, 0x4, R2 ;  /* 0x0000000421187825 */ /* 0x010fe200078e0202 */
[----:B------:R-:W-:-:S02]  /*e9f50*/  ISETP.LT.AND P3, PT, R17, R18, !P1 ;  /* 0x000000121100720c */ /* 0x000fc40004f61270 */
[-C--:B------:R-:W-:Y:S01]  /*e9f60*/  ISETP.LT.AND P1, PT, R15, R18.reuse, !P1 ;  /* 0x000000120f00720c */ /* 0x080fe20004f21270 */
[----:B------:R-:W4:Y:S04]  /*e9f70*/  LDL.LU R30, [R1+0x4abc] ;  /* 0x004abc00011e7983 */ /* 0x000f280000300800 */
[----:B------:R1:W-:Y:S04]  /*e9f80*/  @P5 STG.E desc[UR60][R20.64], R23 ;  /* 0x0000001714005986 */ /* 0x0003e8000c10193c */
[----:B------:R1:W-:Y:S01]  /*e9f90*/  @P0 STG.E desc[UR60][R24.64], R43 ;  /* 0x0000002b18000986 */ /* 0x0003e2000c10193c */
[----:B------:R-:W-:-:S02]  /*e9fa0*/  ISETP.LT.AND P0, PT, R11, R18, !P4 ;  /* 0x000000120b00720c */ /* 0x000fc40006701270 */
[----:B------:R-:W-:Y:S01]  /*e9fb0*/  ISETP.LT.AND P5, PT, R13, R18, !P4 ;  /* 0x000000120d00720c */ /* 0x000fe200067a1270 */
[C---:B------:R-:W-:Y:S02]  /*e9fc0*/  IMAD.IADD R27, R33.reuse, 0x1, R10 ;  /* 0x00000001211b7824 */ /* 0x040fe400078e020a */
[----:B------:R-:W3:Y:S01]  /*e9fd0*/  LDC R10, c[0x0][0x248] ;  /* 0x00009200ff0a7b82 */ /* 0x000ee20000000800 */
[----:B-1----:R-:W-:-:S04]  /*e9fe0*/  IMAD.WIDE R20, R33, 0x4, R4 ;  /* 0x0000000421147825 */ /* 0x002fc800078e0204 */
[----:B------:R-:W-:-:S04]  /*e9ff0*/  IMAD.WIDE R22, R33, 0x4, R6 ;  /* 0x0000000421167825 */ /* 0x000fc800078e0206 */
[----:B------:R-:W-:Y:S01]  /*ea000*/  IMAD.WIDE R24, R33, 0x4, R8 ;  /* 0x0000000421187825 */ /* 0x000fe200078e0208 */
[----:B------:R1:W-:Y:S01]  /*ea010*/  @P2 STG.E desc[UR60][R20.64], R35 ;  /* 0x0000002314002986 */ /* 0x0003e2000c10193c */
[----:B------:R-:W-:-:S03]  /*ea020*/  ISETP.LT.AND P2, PT, R17, R18, !P4 ;  /* 0x000000121100720c */ /* 0x000fc60006741270 */
[----:B------:R1:W-:Y:S01]  /*ea030*/  @P3 STG.E desc[UR60][R22.64], R63 ;  /* 0x0000003f16003986 */ /* 0x0003e2000c10193c */
[----:B------:R-:W-:-:S03]  /*ea040*/  ISETP.LT.AND P4, PT, R15, R18, !P4 ;  /* 0x000000120f00720c */ /* 0x000fc60006781270 */
[----:B------:R1:W-:Y:S01]  /*ea050*/  @P1 STG.E desc[UR60][R24.64], R59 ;  /* 0x0000003b18001986 */ /* 0x0003e2000c10193c */
[----:B------:R-:W-:Y:S01]  /*ea060*/  ISETP.LT.AND P3, PT, R11, R18, !P6 ;  /* 0x000000120b00720c */ /* 0x000fe20007761270 */
[----:B-1----:R-:W-:-:S04]  /*ea070*/  IMAD.WIDE R20, R27, 0x4, R2 ;  /* 0x000000041b147825 */ /* 0x002fc800078e0202 */
[----:B------:R-:W-:-:S04]  /*ea080*/  IMAD.WIDE R22, R27, 0x4, R4 ;  /* 0x000000041b167825 */ /* 0x000fc800078e0204 */
[----:B------:R-:W-:Y:S01]  /*ea090*/  IMAD.WIDE R24, R27, 0x4, R6 ;  /* 0x000000041b187825 */ /* 0x000fe200078e0206 */
[----:B------:R1:W-:Y:S04]  /*ea0a0*/  @P0 STG.E desc[UR60][R20.64], R48 ;  /* 0x0000003014000986 */ /* 0x0003e8000c10193c */
[----:B------:R1:W-:Y:S01]  /*ea0b0*/  @P5 STG.E desc[UR60][R22.64], R52 ;  /* 0x0000003416005986 */ /* 0x0003e2000c10193c */
[----:B------:R-:W-:Y:S02]  /*ea0c0*/  ISETP.LT.AND P5, PT, R13, R18, !P6 ;  /* 0x000000120d00720c */ /* 0x000fe400077a1270 */
[C---:B------:R-:W-:Y:S01]  /*ea0d0*/  IADD3 R29, R27.reuse, R0, RZ ;  /* 0x000000001b1d7210 */ /* 0x040fe20007ffe0ff */
[----:B------:R-:W-:Y:S01]  /*ea0e0*/  @P2 STG.E desc[UR60][R24.64], R68 ;  /* 0x0000004418002986 */ /* 0x000fe2000c10193c */
[----:B------:R-:W3:Y:S01]  /*ea0f0*/  LDC R0, c[0x0][0x248] ;  /* 0x00009200ff007b82 */ /* 0x000ee20000000800 */
[----:B-1----:R-:W-:-:S04]  /*ea100*/  IMAD.WIDE R20, R27, 0x4, R8 ;  /* 0x000000041b147825 */ /* 0x002fc800078e0208 */
[C---:B------:R-:W-:Y:S01]  /*ea110*/  IMAD.WIDE R22, R29.reuse, 0x4, R2 ;  /* 0x000000041d167825 */ /* 0x040fe200078e0202 */
[----:B------:R1:W-:Y:S04]  /*ea120*/  @P4 STG.E desc[UR60][R20.64], R44 ;  /* 0x0000002c14004986 */ /* 0x0003e8000c10193c */
[----:B------:R3:W-:Y:S01]  /*ea130*/  @P3 STG.E desc[UR60][R22.64], R72 ;  /* 0x0000004816003986 */ /* 0x0007e2000c10193c */
[----:B-1----:R-:W-:-:S05]  /*ea140*/  IMAD.WIDE R20, R29, 0x4, R4 ;  /* 0x000000041d147825 */ /* 0x002fca00078e0204 */
[----:B------:R1:W-:Y:S01]  /*ea150*/  @P5 STG.E desc[UR60][R20.64], R64 ;  /* 0x0000004014005986 */ /* 0x0003e2000c10193c */
[-C--:B--2---:R-:W-:Y:S02]  /*ea160*/  ISETP.GE.AND P0, PT, R14, R19.reuse, PT ;  /* 0x000000130e00720c */ /* 0x084fe40003f06270 */
[-C--:B---3--:R-:W-:Y:S01]  /*ea170*/  ISETP.GE.AND P5, PT, R16, R19.reuse, PT ;  /* 0x000000131000720c */ /* 0x088fe20003fa6270 */
[----:B------:R-:W2:Y:S04]  /*ea180*/  LDL.LU R14, [R1+0x4a94] ;  /* 0x004a9400010e7983 */ /* 0x000ea80000300800 */
[----:B------:R-:W3:Y:S01]  /*ea190*/  LDL.LU R16, [R1+0x4a90] ;  /* 0x004a900001107983 */ /* 0x000ee20000300800 */
[----:B------:R-:W-:Y:S02]  /*ea1a0*/  ISETP.LT.AND P2, PT, R17, R18, !P6 ;  /* 0x000000121100720c */ /* 0x000fe40007741270 */
[----:B------:R-:W-:-:S02]  /*ea1b0*/  ISETP.GE.AND P1, PT, R26, R19, PT ;  /* 0x000000131a00720c */ /* 0x000fc40003f26270 */
[-C--:B------:R-:W-:Y:S01]  /*ea1c0*/  ISETP.LT.AND P6, PT, R15, R18.reuse, !P6 ;  /* 0x000000120f00720c */ /* 0x080fe200077c1270 */
[----:B------:R-:W-:Y:S01]  /*ea1d0*/  IMAD.WIDE R22, R29, 0x4, R6 ;  /* 0x000000041d167825 */ /* 0x000fe200078e0206 */
[-C--:B------:R-:W-:Y:S02]  /*ea1e0*/  ISETP.LT.AND P4, PT, R11, R18.reuse, !P1 ;  /* 0x000000120b00720c */ /* 0x080fe40004f81270 */
[-C--:B------:R-:W-:Y:S01]  /*ea1f0*/  ISETP.LT.AND P3, PT, R13, R18.reuse, !P1 ;  /* 0x000000120d00720c */ /* 0x080fe20004f61270 */
[C---:B------:R-:W-:Y:S02]  /*ea200*/  IMAD.IADD R31, R29.reuse, 0x1, R10 ;  /* 0x000000011d1f7824 */ /* 0x040fe400078e020a */
[----:B-1----:R-:W-:Y:S01]  /*ea210*/  IMAD.WIDE R20, R29, 0x4, R8 ;  /* 0x000000041d147825 */ /* 0x002fe200078e0208 */
[----:B------:R-:W1:Y:S01]  /*ea220*/  LDC R10, c[0x0][0x248] ;  /* 0x00009200ff0a7b82 */ /* 0x000e620000000800 */
[----:B------:R4:W-:Y:S02]  /*ea230*/  @P2 STG.E desc[UR60][R22.64], R92 ;  /* 0x0000005c16002986 */ /* 0x0009e4000c10193c */
[----:B------:R-:W-:Y:S01]  /*ea240*/  IMAD.WIDE R24, R31, 0x4, R4 ;  /* 0x000000041f187825 */ /* 0x000fe200078e0204 */
[-C--:B------:R-:W-:Y:S01]  /*ea250*/  ISETP.LT.AND P2, PT, R17, R18.reuse, !P1 ;  /* 0x000000121100720c */ /* 0x080fe20004f41270 */
[----:B------:R4:W-:Y:S01]  /*ea260*/  @P6 STG.E desc[UR60][R20.64], R88 ;  /* 0x0000005814006986 */ /* 0x0009e2000c10193c */
[----:B------:R-:W-:-:S02]  /*ea270*/  ISETP.LT.AND P1, PT, R15, R18, !P1 ;  /* 0x000000120f00720c */ /* 0x000fc40004f21270 */
[----:B------:R-:W-:Y:S01]  /*ea280*/  ISETP.LT.AND P6, PT, R13, R18, !P0 ;  /* 0x000000120d00720c */ /* 0x000fe200047c1270 */
[C---:B----4-:R-:W-:Y:S01]  /*ea290*/  IMAD.WIDE R22, R31.reuse, 0x4, R2 ;  /* 0x000000041f167825 */ /* 0x050fe200078e0202 */
[----:B------:R-:W-:-:S03]  /*ea2a0*/  IADD3 R33, R31, R0, RZ ;  /* 0x000000001f217210 */ /* 0x000fc60007ffe0ff */
[----:B------:R-:W-:-:S04]  /*ea2b0*/  IMAD.WIDE R26, R31, 0x4, R6 ;  /* 0x000000041f1a7825 */ /* 0x000fc800078e0206 */
[----:B------:R-:W-:Y:S01]  /*ea2c0*/  IMAD.WIDE R28, R31, 0x4, R8 ;  /* 0x000000041f1c7825 */ /* 0x000fe200078e0208 */
[----:B------:R4:W-:Y:S01]  /*ea2d0*/  @P4 STG.E desc[UR60][R22.64], R49 ;  /* 0x0000003116004986 */ /* 0x0009e2000c10193c */
[----:B------:R-:W-:-:S03]  /*ea2e0*/  ISETP.LT.AND P4, PT, R11, R18, !P0 ;  /* 0x000000120b00720c */ /* 0x000fc60004781270 */
[----:B------:R4:W-:Y:S01]  /*ea2f0*/  @P3 STG.E desc[UR60][R24.64], R53 ;  /* 0x0000003518003986 */ /* 0x0009e2000c10193c */
[-C--:B------:R-:W-:Y:S01]  /*ea300*/  ISETP.LT.AND P3, PT, R17, R18.reuse, !P0 ;  /* 0x000000121100720c */ /* 0x080fe20004761270 */
[----:B------:R-:W-:Y:S02]  /*ea310*/  IMAD.WIDE R20, R33, 0x4, R2 ;  /* 0x0000000421147825 */ /* 0x000fe400078e0202 */
[----:B------:R1:W-:Y:S04]  /*ea320*/  @P2 STG.E desc[UR60][R26.64], R69 ;  /* 0x000000451a002986 */ /* 0x0003e8000c10193c */
[----:B------:R-:W-:Y:S01]  /*ea330*/  @P1 STG.E desc[UR60][R28.64], R45 ;  /* 0x0000002d1c001986 */ /* 0x000fe2000c10193c */
[----:B------:R-:W-:Y:S01]  /*ea340*/  ISETP.LT.AND P0, PT, R15, R18, !P0 ;  /* 0x000000120f00720c */ /* 0x000fe20004701270 */
[----:B------:R-:W3:Y:S01]  /*ea350*/  LDC R0, c[0x0][0x248] ;  /* 0x00009200ff007b82 */ /* 0x000ee20000000800 */
[----:B----4-:R-:W-:-:S04]  /*ea360*/  IMAD.WIDE R22, R33, 0x4, R4 ;  /* 0x0000000421167825 */ /* 0x010fc800078e0204 */
[----:B------:R-:W-:Y:S01]  /*ea370*/  IMAD.WIDE R24, R33, 0x4, R6 ;  /* 0x0000000421187825 */ /* 0x000fe200078e0206 */
[----:B------:R4:W-:Y:S04]  /*ea380*/  @P4 STG.E desc[UR60][R20.64], R73 ;  /* 0x0000004914004986 */ /* 0x0009e8000c10193c */
[----:B------:R4:W-:Y:S01]  /*ea390*/  @P6 STG.E desc[UR60][R22.64], R65 ;  /* 0x0000004116006986 */ /* 0x0009e2000c10193c */
[-C--:B------:R-:W-:Y:S02]  /*ea3a0*/  ISETP.LT.AND P6, PT, R11, R18.reuse, !P5 ;  /* 0x000000120b00720c */ /* 0x080fe40006fc1270 */
[-C--:B------:R-:W-:Y:S01]  /*ea3b0*/  ISETP.LT.AND P4, PT, R13, R18.reuse, !P5 ;  /* 0x000000120d00720c */ /* 0x080fe20006f81270 */
[----:B------:R4:W-:Y:S01]  /*ea3c0*/  @P3 STG.E desc[UR60][R24.64], R93 ;  /* 0x0000005d18003986 */ /* 0x0009e2000c10193c */
[----:B------:R-:W-:Y:S01]  /*ea3d0*/  ISETP.LT.AND P3, PT, R17, R18, !P5 ;  /* 0x000000121100720c */ /* 0x000fe20006f61270 */
[----:B-1----:R-:W-:-:S02]  /*ea3e0*/  IMAD.IADD R31, R33, 0x1, R10 ;  /* 0x00000001211f7824 */ /* 0x002fc400078e020a */
[----:B------:R-:W-:Y:S01]  /*ea3f0*/  IMAD.WIDE R26, R33, 0x4, R8 ;  /* 0x00000004211a7825 */ /* 0x000fe200078e0208 */
[----:B------:R-:W1:Y:S03]  /*ea400*/  LDC R10, c[0x0][0x248] ;  /* 0x00009200ff0a7b82 */ /* 0x000e660000000800 */
[----:B----4-:R-:W-:-:S04]  /*ea410*/  IMAD.WIDE R20, R31, 0x4, R2 ;  /* 0x000000041f147825 */ /* 0x010fc800078e0202 */
[----:B------:R-:W-:-:S04]  /*ea420*/  IMAD.WIDE R22, R31, 0x4, R4 ;  /* 0x000000041f167825 */ /* 0x000fc800078e0204 */
[----:B------:R-:W-:Y:S01]  /*ea430*/  IMAD.WIDE R24, R31, 0x4, R6 ;  /* 0x000000041f187825 */ /* 0x000fe200078e0206 */
[----:B------:R-:W-:Y:S04]  /*ea440*/  @P0 STG.E desc[UR60][R26.64], R89 ;  /* 0x000000591a000986 */ /* 0x000fe8000c10193c */
[----:B------:R4:W-:Y:S04]  /*ea450*/  @P6 STG.E desc[UR60][R20.64], R50 ;  /* 0x0000003214006986 */ /* 0x0009e8000c10193c */
[----:B------:R4:W-:Y:S04]  /*ea460*/  @P4 STG.E desc[UR60][R22.64], R54 ;  /* 0x0000003616004986 */ /* 0x0009e8000c10193c */
[----:B------:R1:W-:Y:S01]  /*ea470*/  @P3 STG.E desc[UR60][R24.64], R70 ;  /* 0x0000004618003986 */ /* 0x0003e2000c10193c */
[----:B--2---:R-:W-:-:S02]  /*ea480*/  ISETP.GE.AND P1, PT, R14, R19, PT ;  /* 0x000000130e00720c */ /* 0x004fc40003f26270 */
[-C--:B---3--:R-:W-:Y:S01]  /*ea490*/  ISETP.GE.AND P3, PT, R16, R19.reuse, PT ;  /* 0x000000131000720c */ /* 0x088fe20003f66270 */
[----:B------:R-:W2:Y:S04]  /*ea4a0*/  LDL.LU R14, [R1+0x4a8c] ;  /* 0x004a8c00010e7983 */ /* 0x000ea80000300800 */
[----:B------:R-:W3:Y:S01]  /*ea4b0*/  LDL.LU R16, [R1+0x4a84] ;  /* 0x004a840001107983 */ /* 0x000ee20000300800 */
[----:B------:R-:W-:Y:S02]  /*ea4c0*/  ISETP.GE.AND P2, PT, R30, R19, PT ;  /* 0x000000131e00720c */ /* 0x000fe40003f46270 */
[-C--:B------:R-:W-:Y:S02]  /*ea4d0*/  ISETP.LT.AND P5, PT, R15, R18.reuse, !P5 ;  /* 0x000000120f00720c */ /* 0x080fe40006fa1270 */
[----:B------:R-:W-:-:S02]  /*ea4e0*/  ISETP.LT.AND P0, PT, R11, R18, !P2 ;  /* 0x000000120b00720c */ /* 0x000fc40005701270 */
[-C--:B------:R-:W-:Y:S02]  /*ea4f0*/  ISETP.LT.AND P4, PT, R13, R18.reuse, !P2 ;  /* 0x000000120d00720c */ /* 0x080fe40005781270 */
[----:B------:R-:W-:Y:S02]  /*ea500*/  ISETP.LT.AND P6, PT, R17, R18, !P2 ;  /* 0x000000121100720c */ /* 0x000fe400057c1270 */
[C---:B------:R-:W-:Y:S01]  /*ea510*/  IADD3 R33, R31.reuse, R0, RZ ;  /* 0x000000001f217210 */ /* 0x040fe20007ffe0ff */
[----:B------:R-:W-:Y:S01]  /*ea520*/  IMAD.WIDE R28, R31, 0x4, R8 ;  /* 0x000000041f1c7825 */ /* 0x000fe200078e0208 */
[----:B------:R-:W-:Y:S01]  /*ea530*/  ISETP.LT.AND P2, PT, R15, R18, !P2 ;  /* 0x000000120f00720c */ /* 0x000fe20005741270 */
[----:B------:R-:W3:Y:S02]  /*ea540*/  LDC R0, c[0x0][0x248] ;  /* 0x00009200ff007b82 */ /* 0x000ee40000000800 */
[----:B------:R-:W-:-:S04]  /*ea550*/  IMAD.WIDE R30, R33, 0x4, R2 ;  /* 0x00000004211e7825 */ /* 0x000fc800078e0202 */
[----:B----4-:R-:W-:-:S04]  /*ea560*/  IMAD.WIDE R20, R33, 0x4, R4 ;  /* 0x0000000421147825 */ /* 0x010fc800078e0204 */
[----:B------:R-:W-:Y:S01]  /*ea570*/  IMAD.WIDE R22, R33, 0x4, R6 ;  /* 0x0000000421167825 */ /* 0x000fe200078e0206 */
[----:B------:R4:W-:Y:S04]  /*ea580*/  @P5 STG.E desc[UR60][R28.64], R46 ;  /* 0x0000002e1c005986 */ /* 0x0009e8000c10193c */
[----:B------:R-:W-:Y:S01]  /*ea590*/  @P0 STG.E desc[UR60][R30.64], R74 ;  /* 0x0000004a1e000986 */ /* 0x000fe2000c10193c */
[----:B------:R-:W-:-:S03]  /*ea5a0*/  ISETP.LT.AND P5, PT, R11, R18, !P1 ;  /* 0x000000120b00720c */ /* 0x000fc60004fa1270 */
[----:B------:R4:W-:Y:S01]  /*ea5b0*/  @P4 STG.E desc[UR60][R20.64], R66 ;  /* 0x0000004214004986 */ /* 0x0009e2000c10193c */
[----:B------:R-:W-:-:S03]  /*ea5c0*/  ISETP.LT.AND P0, PT, R13, R18, !P1 ;  /* 0x000000120d00720c */ /* 0x000fc60004f01270 */
[----:B------:R3:W-:Y:S01]  /*ea5d0*/  @P6 STG.E desc[UR60][R22.64], R94 ;  /* 0x0000005e16006986 */ /* 0x0007e2000c10193c */
[----:B------:R-:W-:Y:S01]  /*ea5e0*/  ISETP.LT.AND P6, PT, R17, R18, !P1 ;  /* 0x000000121100720c */ /* 0x000fe20004fc1270 */
[C---:B-1----:R-:W-:Y:S02]  /*ea5f0*/  IMAD.IADD R35, R33.reuse, 0x1, R10 ;  /* 0x0000000121237824 */ /* 0x042fe400078e020a */
[----:B------:R-:W-:-:S04]  /*ea600*/  IMAD.WIDE R24, R33, 0x4, R8 ;  /* 0x0000000421187825 */ /* 0x000fc800078e0208 */
[----:B------:R-:W-:-:S04]  /*ea610*/  IMAD.WIDE R26, R35, 0x4, R2 ;  /* 0x00000004231a7825 */ /* 0x000fc800078e0202 */
[C---:B----4-:R-:W-:Y:S01]  /*ea620*/  IMAD.WIDE R28, R35.reuse, 0x4, R4 ;  /* 0x00000004231c7825 */ /* 0x050fe200078e0204 */
[----:B------:R-:W1:Y:S01]  /*ea630*/  LDC R10, c[0x0][0x248] ;  /* 0x00009200ff0a7b82 */ /* 0x000e620000000800 */
[----:B------:R4:W-:Y:S02]  /*ea640*/  @P2 STG.E desc[UR60][R24.64], R90 ;  /* 0x0000005a18002986 */ /* 0x0009e4000c10193c */
[----:B------:R-:W-:Y:S02]  /*ea650*/  IMAD.WIDE R20, R35, 0x4, R6 ;  /* 0x0000000423147825 */ /* 0x000fe400078e0206 */
[----:B------:R4:W-:Y:S04]  /*ea660*/  @P5 STG.E desc[UR60][R26.64], R51 ;  /* 0x000000331a005986 */ /* 0x0009e8000c10193c */
[----:B------:R4:W-:Y:S04]  /*ea670*/  @P0 STG.E desc[UR60][R28.64], R55 ;  /* 0x000000371c000986 */ /* 0x0009e8000c10193c */
[----:B------:R1:W-:Y:S01]  /*ea680*/  @P6 STG.E desc[UR60][R20.64], R71 ;  /* 0x0000004714006986 */ /* 0x0003e2000c10193c */
[----:B------:R-:W-:-:S02]  /*ea690*/  ISETP.LT.AND P1, PT, R15, R18, !P1 ;  /* 0x000000120f00720c */ /* 0x000fc40004f21270 */
[-C--:B------:R-:W-:Y:S02]  /*ea6a0*/  ISETP.LT.AND P2, PT, R11, R18.reuse, !P3 ;  /* 0x000000120b00720c */ /* 0x080fe40005f41270 */
[-C--:B------:R-:W-:Y:S02]  /*ea6b0*/  ISETP.LT.AND P0, PT, R13, R18.reuse, !P3 ;  /* 0x000000120d00720c */ /* 0x080fe40005f01270 */
[----:B------:R-:W-:Y:S02]  /*ea6c0*/  ISETP.LT.AND P5, PT, R17, R18, !P3 ;  /* 0x000000121100720c */ /* 0x000fe40005fa1270 */
[-C--:B--2---:R-:W-:Y:S02]  /*ea6d0*/  ISETP.GE.AND P4, PT, R14, R19.reuse, PT ;  /* 0x000000130e00720c */ /* 0x084fe40003f86270 */
[----:B---3--:R-:W-:Y:S01]  /*ea6e0*/  ISETP.GE.AND P6, PT, R16, R19, PT ;  /* 0x000000131000720c */ /* 0x008fe20003fc6270 */
[----:B------:R-:W2:Y:S04]  /*ea6f0*/  LDL.LU R14, [R1+0x4a6c] ;  /* 0x004a6c00010e7983 */ /* 0x000ea80000300800 */
[----:B------:R-:W3:Y:S04]  /*ea700*/  LDL.LU R32, [R1+0x4a68] ;  /* 0x004a680001207983 */ /* 0x000ee80000300800 */
[----:B------:R-:W3:Y:S01]  /*ea710*/  LDL.LU R16, [R1+0x4a64] ;  /* 0x004a640001107983 */ /* 0x000ee20000300800 */
[C---:B------:R-:W-:Y:S01]  /*ea720*/  IADD3 R31, R35.reuse, R0, RZ ;  /* 0x00000000231f7210 */ /* 0x040fe20007ffe0ff */
[----:B------:R-:W-:Y:S01]  /*ea730*/  IMAD.WIDE R22, R35, 0x4, R8 ;  /* 0x0000000423167825 */ /* 0x000fe200078e0208 */
[----:B------:R-:W1:Y:S03]  /*ea740*/  LDC R0, c[0x0][0x248] ;  /* 0x00009200ff007b82 */ /* 0x000e660000000800 */
[----:B----4-:R-:W-:-:S04]  /*ea750*/  IMAD.WIDE R24, R31, 0x4, R2 ;  /* 0x000000041f187825 */ /* 0x010fc800078e0202 */
[----:B------:R-:W-:-:S04]  /*ea760*/  IMAD.WIDE R26, R31, 0x4, R4 ;  /* 0x000000041f1a7825 */ /* 0x000fc800078e0204 */
[----:B------:R-:W-:Y:S01]  /*ea770*/  IMAD.WIDE R28, R31, 0x4, R6 ;  /* 0x000000041f1c7825 */ /* 0x000fe200078e0206 */
[----:B------:R4:W-:Y:S04]  /*ea780*/  @P1 STG.E desc[UR60][R22.64], R47 ;  /* 0x0000002f16001986 */ /* 0x0009e8000c10193c */
[----:B------:R4:W-:Y:S01]  /*ea790*/  @P2 STG.E desc[UR60][R24.64], R75 ;  /* 0x0000004b18002986 */ /* 0x0009e2000c10193c */
[----:B------:R-:W-:-:S03]  /*ea7a0*/  ISETP.LT.AND P3, PT, R15, R18, !P3 ;  /* 0x000000120f00720c */ /* 0x000fc60005f61270 */
[----:B------:R4:W-:Y:S01]  /*ea7b0*/  @P0 STG.E desc[UR60][R26.64], R67 ;  /* 0x000000431a000986 */ /* 0x0009e2000c10193c */
[----:B------:R-:W-:-:S03]  /*ea7c0*/  ISETP.LT.AND P1, PT, R11, R18, !P4 ;  /* 0x000000120b00720c */ /* 0x000fc60006721270 */
[----:B------:R4:W-:Y:S01]  /*ea7d0*/  @P5 STG.E desc[UR60][R28.64], R95 ;  /* 0x0000005f1c005986 */ /* 0x0009e2000c10193c */
[-C--:B------:R-:W-:Y:S01]  /*ea7e0*/  ISETP.LT.AND P5, PT, R13, R18.reuse, !P4 ;  /* 0x000000120d00720c */ /* 0x080fe200067a1270 */
[C---:B-1----:R-:W-:Y:S02]  /*ea7f0*/  IMAD.IADD R33, R31.reuse, 0x1, R10 ;  /* 0x000000011f217824 */ /* 0x042fe400078e020a */
[----:B------:R-:W-:Y:S01]  /*ea800*/  IMAD.WIDE R20, R31, 0x4, R8 ;  /* 0x000000041f147825 */ /* 0x000fe200078e0208 */
[----:B------:R-:W-:Y:S01]  /*ea810*/  ISETP.LT.AND P2, PT, R17, R18, !P4 ;  /* 0x000000121100720c */ /* 0x000fe20006741270 */
[----:B------:R-:W1:Y:S02]  /*ea820*/  LDC R10, c[0x0][0x248] ;  /* 0x00009200ff0a7b82 */ /* 0x000e640000000800 */
[----:B----4-:R-:W-:-:S04]  /*ea830*/  IMAD.WIDE R22, R33, 0x4, R2 ;  /* 0x0000000421167825 */ /* 0x010fc800078e0202 */
[----:B------:R-:W-:Y:S01]  /*ea840*/  IMAD.WIDE R24, R33, 0x4, R4 ;  /* 0x0000000421187825 */ /* 0x000fe200078e0204 */
[-C--:B------:R-:W-:Y:S01]  /*ea850*/  ISETP.LT.AND P4, PT, R15, R18.reuse, !P4 ;  /* 0x000000120f00720c */ /* 0x080fe20006781270 */
[----:B------:R4:W-:Y:S04]  /*ea860*/  @P3 STG.E desc[UR60][R20.64], R91 ;  /* 0x0000005b14003986 */ /* 0x0009e8000c10193c */
[----:B------:R4:W-:Y:S01]  /*ea870*/  @P1 STG.E desc[UR60][R22.64], R84 ;  /* 0x0000005416001986 */ /* 0x0009e2000c10193c */
[----:B------:R-:W-:-:S03]  /*ea880*/  ISETP.LT.AND P1, PT, R11, R18, !P6 ;  /* 0x000000120b00720c */ /* 0x000fc60007721270 */
[----:B------:R-:W-:Y:S01]  /*ea890*/  @P5 STG.E desc[UR60][R24.64], R80 ;  /* 0x0000005018005986 */ /* 0x000fe2000c10193c */
[-C--:B------:R-:W-:Y:S02]  /*ea8a0*/  ISETP.LT.AND P5, PT, R13, R18.reuse, !P6 ;  /* 0x000000120d00720c */ /* 0x080fe400077a1270 */
[----:B------:R-:W-:Y:S02]  /*ea8b0*/  ISETP.LT.AND P3, PT, R17, R18, !P6 ;  /* 0x000000121100720c */ /* 0x000fe40007761270 */
[C---:B------:R-:W-:Y:S01]  /*ea8c0*/  IADD3 R35, R33.reuse, R0, RZ ;  /* 0x0000000021237210 */ /* 0x040fe20007ffe0ff */
[----:B------:R-:W-:-:S04]  /*ea8d0*/  IMAD.WIDE R26, R33, 0x4, R6 ;  /* 0x00000004211a7825 */ /* 0x000fc800078e0206 */
[----:B------:R-:W-:-:S04]  /*ea8e0*/  IMAD.WIDE R28, R33, 0x4, R8 ;  /* 0x00000004211c7825 */ /* 0x000fc800078e0208 */
[----:B----4-:R-:W-:-:S04]  /*ea8f0*/  IMAD.WIDE R20, R35, 0x4, R2 ;  /* 0x0000000423147825 */ /* 0x010fc800078e0202 */
[----:B------:R-:W-:-:S04]  /*ea900*/  IMAD.WIDE R22, R35, 0x4, R4 ;  /* 0x0000000423167825 */ /* 0x000fc800078e0204 */
[----:B------:R-:W-:Y:S01]  /*ea910*/  IMAD.WIDE R30, R35, 0x4, R6 ;  /* 0x00000004231e7825 */ /* 0x000fe200078e0206 */
[----:B------:R-:W-:Y:S04]  /*ea920*/  @P2 STG.E desc[UR60][R26.64], R100 ;  /* 0x000000641a002986 */ /* 0x000fe8000c10193c */
[----:B------:R-:W-:Y:S04]  /*ea930*/  @P4 STG.E desc[UR60][R28.64], R76 ;  /* 0x0000004c1c004986 */ /* 0x000fe8000c10193c */
[----:B------:R-:W-:Y:S01]  /*ea940*/  @P1 STG.E desc[UR60][R20.64], R96 ;  /* 0x0000006014001986 */ /* 0x000fe2000c10193c */
[----:B------:R-:W4:Y:S03]  /*ea950*/  LDC R0, c[0x0][0x248] ;  /* 0x00009200ff007b82 */ /* 0x000f260000000800 */
[----:B------:R-:W-:Y:S04]  /*ea960*/  @P5 STG.E desc[UR60][R22.64], R104 ;  /* 0x0000006816005986 */ /* 0x000fe8000c10193c */
[----:B------:R1:W-:Y:S01]  /*ea970*/  @P3 STG.E desc[UR60][R30.64], R124 ;  /* 0x0000007c1e003986 */ /* 0x0003e2000c10193c */
[----:B--2---:R-:W-:-:S03]  /*ea980*/  ISETP.GE.AND P0, PT, R14, R19, PT ;  /* 0x000000130e00720c */ /* 0x004fc60003f06270 */
[----:B------:R-:W2:Y:S01]  /*ea990*/  LDL.LU R14, [R1+0x4a5c] ;  /* 0x004a5c00010e7983 */ /* 0x000ea20000300800 */
[----:B---3--:R-:W-:-:S03]  /*ea9a0*/  ISETP.GE.AND P1, PT, R16, R19, PT ;  /* 0x000000131000720c */ /* 0x008fc60003f26270 */
[----:B-1----:R-:W3:Y:S04]  /*ea9b0*/  LDL.LU R30, [R1+0x4a44] ;  /* 0x004a4400011e7983 */ /* 0x002ee80000300800 */
[----:B------:R-:W3:Y:S01]  /*ea9c0*/  LDL.LU R16, [R1+0x4a38] ;  /* 0x004a380001107983 */ /* 0x000ee20000300800 */
[----:B------:R-:W-:Y:S01]  /*ea9d0*/  IMAD.IADD R33, R35, 0x1, R10 ;  /* 0x0000000123217824 */ /* 0x000fe200078e020a */
[-C--:B------:R-:W-:Y:S01]  /*ea9e0*/  ISETP.LT.AND P6, PT, R15, R18.reuse, !P6 ;  /* 0x000000120f00720c */ /* 0x080fe200077c1270 */
[----:B------:R-:W1:Y:S01]  /*ea9f0*/  LDC R10, c[0x0][0x248] ;  /* 0x00009200ff0a7b82 */ /* 0x000e620000000800 */
[-C--:B------:R-:W-:Y:S02]  /*eaa00*/  ISETP.LT.AND P4, PT, R11, R18.reuse, !P0 ;  /* 0x000000120b00720c */ /* 0x080fe40004781270 */
[----:B------:R-:W-:-:S02]  /*eaa10*/  ISETP.LT.AND P3, PT, R13, R18, !P0 ;  /* 0x000000120d00720c */ /* 0x000fc40004761270 */
[-C--:B------:R-:W-:Y:S02]  /*eaa20*/  ISETP.LT.AND P5, PT, R17, R18.reuse, !P0 ;  /* 0x000000121100720c */ /* 0x080fe400047a1270 */
[----:B------:R-:W-:Y:S01]  /*eaa30*/  ISETP.LT.AND P0, PT, R15, R18, !P0 ;  /* 0x000000120f00720c */ /* 0x000fe20004701270 */
[----:B------:R-:W-:-:S04]  /*eaa40*/  IMAD.WIDE R24, R35, 0x4, R8 ;  /* 0x0000000423187825 */ /* 0x000fc800078e0208 */
[----:B------:R-:W-:-:S04]  /*eaa50*/  IMAD.WIDE R26, R33, 0x4, R2 ;  /* 0x00000004211a7825 */ /* 0x000fc800078e0202 */
[----:B------:R-:W-:Y:S01]  /*eaa60*/  IMAD.WIDE R20, R33, 0x4, R4 ;  /* 0x0000000421147825 */ /* 0x000fe200078e0204 */
[----:B------:R-:W-:-:S03]  /*eaa70*/  ISETP.GE.AND P2, PT, R32, R19, PT ;  /* 0x000000132000720c */ /* 0x000fc60003f46270 */
[----:B------:R-:W-:Y:S01]  /*eaa80*/  IMAD.WIDE R22, R33, 0x4, R6 ;  /* 0x0000000421167825 */ /* 0x000fe200078e0206 */
[----:B------:R4:W-:Y:S04]  /*eaa90*/  @P6 STG.E desc[UR60][R24.64], R120 ;  /* 0x0000007818006986 */ /* 0x0009e8000c10193c */
[----:B------:R4:W-:Y:S01]  /*eaaa0*/  @P4 STG.E desc[UR60][R26.64], R85 ;  /* 0x000000551a004986 */ /* 0x0009e2000c10193c */
[----:B------:R-:W-:-:S03]  /*eaab0*/  ISETP.LT.AND P6, PT, R11, R18, !P2 ;  /* 0x000000120b00720c */ /* 0x000fc600057c1270 */
[----:B------:R1:W-:Y:S01]  /*eaac0*/  @P3 STG.E desc[UR60][R20.64], R81 ;  /* 0x0000005114003986 */ /* 0x0003e2000c10193c */
[----:B------:R-:W-:-:S03]  /*eaad0*/  ISETP.LT.AND P4, PT, R13, R18, !P2 ;  /* 0x000000120d00720c */ /* 0x000fc60005781270 */
[----:B------:R1:W-:Y:S01]  /*eaae0*/  @P5 STG.E desc[UR60][R22.64], R101 ;  /* 0x0000006516005986 */ /* 0x0003e2000c10193c */
[----:B------:R-:W-:Y:S02]  /*eaaf0*/  ISETP.LT.AND P5, PT, R17, R18, !P2 ;  /* 0x000000121100720c */ /* 0x000fe400057a1270 */
[C---:B----4-:R-:W-:Y:S01]  /*eab00*/  IADD3 R31, R33.reuse, R0, RZ ;  /* 0x00000000211f7210 */ /* 0x050fe20007ffe0ff */
[----:B------:R-:W-:Y:S01]  /*eab10*/  IMAD.WIDE R24, R33, 0x4, R8 ;  /* 0x0000000421187825 */ /* 0x000fe200078e0208 */
[-C--:B------:R-:W-:Y:S01]  /*eab20*/  ISETP.LT.AND P2, PT, R15, R18.reuse, !P2 ;  /* 0x000000120f00720c */ /* 0x080fe20005741270 */
[----:B------:R-:W4:Y:S03]  /*eab30*/  LDC R0, c[0x0][0x248] ;  /* 0x00009200ff007b82 */ /* 0x000f260000000800 */
[----:B------:R1:W-:Y:S01]  /*eab40*/  @P0 STG.E desc[UR60][R24.64], R77 ;  /* 0x0000004d18000986 */ /* 0x0003e2000c10193c */
[----:B------:R-:W-:Y:S01]  /*eab50*/  ISETP.LT.AND P0, PT, R11, R18, !P1 ;  /* 0x000000120b00720c */ /* 0x000fe20004f01270 */
[----:B------:R-:W-:-:S04]  /*eab60*/  IMAD.WIDE R26, R31, 0x4, R2 ;  /* 0x000000041f1a7825 */ /* 0x000fc800078e0202 */
[C---:B-1----:R-:W-:Y:S02]  /*eab70*/  IMAD.IADD R33, R31.reuse, 0x1, R10 ;  /* 0x000000011f217824 */ /* 0x042fe400078e020a */
[----:B------:R-:W-:-:S04]  /*eab80*/  IMAD.WIDE R28, R31, 0x4, R4 ;  /* 0x000000041f1c7825 */ /* 0x000fc800078e0204 */
[----:B------:R-:W-:-:S04]  /*eab90*/  IMAD.WIDE R20, R31, 0x4, R6 ;  /* 0x000000041f147825 */ /* 0x000fc800078e0206 */
[----:B------:R-:W-:Y:S01]  /*eaba0*/  IMAD.WIDE R22, R31, 0x4, R8 ;  /* 0x000000041f167825 */ /* 0x000fe200078e0208 */
[----:B------:R1:W-:Y:S04]  /*eabb0*/  @P6 STG.E desc[UR60][R26.64], R97 ;  /* 0x000000611a006986 */ /* 0x0003e8000c10193c */
[----:B------:R1:W-:Y:S04]  /*eabc0*/  @P4 STG.E desc[UR60][R28.64], R105 ;  /* 0x000000691c004986 */ /* 0x0003e8000c10193c */
[----:B------:R1:W-:Y:S01]  /*eabd0*/  @P5 STG.E desc[UR60][R20.64], R125 ;  /* 0x0000007d14005986 */ /* 0x0003e2000c10193c */
[----:B------:R-:W-:-:S03]  /*eabe0*/  IMAD.WIDE R24, R33, 0x4, R2 ;  /* 0x0000000421187825 */ /* 0x000fc600078e0202 */
[----:B------:R1:W-:Y:S01]  /*eabf0*/  @P2 STG.E desc[UR60][R22.64], R121 ;  /* 0x0000007916002986 */ /* 0x0003e2000c10193c */
[----:B------:R-:W1:Y:S03]  /*eac00*/  LDC R10, c[0x0][0x248] ;  /* 0x00009200ff0a7b82 */ /* 0x000e660000000800 */
[----:B------:R1:W-:Y:S01]  /*eac10*/  @P0 STG.E desc[UR60][R24.64], R86 ;  /* 0x0000005618000986 */ /* 0x0003e2000c10193c */
[----:B--2---:R-:W-:-:S03]  /*eac20*/  ISETP.GE.AND P3, PT, R14, R19, PT ;  /* 0x000000130e00720c */ /* 0x004fc60003f66270 */
[----:B------:R-:W2:Y:S01]  /*eac30*/  LDL.LU R14, [R1+0x4a34] ;  /* 0x004a3400010e7983 */ /* 0x000ea20000300800 */
[----:B---3--:R-:W-:-:S03]  /*eac40*/  ISETP.GE.AND P0, PT, R16, R19, PT ;  /* 0x000000131000720c */ /* 0x008fc60003f06270 */
[----:B------:R-:W3:Y:S01]  /*eac50*/  LDL.LU R16, [R1+0x4a30] ;  /* 0x004a300001107983 */ /* 0x000ee20000300800 */
[-C--:B------:R-:W-:Y:S02]  /*eac60*/  ISETP.LT.AND P4, PT, R13, R18.reuse, !P1 ;  /* 0x000000120d00720c */ /* 0x080fe40004f81270 */
[-C--:B------:R-:W-:Y:S02]  /*eac70*/  ISETP.LT.AND P6, PT, R17, R18.reuse, !P1 ;  /* 0x000000121100720c */ /* 0x080fe40004fc1270 */
[-C--:B------:R-:W-:Y:S02]  /*eac80*/  ISETP.LT.AND P1, PT, R15, R18.reuse, !P1 ;  /* 0x000000120f00720c */ /* 0x080fe40004f21270 */
[----:B------:R-:W-:Y:S02]  /*eac90*/  ISETP.LT.AND P2, PT, R11, R18, !P3 ;  /* 0x000000120b00720c */ /* 0x000fe40005f41270 */
[C---:B----4-:R-:W-:Y:S01]  /*eaca0*/  IADD3 R31, R33.reuse, R0, RZ ;  /* 0x00000000211f7210 */ /* 0x050fe20007ffe0ff */
[----:B-1----:R-:W-:-:S04]  /*eacb0*/  IMAD.WIDE R26, R33, 0x4, R4 ;  /* 0x00000004211a7825 */ /* 0x002fc800078e0204 */
[----:B------:R-:W-:-:S04]  /*eacc0*/  IMAD.WIDE R28, R33, 0x4, R6 ;  /* 0x00000004211c7825 */ /* 0x000fc800078e0206 */
[----:B------:R-:W-:-:S04]  /*eacd0*/  IMAD.WIDE R20, R33, 0x4, R8 ;  /* 0x0000000421147825 */ /* 0x000fc800078e0208 */
[----:B------:R-:W-:Y:S01]  /*eace0*/  IMAD.WIDE R22, R31, 0x4, R2 ;  /* 0x000000041f167825 */ /* 0x000fe200078e0202 */
[----:B------:R-:W-:Y:S01]  /*eacf0*/  ISETP.GE.AND P5, PT, R30, R19, PT ;  /* 0x000000131e00720c */ /* 0x000fe20003fa6270 */
[----:B------:R-:W1:Y:S01]  /*ead00*/  LDC R0, c[0x0][0x248] ;  /* 0x00009200ff007b82 */ /* 0x000e620000000800 */
[----:B------:R4:W-:Y:S01]  /*ead10*/  @P4 STG.E desc[UR60][R26.64], R82 ;  /* 0x000000521a004986 */ /* 0x0009e2000c10193c */
[----:B------:R-:W-:-:S03]  /*ead20*/  ISETP.LT.AND P4, PT, R13, R18, !P3 ;  /* 0x000000120d00720c */ /* 0x000fc60005f81270 */
[----:B------:R4:W-:Y:S01]  /*ead30*/  @P6 STG.E desc[UR60][R28.64], R102 ;  /* 0x000000661c006986 */ /* 0x0009e2000c10193c */
[----:B------:R-:W-:-:S03]  /*ead40*/  ISETP.LT.AND P6, PT, R17, R18, !P3 ;  /* 0x000000121100720c */ /* 0x000fc60005fc1270 */
[----:B------:R4:W-:Y:S01]  /*ead50*/  @P1 STG.E desc[UR60][R20.64], R78 ;  /* 0x0000004e14001986 */ /* 0x0009e2000c10193c */
[-C--:B------:R-:W-:Y:S02]  /*ead60*/  ISETP.LT.AND P3, PT, R15, R18.reuse, !P3 ;  /* 0x000000120f00720c */ /* 0x080fe40005f61270 */
[-C--:B------:R-:W-:Y:S01]  /*ead70*/  ISETP.LT.AND P1, PT, R11, R18.reuse, !P5 ;  /* 0x000000120b00720c */ /* 0x080fe20006f21270 */
[----:B------:R1:W-:Y:S01]  /*ead80*/  @P2 STG.E desc[UR60][R22.64], R98 ;  /* 0x0000006216002986 */ /* 0x0003e2000c10193c */
[----:B------:R-:W-:Y:S01]  /*ead90*/  ISETP.LT.AND P2, PT, R13, R18, !P5 ;  /* 0x000000120d00720c */ /* 0x000fe20006f41270 */
[C---:B------:R-:W-:Y:S02]  /*eada0*/  IMAD.IADD R33, R31.reuse, 0x1, R10 ;  /* 0x000000011f217824 */ /* 0x040fe400078e020a */
[----:B------:R-:W-:-:S04]  /*eadb0*/  IMAD.WIDE R24, R31, 0x4, R4 ;  /* 0x000000041f187825 */ /* 0x000fc800078e0204 */
[----:B----4-:R-:W-:-:S04]  /*eadc0*/  IMAD.WIDE R26, R31, 0x4, R6 ;  /* 0x000000041f1a7825 */ /* 0x010fc800078e0206 */
[----:B------:R-:W-:-:S04]  /*eadd0*/  IMAD.WIDE R28, R31, 0x4, R8 ;  /* 0x000000041f1c7825 */ /* 0x000fc800078e0208 */
[----:B------:R-:W-:-:S04]  /*eade0*/  IMAD.WIDE R30, R33, 0x4, R2 ;  /* 0x00000004211e7825 */ /* 0x000fc800078e0202 */
[----:B------:R-:W-:Y:S01]  /*eadf0*/  IMAD.WIDE R20, R33, 0x4, R4 ;  /* 0x0000000421147825 */ /* 0x000fe200078e0204 */
[----:B------:R4:W-:Y:S04]  /*eae00*/  @P4 STG.E desc[UR60][R24.64], R106 ;  /* 0x0000006a18004986 */ /* 0x0009e8000c10193c */
[----:B------:R4:W-:Y:S04]  /*eae10*/  @P6 STG.E desc[UR60][R26.64], R126 ;  /* 0x0000007e1a006986 */ /* 0x0009e8000c10193c */
[----:B------:R4:W-:Y:S01]  /*eae20*/  @P3 STG.E desc[UR60][R28.64], R122 ;  /* 0x0000007a1c003986 */ /* 0x0009e2000c10193c */
[----:B------:R-:W4:Y:S03]  /*eae30*/  LDC R10, c[0x0][0x248] ;  /* 0x00009200ff0a7b82 */ /* 0x000f260000000800 */
[----:B------:R4:W-:Y:S04]  /*eae40*/  @P1 STG.E desc[UR60][R30.64], R87 ;  /* 0x000000571e001986 */ /* 0x0009e8000c10193c */
        /* <DEDUP_REMOVED lines=9> */
[C---:B-1----:R-:W-:Y:S01]  /*eaee0*/  IADD3 R35, R33.reuse, R0, RZ ;  /* 0x0000000021237210 */ /* 0x042fe20007ffe0ff */
[----:B------:R-:W-:-:S04]  /*eaef0*/  IMAD.WIDE R22, R33, 0x4, R6 ;  /* 0x0000000421167825 */ /* 0x000fc800078e0206 */
[----:B----4-:R-:W-:-:S04]  /*eaf00*/  IMAD.WIDE R24, R33, 0x4, R8 ;  /* 0x0000000421187825 */ /* 0x010fc800078e0208 */
[----:B------:R-:W-:-:S04]  /*eaf10*/  IMAD.WIDE R26, R35, 0x4, R2 ;  /* 0x00000004231a7825 */ /* 0x000fc800078e0202 */
[----:B------:R-:W-:Y:S01]  /*eaf20*/  IMAD.WIDE R28, R35, 0x4, R4 ;  /* 0x00000004231c7825 */ /* 0x000fe200078e0204 */
[----:B------:R-:W4:Y:S01]  /*eaf30*/  LDL.LU R32, [R1+0x4a0c] ;  /* 0x004a0c0001207983 */ /* 0x000f220000300800 */
[----:B------:R-:W1:Y:S03]  /*eaf40*/  LDC R0, c[0x0][0x248] ;  /* 0x00009200ff007b82 */ /* 0x000e660000000800 */
[----:B------:R1:W-:Y:S04]  /*eaf50*/  @P4 STG.E desc[UR60][R22.64], R103 ;  /* 0x0000006716004986 */ /* 0x0003e8000c10193c */
[----:B------:R1:W-:Y:S01]  /*eaf60*/  @P5 STG.E desc[UR60][R24.64], R79 ;  /* 0x0000004f18005986 */ /* 0x0003e2000c10193c */
[----:B------:R-:W-:-:S03]  /*eaf70*/  ISETP.LT.AND P4, PT, R17, R18, !P0 ;  /* 0x000000121100720c */ /* 0x000fc60004781270 */
[----:B------:R1:W-:Y:S01]  /*eaf80*/  @P3 STG.E desc[UR60][R26.64], R99 ;  /* 0x000000631a003986 */ /* 0x0003e2000c10193c */
[----:B------:R-:W-:-:S03]  /*eaf90*/  ISETP.LT.AND P0, PT, R15, R18, !P0 ;  /* 0x000000120f00720c */ /* 0x000fc60004701270 */
[----:B------:R1:W-:Y:S01]  /*eafa0*/  @P1 STG.E desc[UR60][R28.64], R107 ;  /* 0x0000006b1c001986 */ /* 0x0003e2000c10193c */
[-C--:B------:R-:W-:Y:S02]  /*eafb0*/  ISETP.LT.AND P1, PT, R11, R18.reuse, !P6 ;  /* 0x000000120b00720c */ /* 0x080fe40007721270 */
[-C--:B------:R-:W-:Y:S02]  /*eafc0*/  ISETP.LT.AND P3, PT, R13, R18.reuse, !P6 ;  /* 0x000000120d00720c */ /* 0x080fe40007761270 */
[----:B------:R-:W-:Y:S01]  /*eafd0*/  ISETP.LT.AND P5, PT, R17, R18, !P6 ;  /* 0x000000121100720c */ /* 0x000fe200077a1270 */
[C---:B------:R-:W-:Y:S02]  /*eafe0*/  IMAD.IADD R31, R35.reuse, 0x1, R10 ;  /* 0x00000001231f7824 */ /* 0x040fe400078e020a */
[----:B------:R-:W-:-:S04]  /*eaff0*/  IMAD.WIDE R20, R35, 0x4, R6 ;  /* 0x0000000423147825 */ /* 0x000fc800078e0206 */
[----:B-1----:R-:W-:-:S04]  /*eb000*/  IMAD.WIDE R22, R35, 0x4, R8 ;  /* 0x0000000423167825 */ /* 0x002fc800078e0208 */
[----:B------:R-:W-:-:S04]  /*eb010*/  IMAD.WIDE R24, R31, 0x4, R2 ;  /* 0x000000041f187825 */ /* 0x000fc800078e0202 */
[C---:B------:R-:W-:Y:S01]  /*eb020*/  IMAD.WIDE R26, R31.reuse, 0x4, R4 ;  /* 0x000000041f1a7825 */ /* 0x040fe200078e0204 */
[----:B------:R-:W1:Y:S01]  /*eb030*/  LDC R10, c[0x0][0x248] ;  /* 0x00009200ff0a7b82 */ /* 0x000e620000000800 */
[----:B------:R3:W-:Y:S02]  /*eb040*/  @P4 STG.E desc[UR60][R20.64], R127 ;  /* 0x0000007f14004986 */ /* 0x0007e4000c10193c */
[----:B------:R-:W-:Y:S02]  /*eb050*/  IMAD.WIDE R28, R31, 0x4, R6 ;  /* 0x000000041f1c7825 */ /* 0x000fe400078e0206 */
[----:B------:R3:W-:Y:S04]  /*eb060*/  @P0 STG.E desc[UR60][R22.64], R123 ;  /* 0x0000007b16000986 */ /* 0x0007e8000c10193c */
[----:B------:R1:W-:Y:S04]  /*eb070*/  @P1 STG.E desc[UR60][R24.64], R112 ;  /* 0x0000007018001986 */ /* 0x0003e8000c10193c */
[----:B------:R1:W-:Y:S04]  /*eb080*/  @P3 STG.E desc[UR60][R26.64], R116 ;  /* 0x000000741a003986 */ /* 0x0003e8000c10193c */
[----:B------:R1:W-:Y:S01]  /*eb090*/  @P5 STG.E desc[UR60][R28.64], R132 ;  /* 0x000000841c005986 */ /* 0x0003e2000c10193c */
[----:B------:R-:W-:-:S02]  /*eb0a0*/  ISETP.LT.AND P6, PT, R15, R18, !P6 ;  /* 0x000000120f00720c */ /* 0x000fc400077c1270 */
[----:B------:R-:W-:Y:S02]  /*eb0b0*/  ISETP.LT.AND P0, PT, R11, R18, !P2 ;  /* 0x000000120b00720c */ /* 0x000fe40005701270 */
[-C--:B--2---:R-:W-:Y:S02]  /*eb0c0*/  ISETP.GE.AND P4, PT, R14, R19.reuse, PT ;  /* 0x000000130e00720c */ /* 0x084fe40003f86270 */
[----:B------:R-:W2:Y:S01]  /*eb0d0*/  LDL.LU R14, [R1+0x4a04] ;  /* 0x004a0400010e7983 */ /* 0x000ea20000300800 */
[----:B---3--:R-:W-:-:S03]  /*eb0e0*/  ISETP.GE.AND P5, PT, R16, R19, PT ;  /* 0x000000131000720c */ /* 0x008fc60003fa6270 */
[----:B------:R-:W3:Y:S01]  /*eb0f0*/  LDL.LU R16, [R1+0x49ec] ;  /* 0x0049ec0001107983 */ /* 0x000ee20000300800 */
[C---:B------:R-:W-:Y:S01]  /*eb100*/  IADD3 R33, R31.reuse, R0, RZ ;  /* 0x000000001f217210 */ /* 0x040fe20007ffe0ff */
[----:B------:R-:W-:Y:S01]  /*eb110*/  IMAD.WIDE R20, R31, 0x4, R8 ;  /* 0x000000041f147825 */ /* 0x000fe200078e0208 */
[----:B------:R-:W4:Y:S03]  /*eb120*/  LDC R0, c[0x0][0x248] ;  /* 0x00009200ff007b82 */ /* 0x000f260000000800 */
[----:B------:R-:W-:Y:S01]  /*eb130*/  IMAD.WIDE R22, R33, 0x4, R2 ;  /* 0x0000000421167825 */ /* 0x000fe200078e0202 */
[-C--:B------:R-:W-:Y:S02]  /*eb140*/  ISETP.LT.AND P1, PT, R13, R18.reuse, !P2 ;  /* 0x000000120d00720c */ /* 0x080fe40005721270 */
[-C--:B------:R-:W-:Y:S01]  /*eb150*/  ISETP.LT.AND P3, PT, R17, R18.reuse, !P2 ;  /* 0x000000121100720c */ /* 0x080fe20005761270 */
[----:B------:R1:W-:Y:S01]  /*eb160*/  @P6 STG.E desc[UR60][R20.64], R108 ;  /* 0x0000006c14006986 */ /* 0x0003e2000c10193c */
[----:B------:R-:W-:-:S03]  /*eb170*/  ISETP.LT.AND P2, PT, R15, R18, !P2 ;  /* 0x000000120f00720c */ /* 0x000fc60005741270 */
[----:B------:R1:W-:Y:S01]  /*eb180*/  @P0 STG.E desc[UR60][R22.64], R136 ;  /* 0x0000008816000986 */ /* 0x0003e2000c10193c */
[-C--:B------:R-:W-:Y:S02]  /*eb190*/  ISETP.LT.AND P0, PT, R11, R18.reuse, !P4 ;  /* 0x000000120b00720c */ /* 0x080fe40006701270 */
[----:B------:R-:W-:Y:S01]  /*eb1a0*/  ISETP.LT.AND P6, PT, R13, R18, !P4 ;  /* 0x000000120d00720c */ /* 0x000fe200067c1270 */
[C---:B-1----:R-:W-:Y:S02]  /*eb1b0*/  IMAD.IADD R35, R33.reuse, 0x1, R10 ;  /* 0x0000000121237824 */ /* 0x042fe400078e020a */
[----:B------:R-:W-:-:S04]  /*eb1c0*/  IMAD.WIDE R24, R33, 0x4, R4 ;  /* 0x0000000421187825 */ /* 0x000fc800078e0204 */
[----:B------:R-:W-:-:S04]  /*eb1d0*/  IMAD.WIDE R26, R33, 0x4, R6 ;  /* 0x00000004211a7825 */ /* 0x000fc800078e0206 */
[----:B------:R-:W-:Y:S01]  /*eb1e0*/  IMAD.WIDE R28, R33, 0x4, R8 ;  /* 0x00000004211c7825 */ /* 0x000fe200078e0208 */
[----:B------:R-:W1:Y:S03]  /*eb1f0*/  LDC R10, c[0x0][0x248] ;  /* 0x00009200ff0a7b82 */ /* 0x000e660000000800 */
[----:B------:R-:W-:-:S04]  /*eb200*/  IMAD.WIDE R20, R35, 0x4, R2 ;  /* 0x0000000423147825 */ /* 0x000fc800078e0202 */
[----:B------:R-:W-:Y:S01]  /*eb210*/  IMAD.WIDE R22, R35, 0x4, R4 ;  /* 0x0000000423167825 */ /* 0x000fe200078e0204 */
[----:B------:R4:W-:Y:S04]  /*eb220*/  @P1 STG.E desc[UR60][R24.64], R128 ;  /* 0x0000008018001986 */ /* 0x0009e8000c10193c */
[----:B------:R4:W-:Y:S01]  /*eb230*/  @P3 STG.E desc[UR60][R26.64], R164 ;  /* 0x000000a41a003986 */ /* 0x0009e2000c10193c */
[----:B------:R-:W-:-:S03]  /*eb240*/  ISETP.LT.AND P1, PT, R17, R18, !P4 ;  /* 0x000000121100720c */ /* 0x000fc60006721270 */
[----:B------:R-:W-:Y:S01]  /*eb250*/  @P2 STG.E desc[UR60][R28.64], R160 ;  /* 0x000000a01c002986 */ /* 0x000fe2000c10193c */
[----:B------:R-:W-:-:S03]  /*eb260*/  ISETP.LT.AND P4, PT, R15, R18, !P4 ;  /* 0x000000120f00720c */ /* 0x000fc60006781270 */
[----:B------:R4:W-:Y:S01]  /*eb270*/  @P0 STG.E desc[UR60][R20.64], R113 ;  /* 0x0000007114000986 */ /* 0x0009e2000c10193c */
[----:B------:R-:W-:-:S03]  /*eb280*/  ISETP.LT.AND P3, PT, R11, R18, !P5 ;  /* 0x000000120b00720c */ /* 0x000fc60006f61270 */
[----:B------:R3:W-:Y:S01]  /*eb290*/  @P6 STG.E desc[UR60][R22.64], R117 ;  /* 0x0000007516006986 */ /* 0x0007e2000c10193c */
[----:B------:R-:W-:Y:S02]  /*eb2a0*/  ISETP.LT.AND P6, PT, R13, R18, !P5 ;  /* 0x000000120d00720c */ /* 0x000fe40006fc1270 */
[C---:B----4-:R-:W-:Y:S01]  /*eb2b0*/  IADD3 R33, R35.reuse, R0, RZ ;  /* 0x0000000023217210 */ /* 0x050fe20007ffe0ff */
[----:B------:R-:W-:-:S04]  /*eb2c0*/  IMAD.WIDE R30, R35, 0x4, R6 ;  /* 0x00000004231e7825 */ /* 0x000fc800078e0206 */
[----:B------:R-:W-:-:S04]  /*eb2d0*/  IMAD.WIDE R24, R35, 0x4, R8 ;  /* 0x0000000423187825 */ /* 0x000fc800078e0208 */
[C---:B------:R-:W-:Y:S01]  /*eb2e0*/  IMAD.WIDE R26, R33.reuse, 0x4, R2 ;  /* 0x00000004211a7825 */ /* 0x040fe200078e0202 */
[----:B------:R-:W-:Y:S01]  /*eb2f0*/  ISETP.GE.AND P2, PT, R32, R19, PT ;  /* 0x000000132000720c */ /* 0x000fe20003f46270 */
[----:B------:R-:W4:Y:S01]  /*eb300*/  LDC R0, c[0x0][0x248] ;  /* 0x00009200ff007b82 */ /* 0x000f220000000800 */
[----:B------:R1:W-:Y:S01]  /*eb310*/  @P1 STG.E desc[UR60][R30.64], R133 ;  /* 0x000000851e001986 */ /* 0x0003e2000c10193c */
[----:B------:R-:W-:-:S03]  /*eb320*/  IMAD.WIDE R20, R33, 0x4, R4 ;  /* 0x0000000421147825 */ /* 0x000fc600078e0204 */
[----:B------:R1:W-:Y:S04]  /*eb330*/  @P4 STG.E desc[UR60][R24.64], R109 ;  /* 0x0000006d18004986 */ /* 0x0003e8000c10193c */
[----:B------:R1:W-:Y:S04]  /*eb340*/  @P3 STG.E desc[UR60][R26.64], R137 ;  /* 0x000000891a003986 */ /* 0x0003e8000c10193c */
[----:B------:R1:W-:Y:S01]  /*eb350*/  @P6 STG.E desc[UR60][R20.64], R129 ;  /* 0x0000008114006986 */ /* 0x0003e2000c10193c */
[----:B--2---:R-:W-:-:S03]  /*eb360*/  ISETP.GE.AND P0, PT, R14, R19, PT ;  /* 0x000000130e00720c */ /* 0x004fc60003f06270 */
[----:B------:R-:W2:Y:S01]  /*eb370*/  LDL.LU R14, [R1+0x49e8] ;  /* 0x0049e800010e7983 */ /* 0x000ea20000300800 */
[----:B---3--:R-:W-:-:S03]  /*eb380*/  ISETP.GE.AND P6, PT, R16, R19, PT ;  /* 0x000000131000720c */ /* 0x008fc60003fc6270 */
[----:B------:R-:W3:Y:S01]  /*eb390*/  LDL.LU R16, [R1+0x49d4] ;  /* 0x0049d40001107983 */ /* 0x000ee20000300800 */
[-C--:B------:R-:W-:Y:S01]  /*eb3a0*/  ISETP.LT.AND P1, PT, R17, R18.reuse, !P5 ;  /* 0x000000121100720c */ /* 0x080fe20006f21270 */
[----:B------:R-:W-:Y:S01]  /*eb3b0*/  IMAD.WIDE R22, R33, 0x4, R6 ;  /* 0x0000000421167825 */ /* 0x000fe200078e0206 */
[-C--:B------:R-:W-:Y:S02]  /*eb3c0*/  ISETP.LT.AND P5, PT, R15, R18.reuse, !P5 ;  /* 0x000000120f00720c */ /* 0x080fe40006fa1270 */
[-C--:B------:R-:W-:Y:S02]  /*eb3d0*/  ISETP.LT.AND P4, PT, R11, R18.reuse, !P2 ;  /* 0x000000120b00720c */ /* 0x080fe40005781270 */
[-C--:B------:R-:W-:Y:S01]  /*eb3e0*/  ISETP.LT.AND P3, PT, R13, R18.reuse, !P2 ;  /* 0x000000120d00720c */ /* 0x080fe20005761270 */
[C---:B-1----:R-:W-:Y:S02]  /*eb3f0*/  IMAD.IADD R31, R33.reuse, 0x1, R10 ;  /* 0x00000001211f7824 */ /* 0x042fe400078e020a */
[----:B------:R-:W-:Y:S01]  /*eb400*/  IMAD.WIDE R24, R33, 0x4, R8 ;  /* 0x0000000421187825 */ /* 0x000fe200078e0208 */
[----:B------:R-:W2:Y:S04]  /*eb410*/  LDL.LU R34, [R1+0x49d0] ;  /* 0x0049d00001227983 */ /* 0x000ea80000300800 */
[----:B------:R1:W-:Y:S01]  /*eb420*/  @P1 STG.E desc[UR60][R22.64], R165 ;  /* 0x000000a516001986 */ /* 0x0003e2000c10193c */
[----:B------:R-:W-:-:S02]  /*eb430*/  ISETP.LT.AND P1, PT, R17, R18, !P2 ;  /* 0x000000121100720c */ /* 0x000fc40005721270 */
[----:B------:R-:W-:Y:S01]  /*eb440*/  ISETP.LT.AND P2, PT, R15, R18, !P2 ;  /* 0x000000120f00720c */ /* 0x000fe20005741270 */
[----:B------:R-:W-:-:S04]  /*eb450*/  IMAD.WIDE R26, R31, 0x4, R2 ;  /* 0x000000041f1a7825 */ /* 0x000fc800078e0202 */
[----:B------:R-:W-:-:S04]  /*eb460*/  IMAD.WIDE R28, R31, 0x4, R4 ;  /* 0x000000041f1c7825 */ /* 0x000fc800078e0204 */
[C---:B------:R-:W-:Y:S01]  /*eb470*/  IMAD.WIDE R20, R31.reuse, 0x4, R6 ;  /* 0x000000041f147825 */ /* 0x040fe200078e0206 */
[----:B------:R4:W-:Y:S04]  /*eb480*/  @P5 STG.E desc[UR60][R24.64], R161 ;  /* 0x000000a118005986 */ /* 0x0009e8000c10193c */
[----:B------:R4:W-:Y:S04]  /*eb490*/  @P4 STG.E desc[UR60][R26.64], R114 ;  /* 0x000000721a004986 */ /* 0x0009e8000c10193c */
[----:B------:R4:W-:Y:S04]  /*eb4a0*/  @P3 STG.E desc[UR60][R28.64], R118 ;  /* 0x000000761c003986 */ /* 0x0009e8000c10193c */
[----:B------:R-:W2:Y:S01]  /*eb4b0*/  LDL.LU R32, [R1+0x49c0] ;  /* 0x0049c00001207983 */ /* 0x000ea20000300800 */
[----:B------:R-:W3:Y:S01]  /*eb4c0*/  LDC R10, c[0x0][0x248] ;  /* 0x00009200ff0a7b82 */ /* 0x000ee20000000800 */
[----:B-1----:R-:W-:-:S02]  /*eb4d0*/  IMAD.WIDE R22, R31, 0x4, R8 ;  /* 0x000000041f167825 */ /* 0x002fc400078e0208 */
[----:B------:R1:W-:Y:S04]  /*eb4e0*/  @P1 STG.E desc[UR60][R20.64], R134 ;  /* 0x0000008614001986 */ /* 0x0003e8000c10193c */
[----:B------:R1:W-:Y:S01]  /*eb4f0*/  @P2 STG.E desc[UR60][R22.64], R110 ;  /* 0x0000006e16002986 */ /* 0x0003e2000c10193c */
[-C--:B------:R-:W-:Y:S02]  /*eb500*/  ISETP.LT.AND P4, PT, R11, R18.reuse, !P0 ;  /* 0x000000120b00720c */ /* 0x080fe40004781270 */
[-C--:B------:R-:W-:Y:S02]  /*eb510*/  ISETP.LT.AND P5, PT, R13, R18.reuse, !P0 ;  /* 0x000000120d00720c */ /* 0x080fe400047a1270 */
[----:B------:R-:W-:Y:S02]  /*eb520*/  ISETP.LT.AND P3, PT, R17, R18, !P0 ;  /* 0x000000121100720c */ /* 0x000fe40004761270 */
[----:B----4-:R-:W-:-:S02]  /*eb530*/  IADD3 R33, R31, R0, RZ ;  /* 0x000000001f217210 */ /* 0x010fc40007ffe0ff */
[----:B------:R-:W4:Y:S03]  /*eb540*/  LDC R0, c[0x0][0x248] ;  /* 0x00009200ff007b82 */ /* 0x000f260000000800 */
[----:B------:R-:W-:-:S04]  /*eb550*/  IMAD.WIDE R24, R33, 0x4, R2 ;  /* 0x0000000421187825 */ /* 0x000fc800078e0202 */
[----:B------:R-:W-:-:S04]  /*eb560*/  IMAD.WIDE R26, R33, 0x4, R4 ;  /* 0x00000004211a7825 */ /* 0x000fc800078e0204 */
[----:B------:R-:W-:Y:S01]  /*eb570*/  IMAD.WIDE R28, R33, 0x4, R6 ;  /* 0x00000004211c7825 */ /* 0x000fe200078e0206 */
[----:B------:R-:W-:Y:S01]  /*eb580*/  ISETP.LT.AND P0, PT, R15, R18, !P0 ;  /* 0x000000120f00720c */ /* 0x000fe20004701270 */
[----:B------:R1:W-:Y:S01]  /*eb590*/  @P4 STG.E desc[UR60][R24.64], R138 ;  /* 0x0000008a18004986 */ /* 0x0003e2000c10193c */
[----:B---3--:R-:W-:-:S03]  /*eb5a0*/  ISETP.GE.AND P2, PT, R16, R19, PT ;  /* 0x000000131000720c */ /* 0x008fc60003f46270 */
[----:B------:R-:W3:Y:S04]  /*eb5b0*/  LDL.LU R16, [R1+0x49bc] ;  /* 0x0049bc0001107983 */ /* 0x000ee80000300800 */
[----:B------:R4:W-:Y:S01]  /*eb5c0*/  @P5 STG.E desc[UR60][R26.64], R130 ;  /* 0x000000821a005986 */ /* 0x0009e2000c10193c */
[----:B------:R-:W-:-:S03]  /*eb5d0*/  ISETP.LT.AND P4, PT, R11, R18, !P6 ;  /* 0x000000120b00720c */ /* 0x000fc60007781270 */
[----:B------:R4:W-:Y:S01]  /*eb5e0*/  @P3 STG.E desc[UR60][R28.64], R166 ;  /* 0x000000a61c003986 */ /* 0x0009e2000c10193c */
[-C--:B------:R-:W-:Y:S02]  /*eb5f0*/  ISETP.LT.AND P5, PT, R13, R18.reuse, !P6 ;  /* 0x000000120d00720c */ /* 0x080fe400077a1270 */
[----:B------:R-:W-:Y:S01]  /*eb600*/  ISETP.LT.AND P3, PT, R17, R18, !P6 ;  /* 0x000000121100720c */ /* 0x000fe20007761270 */
[C---:B------:R-:W-:Y:S01]  /*eb610*/  IMAD.IADD R31, R33.reuse, 0x1, R10 ;  /* 0x00000001211f7824 */ /* 0x040fe200078e020a */
[----:B--2---:R-:W-:Y:S01]  /*eb620*/  ISETP.GE.AND P1, PT, R14, R19, PT ;  /* 0x000000130e00720c */ /* 0x004fe20003f26270 */
[----:B-1----:R-:W-:Y:S01]  /*eb630*/  IMAD.WIDE R20, R33, 0x4, R8 ;  /* 0x0000000421147825 */ /* 0x002fe200078e0208 */
[----:B------:R-:W1:Y:S03]  /*eb640*/  LDC R14, c[0x0][0x248] ;  /* 0x00009200ff0e7b82 */ /* 0x000e660000000800 */
[----:B------:R-:W-:-:S04]  /*eb650*/  IMAD.WIDE R22, R31, 0x4, R2 ;  /* 0x000000041f167825 */ /* 0x000fc800078e0202 */
[----:B------:R-:W-:-:S04]  /*eb660*/  IMAD.WIDE R24, R31, 0x4, R4 ;  /* 0x000000041f187825 */ /* 0x000fc800078e0204 */
[----:B----4-:R-:W-:Y:S01]  /*eb670*/  IMAD.WIDE R26, R31, 0x4, R6 ;  /* 0x000000041f1a7825 */ /* 0x010fe200078e0206 */
[----:B------:R2:W-:Y:S01]  /*eb680*/  @P0 STG.E desc[UR60][R20.64], R162 ;  /* 0x000000a214000986 */ /* 0x0005e2000c10193c */
[----:B------:R-:W-:-:S03]  /*eb690*/  ISETP.LT.AND P6, PT, R15, R18, !P6 ;  /* 0x000000120f00720c */ /* 0x000fc600077c1270 */
[----:B------:R4:W-:Y:S01]  /*eb6a0*/  @P4 STG.E desc[UR60][R22.64], R115 ;  /* 0x0000007316004986 */ /* 0x0009e2000c10193c */
[----:B------:R-:W-:-:S03]  /*eb6b0*/  ISETP.LT.AND P0, PT, R11, R18, !P1 ;  /* 0x000000120b00720c */ /* 0x000fc60004f01270 */
[----:B------:R1:W-:Y:S01]  /*eb6c0*/  @P5 STG.E desc[UR60][R24.64], R119 ;  /* 0x0000007718005986 */ /* 0x0003e2000c10193c */
[----:B------:R-:W-:-:S03]  /*eb6d0*/  ISETP.LT.AND P4, PT, R13, R18, !P1 ;  /* 0x000000120d00720c */ /* 0x000fc60004f81270 */
[----:B------:R1:W-:Y:S01]  /*eb6e0*/  @P3 STG.E desc[UR60][R26.64], R135 ;  /* 0x000000871a003986 */ /* 0x0003e2000c10193c */
[----:B------:R-:W-:Y:S02]  /*eb6f0*/  ISETP.LT.AND P3, PT, R17, R18, !P1 ;  /* 0x000000121100720c */ /* 0x000fe40004f61270 */
[C---:B------:R-:W-:Y:S01]  /*eb700*/  IADD3 R33, R31.reuse, R0, RZ ;  /* 0x000000001f217210 */ /* 0x040fe20007ffe0ff */
[----:B------:R-:W-:Y:S01]  /*eb710*/  IMAD.WIDE R28, R31, 0x4, R8 ;  /* 0x000000041f1c7825 */ /* 0x000fe200078e0208 */
[-C--:B------:R-:W-:Y:S02]  /*eb720*/  ISETP.LT.AND P1, PT, R15, R18.reuse, !P1 ;  /* 0x000000120f00720c */ /* 0x080fe40004f21270 */
[----:B------:R-:W-:Y:S01]  /*eb730*/  ISETP.LT.AND P5, PT, R13, R18, !P2 ;  /* 0x000000120d00720c */ /* 0x000fe200057a1270 */
[----:B------:R-:W3:Y:S01]  /*eb740*/  LDC R0, c[0x0][0x248] ;  /* 0x00009200ff007b82 */ /* 0x000ee20000000800 */
[----:B------:R-:W-:-:S04]  /*eb750*/  IMAD.WIDE R30, R33, 0x4, R2 ;  /* 0x00000004211e7825 */ /* 0x000fc800078e0202 */
[----:B--2---:R-:W-:-:S04]  /*eb760*/  IMAD.WIDE R20, R33, 0x4, R4 ;  /* 0x0000000421147825 */ /* 0x004fc800078e0204 */
[----:B----4-:R-:W-:Y:S01]  /*eb770*/  IMAD.WIDE R22, R33, 0x4, R6 ;  /* 0x0000000421167825 */ /* 0x010fe200078e0206 */
[----:B------:R-:W-:Y:S04]  /*eb780*/  @P6 STG.E desc[UR60][R28.64], R111 ;  /* 0x0000006f1c006986 */ /* 0x000fe8000c10193c */
[----:B------:R2:W-:Y:S01]  /*eb790*/  @P0 STG.E desc[UR60][R30.64], R139 ;  /* 0x0000008b1e000986 */ /* 0x0005e2000c10193c */
[----:B------:R-:W-:-:S03]  /*eb7a0*/  ISETP.LT.AND P6, PT, R11, R18, !P2 ;  /* 0x000000120b00720c */ /* 0x000fc600057c1270 */
[----:B------:R4:W-:Y:S04]  /*eb7b0*/  @P4 STG.E desc[UR60][R20.64], R131 ;  /* 0x0000008314004986 */ /* 0x0009e8000c10193c */
[----:B------:R3:W-:Y:S01]  /*eb7c0*/  @P3 STG.E desc[UR60][R22.64], R167 ;  /* 0x000000a716003986 */ /* 0x0007e2000c10193c */
[----:B------:R-:W-:Y:S01]  /*eb7d0*/  ISETP.LT.AND P3, PT, R17, R18, !P2 ;  /* 0x000000121100720c */ /* 0x000fe20005761270 */
[C---:B-1----:R-:W-:Y:S02]  /*eb7e0*/  IMAD.IADD R35, R33.reuse, 0x1, R14 ;  /* 0x0000000121237824 */ /* 0x042fe400078e020e */
[----:B------:R-:W-:-:S04]  /*eb7f0*/  IMAD.WIDE R24, R33, 0x4, R8 ;  /* 0x0000000421187825 */ /* 0x000fc800078e0208 */
[C---:B------:R-:W-:Y:S01]  /*eb800*/  IMAD.WIDE R26, R35.reuse, 0x4, R2 ;  /* 0x00000004231a7825 */ /* 0x040fe200078e0202 */
[----:B------:R-:W1:Y:S01]  /*eb810*/  LDC R10, c[0x0][0x248] ;  /* 0x00009200ff0a7b82 */ /* 0x000e620000000800 */
[----:B--2---:R-:W2:Y:S02]  /*eb820*/  LDL.LU R30, [R1+0x49b8] ;  /* 0x0049b800011e7983 */ /* 0x004ea40000300800 */
[----:B------:R-:W-:-:S04]  /*eb830*/  IMAD.WIDE R28, R35, 0x4, R4 ;  /* 0x00000004231c7825 */ /* 0x000fc800078e0204 */
[----:B----4-:R-:W-:Y:S01]  /*eb840*/  IMAD.WIDE R20, R35, 0x4, R6 ;  /* 0x0000000423147825 */ /* 0x010fe200078e0206 */
[----:B------:R4:W-:Y:S04]  /*eb850*/  @P1 STG.E desc[UR60][R24.64], R163 ;  /* 0x000000a318001986 */ /* 0x0009e8000c10193c */
[----:B------:R4:W-:Y:S04]  /*eb860*/  @P6 STG.E desc[UR60][R26.64], R156 ;  /* 0x0000009c1a006986 */ /* 0x0009e8000c10193c */
[----:B------:R4:W-:Y:S01]  /*eb870*/  @P5 STG.E desc[UR60][R28.64], R152 ;  /* 0x000000981c005986 */ /* 0x0009e2000c10193c */
[----:B------:R-:W-:-:S03]  /*eb880*/  ISETP.GE.AND P0, PT, R34, R19, PT ;  /* 0x000000132200720c */ /* 0x000fc60003f06270 */
[----:B------:R1:W-:Y:S01]  /*eb890*/  @P3 STG.E desc[UR60][R20.64], R172 ;  /* 0x000000ac14003986 */ /* 0x0003e2000c10193c */
[-C--:B------:R-:W-:Y:S01]  /*eb8a0*/  ISETP.LT.AND P2, PT, R15, R18.reuse, !P2 ;  /* 0x000000120f00720c */ /* 0x080fe20005741270 */
[----:B------:R-:W1:Y:S01]  /*eb8b0*/  LDC R14, c[0x0][0x248] ;  /* 0x00009200ff0e7b82 */ /* 0x000e620000000800 */
[----:B---3--:R-:W-:Y:S02]  /*eb8c0*/  ISETP.GE.AND P3, PT, R16, R19, PT ;  /* 0x000000131000720c */ /* 0x008fe40003f66270 */
[----:B------:R-:W3:Y:S01]  /*eb8d0*/  LDL.LU R16, [R1+0x49a4] ;  /* 0x0049a40001107983 */ /* 0x000ee20000300800 */
[-C--:B------:R-:W-:Y:S02]  /*eb8e0*/  ISETP.LT.AND P6, PT, R11, R18.reuse, !P0 ;  /* 0x000000120b00720c */ /* 0x080fe400047c1270 */
[-C--:B------:R-:W-:Y:S02]  /*eb8f0*/  ISETP.LT.AND P4, PT, R13, R18.reuse, !P0 ;  /* 0x000000120d00720c */ /* 0x080fe40004781270 */
[----:B------:R-:W-:-:S02]  /*eb900*/  ISETP.LT.AND P5, PT, R17, R18, !P0 ;  /* 0x000000121100720c */ /* 0x000fc400047a1270 */
[C---:B------:R-:W-:Y:S01]  /*eb910*/  IADD3 R31, R35.reuse, R0, RZ ;  /* 0x00000000231f7210 */ /* 0x040fe20007ffe0ff */
[----:B------:R-:W-:Y:S01]  /*eb920*/  IMAD.WIDE R22, R35, 0x4, R8 ;  /* 0x0000000423167825 */ /* 0x000fe200078e0208 */
[----:B------:R-:W-:Y:S02]  /*eb930*/  ISETP.GE.AND P1, PT, R32, R19, PT ;  /* 0x000000132000720c */ /* 0x000fe40003f26270 */
[----:B------:R-:W-:Y:S01]  /*eb940*/  ISETP.LT.AND P0, PT, R15, R18, !P0 ;  /* 0x000000120f00720c */ /* 0x000fe20004701270 */
[----:B------:R-:W2:Y:S01]  /*eb950*/  LDC R0, c[0x0][0x248] ;  /* 0x00009200ff007b82 */ /* 0x000ea20000000800 */
[----:B----4-:R-:W-:-:S04]  /*eb960*/  IMAD.WIDE R24, R31, 0x4, R2 ;  /* 0x000000041f187825 */ /* 0x010fc800078e0202 */
[----:B------:R-:W-:-:S04]  /*eb970*/  IMAD.WIDE R26, R31, 0x4, R4 ;  /* 0x000000041f1a7825 */ /* 0x000fc800078e0204 */
[----:B------:R-:W-:Y:S01]  /*eb980*/  IMAD.WIDE R28, R31, 0x4, R6 ;  /* 0x000000041f1c7825 */ /* 0x000fe200078e0206 */
[----:B------:R4:W-:Y:S04]  /*eb990*/  @P2 STG.E desc[UR60][R22.64], R140 ;  /* 0x0000008c16002986 */ /* 0x0009e8000c10193c */
[----:B------:R4:W-:Y:S04]  /*eb9a0*/  @P6 STG.E desc[UR60][R24.64], R176 ;  /* 0x000000b018006986 */ /* 0x0009e8000c10193c */
[----:B------:R4:W-:Y:S01]  /*eb9b0*/  @P4 STG.E desc[UR60][R26.64], R168 ;  /* 0x000000a81a004986 */ /* 0x0009e2000c10193c */
[----:B------:R-:W-:-:S03]  /*eb9c0*/  ISETP.LT.AND P2, PT, R11, R18, !P1 ;  /* 0x000000120b00720c */ /* 0x000fc60004f41270 */
[----:B------:R4:W-:Y:S01]  /*eb9d0*/  @P5 STG.E desc[UR60][R28.64], R192 ;  /* 0x000000c01c005986 */ /* 0x0009e2000c10193c */
[-C--:B------:R-:W-:Y:S02]  /*eb9e0*/  ISETP.LT.AND P5, PT, R13, R18.reuse, !P1 ;  /* 0x000000120d00720c */ /* 0x080fe40004fa1270 */
[-C--:B------:R-:W-:Y:S02]  /*eb9f0*/  ISETP.LT.AND P4, PT, R17, R18.reuse, !P1 ;  /* 0x000000121100720c */ /* 0x080fe40004f81270 */
[----:B------:R-:W-:Y:S01]  /*eba00*/  ISETP.LT.AND P1, PT, R15, R18, !P1 ;  /* 0x000000120f00720c */ /* 0x000fe20004f21270 */
[C---:B-1----:R-:W-:Y:S02]  /*eba10*/  IMAD.IADD R33, R31.reuse, 0x1, R10 ;  /* 0x000000011f217824 */ /* 0x042fe400078e020a */
[----:B------:R-:W-:-:S04]  /*eba20*/  IMAD.WIDE R20, R31, 0x4, R8 ;  /* 0x000000041f147825 */ /* 0x000fc800078e0208 */
[----:B----4-:R-:W-:-:S04]  /*eba30*/  IMAD.WIDE R22, R33, 0x4, R2 ;  /* 0x0000000421167825 */ /* 0x010fc800078e0202 */
[----:B------:R-:W-:-:S04]  /*eba40*/  IMAD.WIDE R24, R33, 0x4, R4 ;  /* 0x0000000421187825 */ /* 0x000fc800078e0204 */
[----:B------:R-:W-:Y:S01]  /*eba50*/  IMAD.WIDE R26, R33, 0x4, R6 ;  /* 0x00000004211a7825 */ /* 0x000fe200078e0206 */
[----:B------:R-:W4:Y:S04]  /*eba60*/  LDL.LU R34, [R1+0x4988] ;  /* 0x0049880001227983 */ /* 0x000f280000300800 */
[----:B------:R1:W-:Y:S01]  /*eba70*/  @P0 STG.E desc[UR60][R20.64], R188 ;  /* 0x000000bc14000986 */ /* 0x0003e2000c10193c */
[----:B------:R-:W-:Y:S01]  /*eba80*/  ISETP.LT.AND P6, PT, R11, R18, !P3 ;  /* 0x000000120b00720c */ /* 0x000fe20005fc1270 */
[C---:B------:R-:W-:Y:S02]  /*eba90*/  IMAD.WIDE R28, R33.reuse, 0x4, R8 ;  /* 0x00000004211c7825 */ /* 0x040fe400078e0208 */
[----:B------:R1:W-:Y:S04]  /*ebaa0*/  @P2 STG.E desc[UR60][R22.64], R157 ;  /* 0x0000009d16002986 */ /* 0x0003e8000c10193c */
[----:B------:R1:W-:Y:S04]  /*ebab0*/  @P5 STG.E desc[UR60][R24.64], R153 ;  /* 0x0000009918005986 */ /* 0x0003e8000c10193c */
[----:B------:R1:W-:Y:S04]  /*ebac0*/  @P4 STG.E desc[UR60][R26.64], R173 ;  /* 0x000000ad1a004986 */ /* 0x0003e8000c10193c */
[----:B------:R1:W-:Y:S04]  /*ebad0*/  @P1 STG.E desc[UR60][R28.64], R141 ;  /* 0x0000008d1c001986 */ /* 0x0003e8000c10193c */
[----:B------:R-:W4:Y:S01]  /*ebae0*/  LDL.LU R32, [R1+0x4984] ;  /* 0x0049840001207983 */ /* 0x000f220000300800 */
[----:B--2---:R-:W-:Y:S01]  /*ebaf0*/  IADD3 R35, R33, R0, RZ ;  /* 0x0000000021237210 */ /* 0x004fe20007ffe0ff */
[----:B------:R-:W2:Y:S08]  /*ebb00*/  LDC R10, c[0x0][0x248] ;  /* 0x00009200ff0a7b82 */ /* 0x000eb00000000800 */
[----:B------:R-:W2:Y:S01]  /*ebb10*/  LDC R0, c[0x0][0x248] ;  /* 0x00009200ff007b82 */ /* 0x000ea20000000800 */
[----:B------:R-:W-:Y:S01]  /*ebb20*/  IMAD.IADD R33, R35, 0x1, R14 ;  /* 0x0000000123217824 */ /* 0x000fe200078e020e */
[----:B---3--:R-:W-:-:S02]  /*ebb30*/  ISETP.GE.AND P1, PT, R16, R19, PT ;  /* 0x000000131000720c */ /* 0x008fc40003f26270 */
[----:B------:R-:W3:Y:S04]  /*ebb40*/  LDL.LU R16, [R1+0x4980] ;  /* 0x0049800001107983 */ /* 0x000ee80000300800 */
[----:B------:R-:W3:Y:S01]  /*ebb50*/  LDL.LU R14, [R1+0x497c] ;  /* 0x00497c00010e7983 */ /* 0x000ee20000300800 */
[----:B------:R-:W-:Y:S01]  /*ebb60*/  ISETP.GE.AND P0, PT, R30, R19, PT ;  /* 0x000000131e00720c */ /* 0x000fe20003f06270 */
[----:B------:R-:W-:Y:S01]  /*ebb70*/  IMAD.WIDE R30, R35, 0x4, R2 ;  /* 0x00000004231e7825 */ /* 0x000fe200078e0202 */
[-C--:B------:R-:W-:Y:S02]  /*ebb80*/  ISETP.LT.AND P5, PT, R13, R18.reuse, !P3 ;  /* 0x000000120d00720c */ /* 0x080fe40005fa1270 */
[-C--:B------:R-:W-:Y:S02]  /*ebb90*/  ISETP.LT.AND P2, PT, R17, R18.reuse, !P3 ;  /* 0x000000121100720c */ /* 0x080fe40005f41270 */
[-C--:B------:R-:W-:Y:S01]  /*ebba0*/  ISETP.LT.AND P3, PT, R15, R18.reuse, !P3 ;  /* 0x000000120f00720c */ /* 0x080fe20005f61270 */
[----:B------:R2:W-:Y:S01]  /*ebbb0*/  @P6 STG.E desc[UR60][R30.64], R177 ;  /* 0x000000b11e006986 */ /* 0x0005e2000c10193c */
[----:B------:R-:W-:-:S02]  /*ebbc0*/  ISETP.LT.AND P6, PT, R11, R18, !P0 ;  /* 0x000000120b00720c */ /* 0x000fc400047c1270 */
[----:B------:R-:W-:Y:S01]  /*ebbd0*/  ISETP.LT.AND P4, PT, R13, R18, !P0 ;  /* 0x000000120d00720c */ /* 0x000fe20004781270 */
[----:B-1----:R-:W-:-:S04]  /*ebbe0*/  IMAD.WIDE R20, R35, 0x4, R4 ;  /* 0x0000000423147825 */ /* 0x002fc800078e0204 */
[----:B------:R-:W-:-:S04]  /*ebbf0*/  IMAD.WIDE R22, R35, 0x4, R6 ;  /* 0x0000000423167825 */ /* 0x000fc800078e0206 */
[----:B------:R-:W-:-:S04]  /*ebc00*/  IMAD.WIDE R24, R35, 0x4, R8 ;  /* 0x0000000423187825 */ /* 0x000fc800078e0208 */
[----:B------:R-:W-:-:S04]  /*ebc10*/  IMAD.WIDE R26, R33, 0x4, R2 ;  /* 0x00000004211a7825 */ /* 0x000fc800078e0202 */
[----:B------:R-:W-:Y:S01]  /*ebc20*/  IMAD.WIDE R28, R33, 0x4, R4 ;  /* 0x00000004211c7825 */ /* 0x000fe200078e0204 */
[----:B------:R1:W-:Y:S04]  /*ebc30*/  @P5 STG.E desc[UR60][R20.64], R169 ;  /* 0x000000a914005986 */ /* 0x0003e8000c10193c */
[----:B------:R1:W-:Y:S01]  /*ebc40*/  @P2 STG.E desc[UR60][R22.64], R193 ;  /* 0x000000c116002986 */ /* 0x0003e2000c10193c */
[----:B------:R-:W-:-:S03]  /*ebc50*/  ISETP.LT.AND P5, PT, R17, R18, !P0 ;  /* 0x000000121100720c */ /* 0x000fc600047a1270 */
[----:B------:R1:W-:Y:S01]  /*ebc60*/  @P3 STG.E desc[UR60][R24.64], R189 ;  /* 0x000000bd18003986 */ /* 0x0003e2000c10193c */
[----:B------:R-:W-:-:S03]  /*ebc70*/  ISETP.LT.AND P0, PT, R15, R18, !P0 ;  /* 0x000000120f00720c */ /* 0x000fc60004701270 */
[----:B------:R1:W-:Y:S04]  /*ebc80*/  @P6 STG.E desc[UR60][R26.64], R158 ;  /* 0x0000009e1a006986 */ /* 0x0003e8000c10193c */
[----:B------:R4:W-:Y:S01]  /*ebc90*/  @P4 STG.E desc[UR60][R28.64], R154 ;  /* 0x0000009a1c004986 */ /* 0x0009e2000c10193c */
[-C--:B------:R-:W-:Y:S02]  /*ebca0*/  ISETP.LT.AND P6, PT, R11, R18.reuse, !P1 ;  /* 0x000000120b00720c */ /* 0x080fe40004fc1270 */
[-C--:B------:R-:W-:Y:S02]  /*ebcb0*/  ISETP.LT.AND P4, PT, R13, R18.reuse, !P1 ;  /* 0x000000120d00720c */ /* 0x080fe40004f81270 */
[----:B------:R-:W-:Y:S02]  /*ebcc0*/  ISETP.LT.AND P3, PT, R17, R18, !P1 ;  /* 0x000000121100720c */ /* 0x000fe40004f61270 */
[C---:B--2---:R-:W-:Y:S01]  /*ebcd0*/  IADD3 R31, R33.reuse, R0, RZ ;  /* 0x00000000211f7210 */ /* 0x044fe20007ffe0ff */
[----:B-1----:R-:W-:-:S04]  /*ebce0*/  IMAD.WIDE R20, R33, 0x4, R6 ;  /* 0x0000000421147825 */ /* 0x002fc800078e0206 */
[----:B------:R-:W-:-:S04]  /*ebcf0*/  IMAD.WIDE R22, R33, 0x4, R8 ;  /* 0x0000000421167825 */ /* 0x000fc800078e0208 */
[----:B------:R-:W-:-:S04]  /*ebd00*/  IMAD.WIDE R24, R31, 0x4, R2 ;  /* 0x000000041f187825 */ /* 0x000fc800078e0202 */
[----:B------:R-:W-:-:S04]  /*ebd10*/  IMAD.WIDE R26, R31, 0x4, R4 ;  /* 0x000000041f1a7825 */ /* 0x000fc800078e0204 */
[----:B----4-:R-:W-:Y:S01]  /*ebd20*/  IMAD.WIDE R28, R31, 0x4, R6 ;  /* 0x000000041f1c7825 */ /* 0x010fe200078e0206 */
[----:B------:R1:W-:Y:S01]  /*ebd30*/  @P5 STG.E desc[UR60][R20.64], R174 ;  /* 0x000000ae14005986 */ /* 0x0003e2000c10193c */
[----:B------:R-:W-:-:S03]  /*ebd40*/  ISETP.GE.AND P2, PT, R34, R19, PT ;  /* 0x000000132200720c */ /* 0x000fc60003f46270 */
[----:B------:R2:W-:Y:S04]  /*ebd50*/  @P0 STG.E desc[UR60][R22.64], R142 ;  /* 0x0000008e16000986 */ /* 0x0005e8000c10193c */
[----:B------:R4:W-:Y:S04]  /*ebd60*/  @P6 STG.E desc[UR60][R24.64], R178 ;  /* 0x000000b218006986 */ /* 0x0009e8000c10193c */
[----:B------:R4:W-:Y:S01]  /*ebd70*/  @P4 STG.E desc[UR60][R26.64], R170 ;  /* 0x000000aa1a004986 */ /* 0x0009e2000c10193c */
[----:B------:R-:W-:-:S03]  /*ebd80*/  ISETP.LT.AND P5, PT, R15, R18, !P1 ;  /* 0x000000120f00720c */ /* 0x000fc60004fa1270 */
[----:B------:R4:W-:Y:S01]  /*ebd90*/  @P3 STG.E desc[UR60][R28.64], R194 ;  /* 0x000000c21c003986 */ /* 0x0009e2000c10193c */
[----:B------:R-:W-:Y:S01]  /*ebda0*/  ISETP.LT.AND P3, PT, R11, R18, !P2 ;  /* 0x000000120b00720c */ /* 0x000fe20005761270 */
[C---:B------:R-:W-:Y:S01]  /*ebdb0*/  IMAD.IADD R33, R31.reuse, 0x1, R10 ;  /* 0x000000011f217824 */ /* 0x040fe200078e020a */
[----:B------:R-:W4:Y:S01]  /*ebdc0*/  LDC R0, c[0x0][0x248] ;  /* 0x00009200ff007b82 */ /* 0x000f220000000800 */
[----:B-1----:R-:W-:-:S04]  /*ebdd0*/  IMAD.WIDE R20, R31, 0x4, R8 ;  /* 0x000000041f147825 */ /* 0x002fc800078e0208 */
[----:B--2---:R-:W-:Y:S01]  /*ebde0*/  IMAD.WIDE R22, R33, 0x4, R2 ;  /* 0x0000000421167825 */ /* 0x004fe200078e0202 */
[-C--:B---3--:R-:W-:Y:S02]  /*ebdf0*/  ISETP.GE.AND P0, PT, R16, R19.reuse, PT ;  /* 0x000000131000720c */ /* 0x088fe40003f06270 */
[----:B------:R-:W-:Y:S01]  /*ebe00*/  ISETP.LT.AND P4, PT, R13, R18, !P2 ;  /* 0x000000120d00720c */ /* 0x000fe20005781270 */
[----:B------:R-:W2:Y:S04]  /*ebe10*/  LDL.LU R16, [R1+0x4978] ;  /* 0x0049780001107983 */ /* 0x000ea80000300800 */
[----:B------:R-:W-:Y:S04]  /*ebe20*/  @P5 STG.E desc[UR60][R20.64], R190 ;  /* 0x000000be14005986 */ /* 0x000fe8000c10193c */
[----:B------:R-:W-:Y:S01]  /*ebe30*/  @P3 STG.E desc[UR60][R22.64], R159 ;  /* 0x0000009f16003986 */ /* 0x000fe2000c10193c */
[----:B------:R-:W-:-:S03]  /*ebe40*/  ISETP.GE.AND P3, PT, R14, R19, PT ;  /* 0x000000130e00720c */ /* 0x000fc60003f66270 */
[----:B------:R-:W3:Y:S04]  /*ebe50*/  LDL.LU R34, [R1+0x4960] ;  /* 0x0049600001227983 */ /* 0x000ee80000300800 */
[----:B------:R-:W3:Y:S01]  /*ebe60*/  LDL.LU R14, [R1+0x4954] ;  /* 0x00495400010e7983 */ /* 0x000ee20000300800 */
[----:B------:R-:W-:Y:S01]  /*ebe70*/  ISETP.LT.AND P6, PT, R17, R18, !P2 ;  /* 0x000000121100720c */ /* 0x000fe200057c1270 */
[C---:B----4-:R-:W-:Y:S01]  /*ebe80*/  IMAD.WIDE R24, R33.reuse, 0x4, R4 ;  /* 0x0000000421187825 */ /* 0x050fe200078e0204 */
[----:B------:R-:W1:Y:S03]  /*ebe90*/  LDC R10, c[0x0][0x248] ;  /* 0x00009200ff0a7b82 */ /* 0x000e660000000800 */
[----:B------:R-:W-:Y:S01]  /*ebea0*/  IMAD.WIDE R26, R33, 0x4, R6 ;  /* 0x00000004211a7825 */ /* 0x000fe200078e0206 */
[----:B------:R-:W-:-:S02]  /*ebeb0*/  ISETP.GE.AND P1, PT, R32, R19, PT ;  /* 0x000000132000720c */ /* 0x000fc40003f26270 */
[----:B------:R-:W-:Y:S01]  /*ebec0*/  ISETP.LT.AND P2, PT, R15, R18, !P2 ;  /* 0x000000120f00720c */ /* 0x000fe20005741270 */
[----:B------:R4:W-:Y:S01]  /*ebed0*/  @P4 STG.E desc[UR60][R24.64], R155 ;  /* 0x0000009b18004986 */ /* 0x0009e2000c10193c */
[----:B------:R-:W-:Y:S02]  /*ebee0*/  IADD3 R35, R33, R0, RZ ;  /* 0x0000000021237210 */ /* 0x000fe40007ffe0ff */
[-C--:B------:R-:W-:Y:S02]  /*ebef0*/  ISETP.LT.AND P5, PT, R11, R18.reuse, !P1 ;  /* 0x000000120b00720c */ /* 0x080fe40004fa1270 */
[-C--:B------:R-:W-:Y:S01]  /*ebf00*/  ISETP.LT.AND P4, PT, R17, R18.reuse, !P1 ;  /* 0x000000121100720c */ /* 0x080fe20004f81270 */
[----:B------:R-:W-:Y:S01]  /*ebf10*/  IMAD.WIDE R28, R33, 0x4, R8 ;  /* 0x00000004211c7825 */ /* 0x000fe200078e0208 */
[----:B------:R-:W3:Y:S04]  /*ebf20*/  LDS.128 R20, [R12] ;  /* 0x000000000c147984 */ /* 0x000ee80000000c00 */
[----:B------:R4:W-:Y:S01]  /*ebf30*/  @P6 STG.E desc[UR60][R26.64], R175 ;  /* 0x000000af1a006986 */ /* 0x0009e2000c10193c */
[----:B------:R-:W-:-:S02]  /*ebf40*/  ISETP.LT.AND P6, PT, R13, R18, !P1 ;  /* 0x000000120d00720c */ /* 0x000fc40004fc1270 */
[----:B------:R-:W-:Y:S01]  /*ebf50*/  ISETP.LT.AND P1, PT, R15, R18, !P1 ;  /* 0x000000120f00720c */ /* 0x000fe20004f21270 */
[----:B------:R-:W-:-:S04]  /*ebf60*/  IMAD.WIDE R30, R35, 0x4, R2 ;  /* 0x00000004231e7825 */ /* 0x000fc800078e0202 */
[----:B----4-:R-:W-:-:S04]  /*ebf70*/  IMAD.WIDE R24, R35, 0x4, R4 ;  /* 0x0000000423187825 */ /* 0x010fc800078e0204 */
[C---:B------:R-:W-:Y:S01]  /*ebf80*/  IMAD.WIDE R32, R35.reuse, 0x4, R8 ;  /* 0x0000000423207825 */ /* 0x040fe200078e0208 */
[----:B------:R4:W-:Y:S04]  /*ebf90*/  @P2 STG.E desc[UR60][R28.64], R143 ;  /* 0x0000008f1c002986 */ /* 0x0009e8000c10193c */
[----:B------:R4:W-:Y:S01]  /*ebfa0*/  @P5 STG.E desc[UR60][R30.64], R179 ;  /* 0x000000b31e005986 */ /* 0x0009e2000c10193c */
[----:B------:R-:W3:Y:S01]  /*ebfb0*/  LDC R0, c[0x0][0x248] ;  /* 0x00009200ff007b82 */ /* 0x000ee20000000800 */
[----:B------:R-:W-:Y:S01]  /*ebfc0*/  IMAD.WIDE R26, R35, 0x4, R6 ;  /* 0x00000004231a7825 */ /* 0x000fe200078e0206 */
[-C--:B------:R-:W-:Y:S01]  /*ebfd0*/  ISETP.LT.AND P2, PT, R11, R18.reuse, !P0 ;  /* 0x000000120b00720c */ /* 0x080fe20004741270 */
[----:B------:R4:W-:Y:S04]  /*ebfe0*/  @P6 STG.E desc[UR60][R24.64], R171 ;  /* 0x000000ab18006986 */ /* 0x0009e8000c10193c */
[----:B------:R4:W-:Y:S01]  /*ebff0*/  @P4 STG.E desc[UR60][R26.64], R195 ;  /* 0x000000c31a004986 */ /* 0x0009e2000c10193c */
[----:B------:R-:W-:-:S03]  /*ec000*/  ISETP.LT.AND P5, PT, R13, R18, !P0 ;  /* 0x000000120d00720c */ /* 0x000fc600047a1270 */
[----:B------:R3:W-:Y:S01]  /*ec010*/  @P1 STG.E desc[UR60][R32.64], R191 ;  /* 0x000000bf20001986 */ /* 0x0007e2000c10193c */
[-C--:B------:R-:W-:Y:S02]  /*ec020*/  ISETP.LT.AND P1, PT, R17, R18.reuse, !P0 ;  /* 0x000000121100720c */ /* 0x080fe40004721270 */
[----:B------:R-:W-:Y:S01]  /*ec030*/  ISETP.LT.AND P0, PT, R15, R18, !P0 ;  /* 0x000000120f00720c */ /* 0x000fe20004701270 */
[----:B-1----:R-:W-:Y:S02]  /*ec040*/  IMAD.IADD R37, R35, 0x1, R10 ;  /* 0x0000000123257824 */ /* 0x002fe400078e020a */
[----:B------:R-:W1:Y:S02]  /*ec050*/  LDC R10, c[0x0][0x248] ;  /* 0x00009200ff0a7b82 */ /* 0x000e640000000800 */
[----:B----4-:R-:W-:-:S04]  /*ec060*/  IMAD.WIDE R28, R37, 0x4, R2 ;  /* 0x00000004251c7825 */ /* 0x010fc800078e0202 */
[----:B------:R-:W-:-:S04]  /*ec070*/  IMAD.WIDE R30, R37, 0x4, R4 ;  /* 0x00000004251e7825 */ /* 0x000fc800078e0204 */
[----:B------:R-:W-:-:S04]  /*ec080*/  IMAD.WIDE R24, R37, 0x4, R6 ;  /* 0x0000000425187825 */ /* 0x000fc800078e0206 */
[----:B------:R-:W-:Y:S01]  /*ec090*/  IMAD.WIDE R26, R37, 0x4, R8 ;  /* 0x00000004251a7825 */ /* 0x000fe200078e0208 */
[----:B------:R4:W-:Y:S04]  /*ec0a0*/  @P2 STG.E desc[UR60][R28.64], R180 ;  /* 0x000000b41c002986 */ /* 0x0009e8000c10193c */
[----:B------:R1:W-:Y:S04]  /*ec0b0*/  @P5 STG.E desc[UR60][R30.64], R184 ;  /* 0x000000b81e005986 */ /* 0x0003e8000c10193c */
[----:B------:R1:W-:Y:S04]  /*ec0c0*/  @P1 STG.E desc[UR60][R24.64], R200 ;  /* 0x000000c818001986 */ /* 0x0003e8000c10193c */
[----:B------:R1:W-:Y:S01]  /*ec0d0*/  @P0 STG.E desc[UR60][R26.64], R144 ;  /* 0x000000901a000986 */ /* 0x0003e2000c10193c */
[----:B--2---:R-:W-:-:S03]  /*ec0e0*/  ISETP.GE.AND P6, PT, R16, R19, PT ;  /* 0x000000131000720c */ /* 0x004fc60003fc6270 */
[----:B------:R-:W2:Y:S04]  /*ec0f0*/  LDL.LU R16, [R1+0x4950] ;  /* 0x0049500001107983 */ /* 0x000ea80000300800 */
[----:B------:R-:W2:Y:S01]  /*ec100*/  LDL.LU R12, [R1+0x4944] ;  /* 0x00494400010c7983 */ /* 0x000ea20000300800 */
[----:B---3--:R-:W-:-:S03]  /*ec110*/  ISETP.GE.AND P0, PT, R14, R19, PT ;  /* 0x000000130e00720c */ /* 0x008fc60003f06270 */
[----:B------:R-:W3:Y:S01]  /*ec120*/  LDL.LU R14, [R1+0x4940] ;  /* 0x00494000010e7983 */ /* 0x000ee20000300800 */
[-C--:B------:R-:W-:Y:S02]  /*ec130*/  ISETP.LT.AND P4, PT, R11, R18.reuse, !P3 ;  /* 0x000000120b00720c */ /* 0x080fe40005f81270 */
[----:B------:R-:W-:Y:S02]  /*ec140*/  ISETP.LT.AND P2, PT, R13, R18, !P3 ;  /* 0x000000120d00720c */ /* 0x000fe40005f41270 */
[----:B------:R-:W-:Y:S02]  /*ec150*/  IADD3 R35, R37, R0, RZ ;  /* 0x0000000025237210 */ /* 0x000fe40007ffe0ff */
[----:B------:R-:W1:Y:S01]  /*ec160*/  LDC R0, c[0x0][0x248] ;  /* 0x00009200ff007b82 */ /* 0x000e620000000800 */
[----:B------:R-:W-:Y:S02]  /*ec170*/  ISETP.LT.AND P5, PT, R17, R18, !P3 ;  /* 0x000000121100720c */ /* 0x000fe40005fa1270 */
[----:B------:R-:W-:-:S04]  /*ec180*/  IMAD.WIDE R32, R35, 0x4, R2 ;  /* 0x0000000423207825 */ /* 0x000fc800078e0202 */
[----:B----4-:R-:W-:Y:S01]  /*ec190*/  IMAD.WIDE R28, R35, 0x4, R4 ;  /* 0x00000004231c7825 */ /* 0x010fe200078e0204 */
[----:B------:R-:W-:-:S03]  /*ec1a0*/  ISETP.LT.AND P3, PT, R15, R18, !P3 ;  /* 0x000000120f00720c */ /* 0x000fc60005f61270 */
[C---:B-1----:R-:W-:Y:S02]  /*ec1b0*/  IMAD.IADD R37, R35.reuse, 0x1, R10 ;  /* 0x0000000123257824 */ /* 0x042fe400078e020a */
[----:B------:R-:W-:Y:S01]  /*ec1c0*/  IMAD.WIDE R30, R35, 0x4, R6 ;  /* 0x00000004231e7825 */ /* 0x000fe200078e0206 */
[----:B------:R-:W1:Y:S01]  /*ec1d0*/  LDC R10, c[0x0][0x248] ;  /* 0x00009200ff0a7b82 */ /* 0x000e620000000800 */
[----:B------:R-:W-:Y:S04]  /*ec1e0*/  @P4 STG.E desc[UR60][R32.64], R208 ;  /* 0x000000d020004986 */ /* 0x000fe8000c10193c */
[----:B------:R4:W-:Y:S01]  /*ec1f0*/  @P2 STG.E desc[UR60][R28.64], R216 ;  /* 0x000000d81c002986 */ /* 0x0009e2000c10193c */
[-C--:B------:R-:W-:Y:S02]  /*ec200*/  ISETP.LT.AND P2, PT, R11, R18.reuse, !P6 ;  /* 0x000000120b00720c */ /* 0x080fe40007741270 */
[-C--:B------:R-:W-:Y:S01]  /*ec210*/  ISETP.LT.AND P4, PT, R13, R18.reuse, !P6 ;  /* 0x000000120d00720c */ /* 0x080fe20007781270 */
[----:B------:R-:W-:Y:S01]  /*ec220*/  IMAD.WIDE R24, R35, 0x4, R8 ;  /* 0x0000000423187825 */ /* 0x000fe200078e0208 */
[----:B------:R-:W-:Y:S01]  /*ec230*/  ISETP.GE.AND P1, PT, R34, R19, PT ;  /* 0x000000132200720c */ /* 0x000fe20003f26270 */
[----:B------:R4:W-:Y:S01]  /*ec240*/  @P5 STG.E desc[UR60][R30.64], R148 ;  /* 0x000000941e005986 */ /* 0x0009e2000c10193c */
[-C--:B------:R-:W-:Y:S01]  /*ec250*/  ISETP.LT.AND P5, PT, R17, R18.reuse, !P6 ;  /* 0x000000121100720c */ /* 0x080fe200077a1270 */
[----:B------:R-:W-:Y:S01]  /*ec260*/  IMAD.WIDE R26, R37, 0x4, R2 ;  /* 0x00000004251a7825 */ /* 0x000fe200078e0202 */
[-C--:B------:R-:W-:Y:S01]  /*ec270*/  ISETP.LT.AND P6, PT, R15, R18.reuse, !P6 ;  /* 0x000000120f00720c */ /* 0x080fe200077c1270 */
[----:B------:R1:W-:Y:S01]  /*ec280*/  @P3 STG.E desc[UR60][R24.64], R20 ;  /* 0x0000001418003986 */ /* 0x0003e2000c10193c */
[----:B------:R-:W-:Y:S01]  /*ec290*/  ISETP.LT.AND P3, PT, R11, R18, !P1 ;  /* 0x000000120b00720c */ /* 0x000fe20004f61270 */
[C---:B----4-:R-:W-:Y:S01]  /*ec2a0*/  IMAD.WIDE R28, R37.reuse, 0x4, R4 ;  /* 0x00000004251c7825 */ /* 0x050fe200078e0204 */
[C---:B------:R-:W-:Y:S01]  /*ec2b0*/  IADD3 R39, R37.reuse, R0, RZ ;  /* 0x0000000025277210 */ /* 0x040fe20007ffe0ff */
[----:B------:R4:W-:Y:S04]  /*ec2c0*/  @P2 STG.E desc[UR60][R26.64], R181 ;  /* 0x000000b51a002986 */ /* 0x0009e8000c10193c */
[----:B------:R4:W-:Y:S01]  /*ec2d0*/  @P4 STG.E desc[UR60][R28.64], R185 ;  /* 0x000000b91c004986 */ /* 0x0009e2000c10193c */
[----:B------:R-:W-:Y:S01]  /*ec2e0*/  IMAD.WIDE R30, R37, 0x4, R6 ;  /* 0x00000004251e7825 */ /* 0x000fe200078e0206 */
[----:B------:R-:W-:-:S03]  /*ec2f0*/  ISETP.LT.AND P4, PT, R13, R18, !P1 ;  /* 0x000000120d00720c */ /* 0x000fc60004f81270 */
[----:B------:R-:W-:Y:S01]  /*ec300*/  IMAD.WIDE R32, R37, 0x4, R8 ;  /* 0x0000000425207825 */ /* 0x000fe200078e0208 */
[----:B------:R-:W4:Y:S03]  /*ec310*/  LDC R0, c[0x0][0x248] ;  /* 0x00009200ff007b82 */ /* 0x000f260000000800 */
[----:B------:R-:W-:Y:S01]  /*ec320*/  IMAD.WIDE R34, R39, 0x4, R2 ;  /* 0x0000000427227825 */ /* 0x000fe200078e0202 */
[----:B------:R4:W-:Y:S01]  /*ec330*/  @P5 STG.E desc[UR60][R30.64], R201 ;  /* 0x000000c91e005986 */ /* 0x0009e2000c10193c */
[----:B------:R-:W-:-:S03]  /*ec340*/  ISETP.LT.AND P2, PT, R17, R18, !P1 ;  /* 0x000000121100720c */ /* 0x000fc60004f41270 */
[----:B------:R4:W-:Y:S01]  /*ec350*/  @P6 STG.E desc[UR60][R32.64], R145 ;  /* 0x0000009120006986 */ /* 0x0009e2000c10193c */
[----:B------:R-:W-:-:S03]  /*ec360*/  ISETP.LT.AND P1, PT, R15, R18, !P1 ;  /* 0x000000120f00720c */ /* 0x000fc60004f21270 */
[----:B------:R-:W-:Y:S01]  /*ec370*/  @P3 STG.E desc[UR60][R34.64], R209 ;  /* 0x000000d122003986 */ /* 0x000fe2000c10193c */
[----:B-1----:R-:W-:Y:S01]  /*ec380*/  IMAD.WIDE R24, R39, 0x4, R4 ;  /* 0x0000000427187825 */ /* 0x002fe200078e0204 */
[----:B------:R-:W-:-:S03]  /*ec390*/  ISETP.LT.AND P3, PT, R11, R18, !P0 ;  /* 0x000000120b00720c */ /* 0x000fc60004761270 */
[----:B------:R-:W-:Y:S02]  /*ec3a0*/  IMAD.IADD R37, R39, 0x1, R10 ;  /* 0x0000000127257824 */ /* 0x000fe400078e020a */
[----:B------:R-:W1:Y:S01]  /*ec3b0*/  LDC R10, c[0x0][0x248] ;  /* 0x00009200ff0a7b82 */ /* 0x000e620000000800 */
[-C--:B------:R-:W-:Y:S01]  /*ec3c0*/  ISETP.LT.AND P6, PT, R13, R18.reuse, !P0 ;  /* 0x000000120d00720c */ /* 0x080fe200047c1270 */
[----:B------:R4:W-:Y:S02]  /*ec3d0*/  @P4 STG.E desc[UR60][R24.64], R217 ;  /* 0x000000d918004986 */ /* 0x0009e4000c10193c */
[----:B----4-:R-:W-:Y:S01]  /*ec3e0*/  IMAD.WIDE R26, R39, 0x4, R6 ;  /* 0x00000004271a7825 */ /* 0x010fe200078e0206 */
[----:B------:R-:W-:-:S03]  /*ec3f0*/  ISETP.LT.AND P4, PT, R17, R18, !P0 ;  /* 0x000000121100720c */ /* 0x000fc60004781270 */
[----:B------:R-:W-:-:S04]  /*ec400*/  IMAD.WIDE R28, R39, 0x4, R8 ;  /* 0x00000004271c7825 */ /* 0x000fc800078e0208 */
[----:B------:R-:W-:Y:S01]  /*ec410*/  IMAD.WIDE R30, R37, 0x4, R2 ;  /* 0x00000004251e7825 */ /* 0x000fe200078e0202 */
[----:B------:R-:W-:Y:S01]  /*ec420*/  ISETP.LT.AND P0, PT, R15, R18, !P0 ;  /* 0x000000120f00720c */ /* 0x000fe20004701270 */
[----:B------:R4:W-:Y:S04]  /*ec430*/  @P2 STG.E desc[UR60][R26.64], R149 ;  /* 0x000000951a002986 */ /* 0x0009e8000c10193c */
[----:B------:R4:W-:Y:S01]  /*ec440*/  @P1 STG.E desc[UR60][R28.64], R21 ;  /* 0x000000151c001986 */ /* 0x0009e2000c10193c */
[----:B------:R-:W-:-:S03]  /*ec450*/  IMAD.WIDE R32, R37, 0x4, R4 ;  /* 0x0000000425207825 */ /* 0x000fc600078e0204 */
[----:B------:R4:W-:Y:S01]  /*ec460*/  @P3 STG.E desc[UR60][R30.64], R182 ;  /* 0x000000b61e003986 */ /* 0x0009e2000c10193c */
[C---:B------:R-:W-:Y:S01]  /*ec470*/  IMAD.WIDE R24, R37.reuse, 0x4, R6 ;  /* 0x0000000425187825 */ /* 0x040fe200078e0206 */
[C---:B------:R-:W-:Y:S02]  /*ec480*/  IADD3 R35, R37.reuse, R0, RZ ;  /* 0x0000000025237210 */ /* 0x040fe40007ffe0ff */
[----:B------:R-:W-:Y:S04]  /*ec490*/  @P6 STG.E desc[UR60][R32.64], R186 ;  /* 0x000000ba20006986 */ /* 0x000fe8000c10193c */
[----:B------:R1:W-:Y:S01]  /*ec4a0*/  @P4 STG.E desc[UR60][R24.64], R202 ;  /* 0x000000ca18004986 */ /* 0x0003e2000c10193c */
[----:B----4-:R-:W-:-:S04]  /*ec4b0*/  IMAD.WIDE R26, R37, 0x4, R8 ;  /* 0x00000004251a7825 */ /* 0x010fc800078e0208 */
[C---:B------:R-:W-:Y:S01]  /*ec4c0*/  IMAD.WIDE R20, R35.reuse, 0x4, R2 ;  /* 0x0000000423147825 */ /* 0x040fe200078e0202 */
[----:B------:R4:W-:Y:S03]  /*ec4d0*/  @P0 STG.E desc[UR60][R26.64], R146 ;  /* 0x000000921a000986 */ /* 0x0009e6000c10193c */
[----:B------:R-:W-:-:S04]  /*ec4e0*/  IMAD.WIDE R28, R35, 0x4, R4 ;  /* 0x00000004231c7825 */ /* 0x000fc800078e0204 */
[----:B------:R-:W-:Y:S01]  /*ec4f0*/  IMAD.WIDE R30, R35, 0x4, R6 ;  /* 0x00000004231e7825 */ /* 0x000fe200078e0206 */
[-C--:B--2---:R-:W-:Y:S02]  /*ec500*/  ISETP.GE.AND P5, PT, R16, R19.reuse, PT ;  /* 0x000000131000720c */ /* 0x084fe40003fa6270 */
[----:B------:R-:W-:Y:S02]  /*ec510*/  ISETP.GE.AND P2, PT, R12, R19, PT ;  /* 0x000000130c00720c */ /* 0x000fe40003f46270 */
[----:B------:R-:W4:Y:S01]  /*ec520*/  LDC R12, c[0x0][0x248] ;  /* 0x00009200ff0c7b82 */ /* 0x000f220000000800 */
[-C--:B------:R-:W-:Y:S02]  /*ec530*/  ISETP.LT.AND P3, PT, R11, R18.reuse, !P5 ;  /* 0x000000120b00720c */ /* 0x080fe40006f61270 */
[-C--:B------:R-:W-:Y:S02]  /*ec540*/  ISETP.LT.AND P6, PT, R13, R18.reuse, !P5 ;  /* 0x000000120d00720c */ /* 0x080fe40006fc1270 */
[----:B------:R-:W-:-:S02]  /*ec550*/  ISETP.LT.AND P4, PT, R17, R18, !P5 ;  /* 0x000000121100720c */ /* 0x000fc40006f81270 */
[-C--:B------:R-:W-:Y:S02]  /*ec560*/  ISETP.LT.AND P5, PT, R15, R18.reuse, !P5 ;  /* 0x000000120f00720c */ /* 0x080fe40006fa1270 */
[----:B------:R-:W-:Y:S02]  /*ec570*/  ISETP.LT.AND P0, PT, R11, R18, !P2 ;  /* 0x000000120b00720c */ /* 0x000fe40005701270 */
[----:B---3--:R-:W-:Y:S01]  /*ec580*/  ISETP.GE.AND P1, PT, R14, R19, PT ;  /* 0x000000130e00720c */ /* 0x008fe20003f26270 */
[----:B-1----:R-:W-:-:S04]  /*ec590*/  IMAD.IADD R19, R35, 0x1, R10 ;  /* 0x0000000123137824 */ /* 0x002fc800078e020a */
[----:B------:R-:W-:Y:S01]  /*ec5a0*/  IMAD.WIDE R24, R19, 0x4, R2 ;  /* 0x0000000413187825 */ /* 0x000fe200078e0202 */
[----:B------:R1:W-:Y:S01]  /*ec5b0*/  @P3 STG.E desc[UR60][R20.64], R210 ;  /* 0x000000d214003986 */ /* 0x0003e2000c10193c */
[-C--:B------:R-:W-:Y:S02]  /*ec5c0*/  ISETP.LT.AND P3, PT, R11, R18.reuse, !P1 ;  /* 0x000000120b00720c */ /* 0x080fe40004f61270 */
        /* <DEDUP_REMOVED lines=8> */
[-C--:B------:R-:W-:Y:S02]  /*ec650*/  ISETP.LT.AND P6, PT, R13, R18.reuse, !P1 ;  /* 0x000000120d00720c */ /* 0x080fe40004fc1270 */
[----:B------:R-:W-:Y:S02]  /*ec660*/  ISETP.LT.AND P5, PT, R17, R18, !P1 ;  /* 0x000000121100720c */ /* 0x000fe40004fa1270 */
[----:B----4-:R-:W-:Y:S02]  /*ec670*/  IADD3 R27, R19, R12, RZ ;  /* 0x0000000c131b7210 */ /* 0x010fe40007ffe0ff */
[----:B------:R-:W-:Y:S01]  /*ec680*/  ISETP.LT.AND P1, PT, R15, R18, !P1 ;  /* 0x000000120f00720c */ /* 0x000fe20004f21270 */
[----:B------:R-:W-:-:S04]  /*ec690*/  IMAD.WIDE R12, R19, 0x4, R4 ;  /* 0x00000004130c7825 */ /* 0x000fc800078e0204 */
[----:B------:R-:W-:-:S04]  /*ec6a0*/  IMAD.WIDE R16, R19, 0x4, R6 ;  /* 0x0000000413107825 */ /* 0x000fc800078e0206 */
[----:B-1----:R-:W-:-:S04]  /*ec6b0*/  IMAD.WIDE R20, R19, 0x4, R8 ;  /* 0x0000000413147825 */ /* 0x002fc800078e0208 */
[----:B------:R-:W-:-:S04]  /*ec6c0*/  IMAD.WIDE R2, R27, 0x4, R2 ;  /* 0x000000041b027825 */ /* 0x000fc800078e0202 */
[----:B------:R-:W-:-:S04]  /*ec6d0*/  IMAD.WIDE R4, R27, 0x4, R4 ;  /* 0x000000041b047825 */ /* 0x000fc800078e0204 */
[C---:B------:R-:W-:Y:S01]  /*ec6e0*/  IMAD.WIDE R6, R27.reuse, 0x4, R6 ;  /* 0x000000041b067825 */ /* 0x040fe200078e0206 */
[----:B------:R2:W-:Y:S04]  /*ec6f0*/  @P4 STG.E desc[UR60][R12.64], R187 ;  /* 0x000000bb0c004986 */ /* 0x0005e8000c10193c */
[----:B------:R2:W-:Y:S04]  /*ec700*/  @P0 STG.E desc[UR60][R16.64], R203 ;  /* 0x000000cb10000986 */ /* 0x0005e8000c10193c */
[----:B------:R2:W-:Y:S04]  /*ec710*/  @P2 STG.E desc[UR60][R20.64], R147 ;  /* 0x0000009314002986 */ /* 0x0005e8000c10193c */
[----:B------:R2:W-:Y:S04]  /*ec720*/  @P3 STG.E desc[UR60][R2.64], R211 ;  /* 0x000000d302003986 */ /* 0x0005e8000c10193c */
[----:B------:R2:W-:Y:S04]  /*ec730*/  @P6 STG.E desc[UR60][R4.64], R219 ;  /* 0x000000db04006986 */ /* 0x0005e8000c10193c */
[----:B------:R2:W-:Y:S01]  /*ec740*/  @P5 STG.E desc[UR60][R6.64], R151 ;  /* 0x0000009706005986 */ /* 0x0005e2000c10193c */
[----:B------:R-:W-:Y:S01]  /*ec750*/  IMAD.WIDE R8, R27, 0x4, R8 ;  /* 0x000000041b087825 */ /* 0x000fe200078e0208 */
[----:B------:R-:W-:Y:S06]  /*ec760*/  @!P1 EXIT ;  /* 0x000000000000994d */ /* 0x000fec0003800000 */
[----:B------:R-:W-:Y:S01]  /*ec770*/  STG.E desc[UR60][R8.64], R23 ;  /* 0x0000001708007986 */ /* 0x000fe2000c10193c */
[----:B------:R-:W-:Y:S05]  /*ec780*/  EXIT ;  /* 0x000000000000794d */ /* 0x000fea0003800000 */
.L_x_2:
[----:B------:R-:W-:-:S00]  /*ec790*/  BRA `(.L_x_2) ;  /* 0xfffffffc00fc7947 */ /* 0x000fc0000383ffff */
[----:B------:R-:W-:-:S00]  /*ec7a0*/  NOP ;  /* 0x0000000000007918 */ /* 0x000fc00000000000 */
        /* <DEDUP_REMOVED lines=13> */
.L_x_3:


//--------------------- .nv.shared.matmul_kernel  --------------------------
	.section	.nv.shared.matmul_kernel,"aw",@nobits
	.sectionflags	@""
	.align	16
	.zero		1024


//--------------------- .nv.shared.reserved.0     --------------------------
	.section	.nv.shared.reserved.0,"aw",@nobits
	.weak		__nv_reservedSMEM_offset_0_alias
	.size		__nv_reservedSMEM_offset_0_alias, 0, 0
	.other		__nv_reservedSMEM_offset_0_alias,@"STO_CUDA_RESERVED_SHARED STV_DEFAULT"
__nv_reservedSMEM_offset_0_alias:
	.zero		0


//--------------------- .nv.constant0.matmul_kernel --------------------------
	.section	.nv.constant0.matmul_kernel,"a",@progbits
	.sectionflags	@""
	.align	4
.nv.constant0.matmul_kernel:
	.zero		608


//--------------------- SYMBOLS --------------------------

	.type		.nv.reservedSmem.offset0,@object
	.size		.nv.reservedSmem.offset0,0x4
